//
// Generated by NVIDIA NVVM Compiler
//
// Compiler Build ID: CL-36424714
// Cuda compilation tools, release 13.0, V13.0.88
// Based on NVVM 20.0.0
//

.version 9.0
.target sm_100
.address_size 64

	// .globl	_Z15colourCountFuncPiiS_
.extern .func  (.param .b32 func_retval0) vprintf
(
	.param .b64 vprintf_param_0,
	.param .b64 vprintf_param_1
)
;
.global .align 4 .b8 precalc_xorwow_matrix[102400];
.global .align 4 .b8 precalc_xorwow_offset_matrix[102400];
.global .align 4 .b8 mrg32k3aM1[2304];
.global .align 4 .b8 mrg32k3aM2[2304];
.global .align 4 .b8 mrg32k3aM1SubSeq[2016];
.global .align 4 .b8 mrg32k3aM2SubSeq[2016];
.global .align 4 .b8 mrg32k3aM1Seq[2304];
.global .align 4 .b8 mrg32k3aM2Seq[2304];
.const .align 8 .b8 __cr_lgamma_table[72];
.global .align 4 .u32 d_count;
.global .align 4 .u32 d_countNew;
// _ZZN3cub18CUB_300001_SM_10006detail6reduce28DeviceReduceSingleTileKernelINS2_10policy_hubIijN4cuda3std3__44plusIiEEE10Policy1000EN6thrust24THRUST_300001_SM_1000_NS10device_ptrIiEEPijS9_iiNS7_10__identityEEEvT0_T1_T2_T3_T4_T6_E12temp_storage has been demoted
// _ZZN3cub18CUB_300001_SM_10006detail6reduce18DeviceReduceKernelINS2_10policy_hubIijN4cuda3std3__44plusIiEEE10Policy1000EN6thrust24THRUST_300001_SM_1000_NS10device_ptrIiEEjS9_iNS7_10__identityEEEvT0_PT3_T1_NS0_13GridEvenShareISK_EET2_T4_E12temp_storage has been demoted
// _ZZN3cub18CUB_300001_SM_10006detail6reduce28DeviceReduceSingleTileKernelINS2_10policy_hubIijN4cuda3std3__44plusIiEEE10Policy1000EPiSC_iS9_iiNS7_10__identityEEEvT0_T1_T2_T3_T4_T6_E12temp_storage has been demoted
// _ZZN3cub18CUB_300001_SM_10006detail6reduce28DeviceReduceSingleTileKernelINS2_10policy_hubIiyN4cuda3std3__44plusIiEEE10Policy1000EN6thrust24THRUST_300001_SM_1000_NS10device_ptrIiEEPiyS9_iiNS7_10__identityEEEvT0_T1_T2_T3_T4_T6_E12temp_storage has been demoted
// _ZZN3cub18CUB_300001_SM_10006detail6reduce18DeviceReduceKernelINS2_10policy_hubIiyN4cuda3std3__44plusIiEEE10Policy1000EN6thrust24THRUST_300001_SM_1000_NS10device_ptrIiEEyS9_iNS7_10__identityEEEvT0_PT3_T1_NS0_13GridEvenShareISK_EET2_T4_E12temp_storage has been demoted
// _ZZN3cub18CUB_300001_SM_10006detail6reduce28DeviceReduceSingleTileKernelINS2_10policy_hubIiyN4cuda3std3__44plusIiEEE10Policy1000EPiSC_iS9_iiNS7_10__identityEEEvT0_T1_T2_T3_T4_T6_E12temp_storage has been demoted
.global .align 1 .b8 _ZN33_INTERNAL_0c656c3b_4_k_cu_d_count4cuda3std3__45__cpo5beginE[1];
.global .align 1 .b8 _ZN33_INTERNAL_0c656c3b_4_k_cu_d_count4cuda3std3__45__cpo3endE[1];
.global .align 1 .b8 _ZN33_INTERNAL_0c656c3b_4_k_cu_d_count4cuda3std3__45__cpo6cbeginE[1];
.global .align 1 .b8 _ZN33_INTERNAL_0c656c3b_4_k_cu_d_count4cuda3std3__45__cpo4cendE[1];
.global .align 1 .b8 _ZN33_INTERNAL_0c656c3b_4_k_cu_d_count4cuda3std3__45__cpo6rbeginE[1];
.global .align 1 .b8 _ZN33_INTERNAL_0c656c3b_4_k_cu_d_count4cuda3std3__45__cpo4rendE[1];
.global .align 1 .b8 _ZN33_INTERNAL_0c656c3b_4_k_cu_d_count4cuda3std3__45__cpo7crbeginE[1];
.global .align 1 .b8 _ZN33_INTERNAL_0c656c3b_4_k_cu_d_count4cuda3std3__45__cpo5crendE[1];
.global .align 1 .b8 _ZN33_INTERNAL_0c656c3b_4_k_cu_d_count4cuda3std3__435_GLOBAL__N__0c656c3b_4_k_cu_d_count6ignoreE[1];
.global .align 1 .b8 _ZN33_INTERNAL_0c656c3b_4_k_cu_d_count4cuda3std3__419piecewise_constructE[1];
.global .align 1 .b8 _ZN33_INTERNAL_0c656c3b_4_k_cu_d_count4cuda3std3__48in_placeE[1];
.global .align 1 .b8 _ZN33_INTERNAL_0c656c3b_4_k_cu_d_count4cuda3std3__420unreachable_sentinelE[1];
.global .align 1 .b8 _ZN33_INTERNAL_0c656c3b_4_k_cu_d_count4cuda3std3__47nulloptE[1];
.global .align 1 .b8 _ZN33_INTERNAL_0c656c3b_4_k_cu_d_count4cuda3std3__48unexpectE[1];
.global .align 1 .b8 _ZN33_INTERNAL_0c656c3b_4_k_cu_d_count4cuda3std6ranges3__45__cpo4swapE[1];
.global .align 1 .b8 _ZN33_INTERNAL_0c656c3b_4_k_cu_d_count4cuda3std6ranges3__45__cpo9iter_moveE[1];
.global .align 1 .b8 _ZN33_INTERNAL_0c656c3b_4_k_cu_d_count4cuda3std6ranges3__45__cpo5beginE[1];
.global .align 1 .b8 _ZN33_INTERNAL_0c656c3b_4_k_cu_d_count4cuda3std6ranges3__45__cpo3endE[1];
.global .align 1 .b8 _ZN33_INTERNAL_0c656c3b_4_k_cu_d_count4cuda3std6ranges3__45__cpo6cbeginE[1];
.global .align 1 .b8 _ZN33_INTERNAL_0c656c3b_4_k_cu_d_count4cuda3std6ranges3__45__cpo4cendE[1];
.global .align 1 .b8 _ZN33_INTERNAL_0c656c3b_4_k_cu_d_count4cuda3std6ranges3__45__cpo7advanceE[1];
.global .align 1 .b8 _ZN33_INTERNAL_0c656c3b_4_k_cu_d_count4cuda3std6ranges3__45__cpo9iter_swapE[1];
.global .align 1 .b8 _ZN33_INTERNAL_0c656c3b_4_k_cu_d_count4cuda3std6ranges3__45__cpo4nextE[1];
.global .align 1 .b8 _ZN33_INTERNAL_0c656c3b_4_k_cu_d_count4cuda3std6ranges3__45__cpo4prevE[1];
.global .align 1 .b8 _ZN33_INTERNAL_0c656c3b_4_k_cu_d_count4cuda3std6ranges3__45__cpo4dataE[1];
.global .align 1 .b8 _ZN33_INTERNAL_0c656c3b_4_k_cu_d_count4cuda3std6ranges3__45__cpo5cdataE[1];
.global .align 1 .b8 _ZN33_INTERNAL_0c656c3b_4_k_cu_d_count4cuda3std6ranges3__45__cpo4sizeE[1];
.global .align 1 .b8 _ZN33_INTERNAL_0c656c3b_4_k_cu_d_count4cuda3std6ranges3__45__cpo5ssizeE[1];
.global .align 1 .b8 _ZN33_INTERNAL_0c656c3b_4_k_cu_d_count4cuda3std6ranges3__45__cpo8distanceE[1];
.global .align 1 .b8 _ZN33_INTERNAL_0c656c3b_4_k_cu_d_count6thrust24THRUST_300001_SM_1000_NS8cuda_cub3parE[1];
.global .align 1 .b8 _ZN33_INTERNAL_0c656c3b_4_k_cu_d_count6thrust24THRUST_300001_SM_1000_NS8cuda_cub10par_nosyncE[1];
.global .align 1 .b8 _ZN33_INTERNAL_0c656c3b_4_k_cu_d_count6thrust24THRUST_300001_SM_1000_NS6system6detail10sequential3seqE[1];
.global .align 1 .b8 _ZN33_INTERNAL_0c656c3b_4_k_cu_d_count6thrust24THRUST_300001_SM_1000_NS6system3cpp3parE[1];
.global .align 1 .b8 _ZN33_INTERNAL_0c656c3b_4_k_cu_d_count6thrust24THRUST_300001_SM_1000_NS12placeholders2_1E[1];
.global .align 1 .b8 _ZN33_INTERNAL_0c656c3b_4_k_cu_d_count6thrust24THRUST_300001_SM_1000_NS12placeholders2_2E[1];
.global .align 1 .b8 _ZN33_INTERNAL_0c656c3b_4_k_cu_d_count6thrust24THRUST_300001_SM_1000_NS12placeholders2_3E[1];
.global .align 1 .b8 _ZN33_INTERNAL_0c656c3b_4_k_cu_d_count6thrust24THRUST_300001_SM_1000_NS12placeholders2_4E[1];
.global .align 1 .b8 _ZN33_INTERNAL_0c656c3b_4_k_cu_d_count6thrust24THRUST_300001_SM_1000_NS12placeholders2_5E[1];
.global .align 1 .b8 _ZN33_INTERNAL_0c656c3b_4_k_cu_d_count6thrust24THRUST_300001_SM_1000_NS12placeholders2_6E[1];
.global .align 1 .b8 _ZN33_INTERNAL_0c656c3b_4_k_cu_d_count6thrust24THRUST_300001_SM_1000_NS12placeholders2_7E[1];
.global .align 1 .b8 _ZN33_INTERNAL_0c656c3b_4_k_cu_d_count6thrust24THRUST_300001_SM_1000_NS12placeholders2_8E[1];
.global .align 1 .b8 _ZN33_INTERNAL_0c656c3b_4_k_cu_d_count6thrust24THRUST_300001_SM_1000_NS12placeholders2_9E[1];
.global .align 1 .b8 _ZN33_INTERNAL_0c656c3b_4_k_cu_d_count6thrust24THRUST_300001_SM_1000_NS12placeholders3_10E[1];
.global .align 1 .b8 _ZN33_INTERNAL_0c656c3b_4_k_cu_d_count6thrust24THRUST_300001_SM_1000_NS3seqE[1];
.global .align 1 .b8 _ZN33_INTERNAL_0c656c3b_4_k_cu_d_count6thrust24THRUST_300001_SM_1000_NS6deviceE[1];
.global .align 1 .b8 $str[52] = {82, 32, 68, 65, 78, 71, 69, 82, 32, 68, 65, 78, 71, 69, 82, 32, 68, 65, 78, 71, 69, 82, 32, 68, 65, 78, 71, 69, 82, 32, 68, 65, 78, 71, 69, 82, 32, 68, 65, 78, 71, 69, 82, 32, 68, 65, 78, 71, 69, 82, 10};
.extern .shared .align 16 .b8 _ZN6thrust24THRUST_300001_SM_1000_NS8cuda_cub4core6detail5shmemE[];

.visible .entry _Z15colourCountFuncPiiS_(
	.param .u64 .ptr .align 1 _Z15colourCountFuncPiiS__param_0,
	.param .u32 _Z15colourCountFuncPiiS__param_1,
	.param .u64 .ptr .align 1 _Z15colourCountFuncPiiS__param_2
)
{
	.reg .pred 	%p<2>;
	.reg .b32 	%r<8>;
	.reg .b64 	%rd<9>;

	ld.param.u64 	%rd1, [_Z15colourCountFuncPiiS__param_0];
	ld.param.u32 	%r2, [_Z15colourCountFuncPiiS__param_1];
	ld.param.u64 	%rd2, [_Z15colourCountFuncPiiS__param_2];
	mov.u32 	%r3, %ntid.x;
	mov.u32 	%r4, %ctaid.x;
	mov.u32 	%r5, %tid.x;
	mad.lo.s32 	%r1, %r3, %r4, %r5;
	setp.ge.s32 	%p1, %r1, %r2;
	@%p1 bra 	$L__BB0_2;
	cvta.to.global.u64 	%rd3, %rd1;
	cvta.to.global.u64 	%rd4, %rd2;
	mul.wide.s32 	%rd5, %r1, 4;
	add.s64 	%rd6, %rd3, %rd5;
	ld.global.u32 	%r6, [%rd6];
	mul.wide.s32 	%rd7, %r6, 4;
	add.s64 	%rd8, %rd4, %rd7;
	mov.b32 	%r7, 1;
	st.global.u32 	[%rd8+-4], %r7;
$L__BB0_2:
	ret;

}
	// .globl	_Z26propagationColouringNewestPiS_S_iiS_S_
.visible .entry _Z26propagationColouringNewestPiS_S_iiS_S_(
	.param .u64 .ptr .align 1 _Z26propagationColouringNewestPiS_S_iiS_S__param_0,
	.param .u64 .ptr .align 1 _Z26propagationColouringNewestPiS_S_iiS_S__param_1,
	.param .u64 .ptr .align 1 _Z26propagationColouringNewestPiS_S_iiS_S__param_2,
	.param .u32 _Z26propagationColouringNewestPiS_S_iiS_S__param_3,
	.param .u32 _Z26propagationColouringNewestPiS_S_iiS_S__param_4,
	.param .u64 .ptr .align 1 _Z26propagationColouringNewestPiS_S_iiS_S__param_5,
	.param .u64 .ptr .align 1 _Z26propagationColouringNewestPiS_S_iiS_S__param_6
)
{
	.local .align 8 .b8 	__local_depot1[600];
	.reg .b64 	%SP;
	.reg .b64 	%SPL;
	.reg .pred 	%p<39>;
	.reg .b16 	%rs<10>;
	.reg .b32 	%r<84>;
	.reg .b64 	%rd<68>;

	mov.u64 	%SPL, __local_depot1;
	ld.param.u64 	%rd16, [_Z26propagationColouringNewestPiS_S_iiS_S__param_0];
	ld.param.u64 	%rd17, [_Z26propagationColouringNewestPiS_S_iiS_S__param_1];
	ld.param.u64 	%rd18, [_Z26propagationColouringNewestPiS_S_iiS_S__param_2];
	ld.param.u32 	%r52, [_Z26propagationColouringNewestPiS_S_iiS_S__param_3];
	ld.param.u64 	%rd19, [_Z26propagationColouringNewestPiS_S_iiS_S__param_5];
	ld.param.u64 	%rd20, [_Z26propagationColouringNewestPiS_S_iiS_S__param_6];
	cvta.to.global.u64 	%rd1, %rd17;
	cvta.to.global.u64 	%rd2, %rd19;
	cvta.to.global.u64 	%rd3, %rd18;
	cvta.to.global.u64 	%rd4, %rd20;
	add.u64 	%rd5, %SPL, 0;
	mov.u32 	%r53, %ntid.x;
	mov.u32 	%r54, %ctaid.x;
	mov.u32 	%r55, %tid.x;
	mad.lo.s32 	%r1, %r53, %r54, %r55;
	setp.ge.s32 	%p1, %r1, %r52;
	@%p1 bra 	$L__BB1_52;
	mul.wide.s32 	%rd22, %r1, 4;
	add.s64 	%rd6, %rd4, %rd22;
	ld.global.u32 	%r56, [%rd6];
	setp.ne.s32 	%p2, %r56, 0;
	@%p2 bra 	$L__BB1_52;
	add.s64 	%rd24, %rd3, %rd22;
	ld.global.u32 	%r2, [%rd24];
	cvta.to.global.u64 	%rd25, %rd16;
	add.s64 	%rd26, %rd25, %rd22;
	ld.global.u32 	%r3, [%rd26];
	ld.global.u32 	%r4, [%rd26+4];
	setp.ge.s32 	%p3, %r3, %r4;
	@%p3 bra 	$L__BB1_8;
	mov.u32 	%r71, %r3;
$L__BB1_4:
	mul.wide.s32 	%rd27, %r71, 4;
	add.s64 	%rd28, %rd1, %rd27;
	ld.global.u32 	%r6, [%rd28];
	mul.wide.s32 	%rd29, %r6, 4;
	add.s64 	%rd30, %rd4, %rd29;
	ld.global.u32 	%r57, [%rd30+-4];
	setp.ne.s32 	%p4, %r57, 0;
	@%p4 bra 	$L__BB1_7;
	add.s64 	%rd32, %rd3, %rd29;
	ld.global.u32 	%r7, [%rd32+-4];
	setp.lt.s32 	%p5, %r7, %r2;
	@%p5 bra 	$L__BB1_7;
	setp.ne.s32 	%p6, %r7, %r2;
	add.s32 	%r58, %r6, -1;
	setp.ge.s32 	%p7, %r1, %r58;
	or.pred  	%p8, %p7, %p6;
	@%p8 bra 	$L__BB1_52;
$L__BB1_7:
	add.s32 	%r71, %r71, 1;
	setp.ne.s32 	%p9, %r71, %r4;
	@%p9 bra 	$L__BB1_4;
$L__BB1_8:
	mov.b32 	%r59, 1;
	st.global.u32 	[%rd6], %r59;
	atom.global.add.u32 	%r60, [d_countNew], 1;
	add.s64 	%rd7, %rd2, %rd22;
	ld.global.u32 	%r9, [%rd7];
	add.s32 	%r10, %r9, -1;
	setp.lt.s32 	%p10, %r9, 2;
	@%p10 bra 	$L__BB1_21;
	add.s32 	%r62, %r9, -2;
	and.b32  	%r11, %r10, 15;
	setp.lt.u32 	%p11, %r62, 15;
	mov.b32 	%r72, 0;
	@%p11 bra 	$L__BB1_12;
	and.b32  	%r72, %r10, -16;
	neg.s32 	%r79, %r72;
	add.s64 	%rd67, %rd5, 8;
$L__BB1_11:
	.pragma "nounroll";
	mov.b32 	%r63, 16843009;
	st.local.v2.b32 	[%rd67+-8], {%r63, %r63};
	st.local.v2.b32 	[%rd67], {%r63, %r63};
	add.s32 	%r79, %r79, 16;
	add.s64 	%rd67, %rd67, 16;
	setp.eq.s32 	%p12, %r79, 0;
	@%p12 bra 	$L__BB1_12;
	bra.uni 	$L__BB1_11;
$L__BB1_12:
	setp.eq.s32 	%p13, %r11, 0;
	@%p13 bra 	$L__BB1_21;
	and.b32  	%r15, %r10, 7;
	setp.lt.u32 	%p14, %r11, 8;
	@%p14 bra 	$L__BB1_15;
	cvt.u64.u32 	%rd34, %r72;
	add.s64 	%rd35, %rd5, %rd34;
	mov.b16 	%rs1, 1;
	st.local.u8 	[%rd35], %rs1;
	st.local.u8 	[%rd35+1], %rs1;
	st.local.u8 	[%rd35+2], %rs1;
	st.local.u8 	[%rd35+3], %rs1;
	st.local.u8 	[%rd35+4], %rs1;
	st.local.u8 	[%rd35+5], %rs1;
	st.local.u8 	[%rd35+6], %rs1;
	st.local.u8 	[%rd35+7], %rs1;
	add.s32 	%r72, %r72, 8;
$L__BB1_15:
	setp.eq.s32 	%p15, %r15, 0;
	@%p15 bra 	$L__BB1_21;
	and.b32  	%r18, %r10, 3;
	setp.lt.u32 	%p16, %r15, 4;
	@%p16 bra 	$L__BB1_18;
	cvt.u64.u32 	%rd36, %r72;
	add.s64 	%rd37, %rd5, %rd36;
	mov.b16 	%rs2, 1;
	st.local.u8 	[%rd37], %rs2;
	st.local.u8 	[%rd37+1], %rs2;
	st.local.u8 	[%rd37+2], %rs2;
	st.local.u8 	[%rd37+3], %rs2;
	add.s32 	%r72, %r72, 4;
$L__BB1_18:
	setp.eq.s32 	%p17, %r18, 0;
	@%p17 bra 	$L__BB1_21;
	cvt.u64.u32 	%rd38, %r72;
	add.s64 	%rd66, %rd5, %rd38;
	neg.s32 	%r75, %r18;
$L__BB1_20:
	.pragma "nounroll";
	mov.b16 	%rs3, 1;
	st.local.u8 	[%rd66], %rs3;
	add.s64 	%rd66, %rd66, 1;
	add.s32 	%r75, %r75, 1;
	setp.ne.s32 	%p18, %r75, 0;
	@%p18 bra 	$L__BB1_20;
$L__BB1_21:
	setp.ge.s32 	%p19, %r3, %r4;
	@%p19 bra 	$L__BB1_43;
	sub.s32 	%r64, %r4, %r3;
	and.b32  	%r24, %r64, 3;
	setp.eq.s32 	%p20, %r24, 0;
	mov.u32 	%r78, %r3;
	@%p20 bra 	$L__BB1_28;
	neg.s32 	%r76, %r24;
	mov.u32 	%r78, %r3;
$L__BB1_24:
	.pragma "nounroll";
	mul.wide.s32 	%rd39, %r78, 4;
	add.s64 	%rd40, %rd1, %rd39;
	ld.global.u32 	%r28, [%rd40];
	setp.eq.s32 	%p21, %r28, 0;
	@%p21 bra 	$L__BB1_27;
	mul.wide.s32 	%rd41, %r28, 4;
	add.s64 	%rd42, %rd2, %rd41;
	ld.global.u32 	%r29, [%rd42+-4];
	setp.ge.s32 	%p22, %r29, %r9;
	@%p22 bra 	$L__BB1_27;
	cvt.s64.s32 	%rd43, %r29;
	add.s64 	%rd44, %rd5, %rd43;
	mov.b16 	%rs4, 0;
	st.local.u8 	[%rd44+-1], %rs4;
$L__BB1_27:
	add.s32 	%r78, %r78, 1;
	add.s32 	%r76, %r76, 1;
	setp.ne.s32 	%p23, %r76, 0;
	@%p23 bra 	$L__BB1_24;
$L__BB1_28:
	sub.s32 	%r65, %r3, %r4;
	setp.gt.u32 	%p24, %r65, -4;
	@%p24 bra 	$L__BB1_43;
	sub.s32 	%r80, %r78, %r4;
	add.s64 	%rd12, %rd1, 8;
$L__BB1_30:
	mul.wide.s32 	%rd45, %r78, 4;
	add.s64 	%rd15, %rd12, %rd45;
	ld.global.u32 	%r38, [%rd15+-8];
	setp.eq.s32 	%p25, %r38, 0;
	@%p25 bra 	$L__BB1_33;
	mul.wide.s32 	%rd46, %r38, 4;
	add.s64 	%rd47, %rd2, %rd46;
	ld.global.u32 	%r39, [%rd47+-4];
	setp.ge.s32 	%p26, %r39, %r9;
	@%p26 bra 	$L__BB1_33;
	cvt.s64.s32 	%rd48, %r39;
	add.s64 	%rd49, %rd5, %rd48;
	mov.b16 	%rs5, 0;
	st.local.u8 	[%rd49+-1], %rs5;
$L__BB1_33:
	ld.global.u32 	%r40, [%rd15+-4];
	setp.eq.s32 	%p27, %r40, 0;
	@%p27 bra 	$L__BB1_36;
	mul.wide.s32 	%rd50, %r40, 4;
	add.s64 	%rd51, %rd2, %rd50;
	ld.global.u32 	%r41, [%rd51+-4];
	setp.ge.s32 	%p28, %r41, %r9;
	@%p28 bra 	$L__BB1_36;
	cvt.s64.s32 	%rd52, %r41;
	add.s64 	%rd53, %rd5, %rd52;
	mov.b16 	%rs6, 0;
	st.local.u8 	[%rd53+-1], %rs6;
$L__BB1_36:
	ld.global.u32 	%r42, [%rd15];
	setp.eq.s32 	%p29, %r42, 0;
	@%p29 bra 	$L__BB1_39;
	mul.wide.s32 	%rd54, %r42, 4;
	add.s64 	%rd55, %rd2, %rd54;
	ld.global.u32 	%r43, [%rd55+-4];
	setp.ge.s32 	%p30, %r43, %r9;
	@%p30 bra 	$L__BB1_39;
	cvt.s64.s32 	%rd56, %r43;
	add.s64 	%rd57, %rd5, %rd56;
	mov.b16 	%rs7, 0;
	st.local.u8 	[%rd57+-1], %rs7;
$L__BB1_39:
	ld.global.u32 	%r44, [%rd15+4];
	setp.eq.s32 	%p31, %r44, 0;
	@%p31 bra 	$L__BB1_42;
	mul.wide.s32 	%rd58, %r44, 4;
	add.s64 	%rd59, %rd2, %rd58;
	ld.global.u32 	%r45, [%rd59+-4];
	setp.ge.s32 	%p32, %r45, %r9;
	@%p32 bra 	$L__BB1_42;
	cvt.s64.s32 	%rd60, %r45;
	add.s64 	%rd61, %rd5, %rd60;
	mov.b16 	%rs8, 0;
	st.local.u8 	[%rd61+-1], %rs8;
$L__BB1_42:
	add.s32 	%r78, %r78, 4;
	add.s32 	%r80, %r80, 4;
	setp.eq.s32 	%p33, %r80, 0;
	@%p33 bra 	$L__BB1_43;
	bra.uni 	$L__BB1_30;
$L__BB1_43:
	setp.lt.s32 	%p34, %r9, 2;
	mov.b32 	%r83, 0;
	@%p34 bra 	$L__BB1_48;
	mov.b32 	%r82, 0;
$L__BB1_45:
	cvt.u64.u32 	%rd62, %r82;
	add.s64 	%rd63, %rd5, %rd62;
	ld.local.u8 	%rs9, [%rd63];
	setp.eq.s16 	%p35, %rs9, 0;
	@%p35 bra 	$L__BB1_47;
	add.s32 	%r83, %r82, 1;
	bra.uni 	$L__BB1_48;
$L__BB1_47:
	add.s32 	%r82, %r82, 1;
	setp.ne.s32 	%p36, %r82, %r10;
	mov.b32 	%r83, 0;
	@%p36 bra 	$L__BB1_45;
$L__BB1_48:
	setp.lt.s32 	%p37, %r83, %r9;
	@%p37 bra 	$L__BB1_50;
	mov.u64 	%rd64, $str;
	cvta.global.u64 	%rd65, %rd64;
	{ // callseq 0, 0
	.param .b64 param0;
	st.param.b64 	[param0], %rd65;
	.param .b64 param1;
	st.param.b64 	[param1], 0;
	.param .b32 retval0;
	call.uni (retval0), 
	vprintf, 
	(
	param0, 
	param1
	);
	ld.param.b32 	%r69, [retval0];
	} // callseq 0
$L__BB1_50:
	setp.eq.s32 	%p38, %r83, 0;
	@%p38 bra 	$L__BB1_52;
	st.global.u32 	[%rd7], %r83;
$L__BB1_52:
	ret;

}
	// .globl	_Z12colourMinMaxPiS_S_iiS_i
.visible .entry _Z12colourMinMaxPiS_S_iiS_i(
	.param .u64 .ptr .align 1 _Z12colourMinMaxPiS_S_iiS_i_param_0,
	.param .u64 .ptr .align 1 _Z12colourMinMaxPiS_S_iiS_i_param_1,
	.param .u64 .ptr .align 1 _Z12colourMinMaxPiS_S_iiS_i_param_2,
	.param .u32 _Z12colourMinMaxPiS_S_iiS_i_param_3,
	.param .u32 _Z12colourMinMaxPiS_S_iiS_i_param_4,
	.param .u64 .ptr .align 1 _Z12colourMinMaxPiS_S_iiS_i_param_5,
	.param .u32 _Z12colourMinMaxPiS_S_iiS_i_param_6
)
{
	.reg .pred 	%p<33>;
	.reg .b16 	%rs<28>;
	.reg .b32 	%r<22>;
	.reg .b64 	%rd<19>;

	ld.param.u64 	%rd7, [_Z12colourMinMaxPiS_S_iiS_i_param_0];
	ld.param.u64 	%rd8, [_Z12colourMinMaxPiS_S_iiS_i_param_1];
	ld.param.u64 	%rd9, [_Z12colourMinMaxPiS_S_iiS_i_param_2];
	ld.param.u32 	%r11, [_Z12colourMinMaxPiS_S_iiS_i_param_3];
	ld.param.u64 	%rd10, [_Z12colourMinMaxPiS_S_iiS_i_param_5];
	ld.param.u32 	%r10, [_Z12colourMinMaxPiS_S_iiS_i_param_6];
	cvta.to.global.u64 	%rd1, %rd9;
	cvta.to.global.u64 	%rd2, %rd10;
	mov.u32 	%r12, %ntid.x;
	mov.u32 	%r13, %ctaid.x;
	mov.u32 	%r14, %tid.x;
	mad.lo.s32 	%r1, %r12, %r13, %r14;
	setp.ge.s32 	%p9, %r1, %r11;
	@%p9 bra 	$L__BB2_21;
	mul.wide.s32 	%rd11, %r1, 4;
	add.s64 	%rd3, %rd2, %rd11;
	ld.global.u32 	%r15, [%rd3];
	setp.ne.s32 	%p10, %r15, 0;
	@%p10 bra 	$L__BB2_21;
	add.s64 	%rd13, %rd1, %rd11;
	ld.global.u32 	%r2, [%rd13];
	cvta.to.global.u64 	%rd14, %rd7;
	add.s64 	%rd15, %rd14, %rd11;
	ld.global.u32 	%r21, [%rd15];
	ld.global.u32 	%r4, [%rd15+4];
	setp.ge.s32 	%p12, %r21, %r4;
	mov.pred 	%p31, 0;
	mov.pred 	%p32, %p31;
	@%p12 bra 	$L__BB2_16;
	cvta.to.global.u64 	%rd4, %rd8;
	mov.b16 	%rs27, 1;
	mov.u16 	%rs26, %rs27;
$L__BB2_4:
	mul.wide.s32 	%rd16, %r21, 4;
	add.s64 	%rd17, %rd4, %rd16;
	ld.global.u32 	%r6, [%rd17];
	and.b16  	%rs11, %rs26, 255;
	setp.eq.s16 	%p30, %rs11, 0;
	mul.wide.s32 	%rd18, %r6, 4;
	add.s64 	%rd5, %rd2, %rd18;
	add.s64 	%rd6, %rd1, %rd18;
	mov.b16 	%rs26, 0;
	@%p30 bra 	$L__BB2_9;
	ld.global.u32 	%r16, [%rd5+-4];
	setp.ne.s32 	%p13, %r16, 0;
	mov.b16 	%rs26, 1;
	@%p13 bra 	$L__BB2_9;
	ld.global.u32 	%r7, [%rd6+-4];
	setp.lt.s32 	%p14, %r7, %r2;
	@%p14 bra 	$L__BB2_9;
	setp.eq.s32 	%p15, %r7, %r2;
	add.s32 	%r17, %r6, -1;
	setp.lt.s32 	%p16, %r1, %r17;
	and.pred  	%p17, %p15, %p16;
	mov.b16 	%rs26, 1;
	@%p17 bra 	$L__BB2_14;
	and.b16  	%rs16, %rs27, 255;
	setp.eq.s16 	%p19, %rs16, 0;
	mov.b16 	%rs26, 0;
	mov.pred 	%p29, -1;
	mov.pred 	%p30, %p29;
	@%p19 bra 	$L__BB2_21;
	bra.uni 	$L__BB2_11;
$L__BB2_9:
	and.b16  	%rs18, %rs27, 255;
	setp.eq.s16 	%p20, %rs18, 0;
	mov.b16 	%rs27, 0;
	@%p20 bra 	$L__BB2_14;
	ld.global.u32 	%r18, [%rd5+-4];
	setp.eq.s32 	%p29, %r18, 0;
$L__BB2_11:
	mov.b16 	%rs27, 1;
	not.pred 	%p21, %p29;
	@%p21 bra 	$L__BB2_14;
	ld.global.u32 	%r8, [%rd6+-4];
	setp.gt.s32 	%p22, %r8, %r2;
	@%p22 bra 	$L__BB2_14;
	setp.ne.s32 	%p23, %r8, %r2;
	setp.lt.s32 	%p24, %r1, %r6;
	or.pred  	%p25, %p23, %p24;
	and.pred  	%p26, %p30, %p25;
	selp.b16 	%rs26, 1, %rs26, %p25;
	not.pred 	%p27, %p25;
	selp.u16 	%rs27, 1, 0, %p27;
	@%p26 bra 	$L__BB2_21;
$L__BB2_14:
	add.s32 	%r21, %r21, 1;
	setp.ne.s32 	%p28, %r21, %r4;
	@%p28 bra 	$L__BB2_4;
	setp.eq.s16 	%p31, %rs26, 0;
	and.b16  	%rs21, %rs27, 255;
	setp.eq.s16 	%p32, %rs21, 0;
$L__BB2_16:
	@%p31 bra 	$L__BB2_18;
	st.global.u32 	[%rd3], %r10;
	bra.uni 	$L__BB2_20;
$L__BB2_18:
	@%p32 bra 	$L__BB2_20;
	add.s32 	%r19, %r10, 1;
	st.global.u32 	[%rd3], %r19;
$L__BB2_20:
	atom.global.add.u32 	%r20, [d_count], 1;
$L__BB2_21:
	ret;

}
	// .globl	_Z12setup_kernelP17curandStateXORWOWm
.visible .entry _Z12setup_kernelP17curandStateXORWOWm(
	.param .u64 .ptr .align 1 _Z12setup_kernelP17curandStateXORWOWm_param_0,
	.param .u64 _Z12setup_kernelP17curandStateXORWOWm_param_1
)
{
	.reg .pred 	%p<24>;
	.reg .b32 	%r<413>;
	.reg .b64 	%rd<19>;

	ld.param.u64 	%rd8, [_Z12setup_kernelP17curandStateXORWOWm_param_0];
	ld.param.u64 	%rd9, [_Z12setup_kernelP17curandStateXORWOWm_param_1];
	cvta.to.global.u64 	%rd10, %rd8;
	mov.u32 	%r182, %ntid.x;
	mov.u32 	%r183, %ctaid.x;
	mov.u32 	%r184, %tid.x;
	mad.lo.s32 	%r185, %r182, %r183, %r184;
	cvt.s64.s32 	%rd18, %r185;
	mul.wide.s32 	%rd11, %r185, 48;
	add.s64 	%rd2, %rd10, %rd11;
	cvt.u32.u64 	%r186, %rd9;
	xor.b32  	%r187, %r186, -1429050551;
	mul.lo.s32 	%r188, %r187, 1099087573;
	{ .reg .b32 tmp; mov.b64 {tmp, %r189}, %rd9; }
	xor.b32  	%r190, %r189, -136515619;
	mul.lo.s32 	%r191, %r190, -1703105765;
	add.s32 	%r192, %r188, %r191;
	add.s32 	%r193, %r192, 6615241;
	add.s32 	%r194, %r188, 123456789;
	st.global.v2.u32 	[%rd2], {%r193, %r194};
	xor.b32  	%r195, %r188, 362436069;
	add.s32 	%r196, %r191, 521288629;
	st.global.v2.u32 	[%rd2+8], {%r195, %r196};
	xor.b32  	%r197, %r191, 88675123;
	add.s32 	%r198, %r188, 5783321;
	st.global.v2.u32 	[%rd2+16], {%r197, %r198};
	setp.eq.s32 	%p1, %r185, 0;
	@%p1 bra 	$L__BB3_42;
	mov.b32 	%r319, 0;
$L__BB3_2:
	and.b64  	%rd4, %rd18, 3;
	setp.eq.s64 	%p2, %rd4, 0;
	@%p2 bra 	$L__BB3_41;
	mul.wide.u32 	%rd12, %r319, 3200;
	mov.u64 	%rd13, precalc_xorwow_matrix;
	add.s64 	%rd5, %rd13, %rd12;
	cvt.u32.u64 	%r2, %rd4;
	mov.b32 	%r320, 0;
$L__BB3_4:
	mov.b32 	%r333, 0;
	mov.u32 	%r334, %r333;
	mov.u32 	%r335, %r333;
	mov.u32 	%r336, %r333;
	mov.u32 	%r337, %r333;
	mov.u32 	%r326, %r333;
$L__BB3_5:
	mul.wide.u32 	%rd14, %r326, 4;
	add.s64 	%rd15, %rd2, %rd14;
	ld.global.u32 	%r10, [%rd15+4];
	shl.b32 	%r11, %r326, 5;
	mov.b32 	%r332, 0;
$L__BB3_6:
	.pragma "nounroll";
	shr.u32 	%r203, %r10, %r332;
	and.b32  	%r204, %r203, 1;
	setp.eq.b32 	%p3, %r204, 1;
	not.pred 	%p4, %p3;
	add.s32 	%r205, %r11, %r332;
	mul.lo.s32 	%r206, %r205, 5;
	mul.wide.u32 	%rd16, %r206, 4;
	add.s64 	%rd6, %rd5, %rd16;
	@%p4 bra 	$L__BB3_8;
	ld.global.u32 	%r207, [%rd6];
	xor.b32  	%r337, %r337, %r207;
	ld.global.u32 	%r208, [%rd6+4];
	xor.b32  	%r336, %r336, %r208;
	ld.global.u32 	%r209, [%rd6+8];
	xor.b32  	%r335, %r335, %r209;
	ld.global.u32 	%r210, [%rd6+12];
	xor.b32  	%r334, %r334, %r210;
	ld.global.u32 	%r211, [%rd6+16];
	xor.b32  	%r333, %r333, %r211;
$L__BB3_8:
	and.b32  	%r213, %r203, 2;
	setp.eq.s32 	%p5, %r213, 0;
	@%p5 bra 	$L__BB3_10;
	ld.global.u32 	%r214, [%rd6+20];
	xor.b32  	%r337, %r337, %r214;
	ld.global.u32 	%r215, [%rd6+24];
	xor.b32  	%r336, %r336, %r215;
	ld.global.u32 	%r216, [%rd6+28];
	xor.b32  	%r335, %r335, %r216;
	ld.global.u32 	%r217, [%rd6+32];
	xor.b32  	%r334, %r334, %r217;
	ld.global.u32 	%r218, [%rd6+36];
	xor.b32  	%r333, %r333, %r218;
$L__BB3_10:
	and.b32  	%r220, %r203, 4;
	setp.eq.s32 	%p6, %r220, 0;
	@%p6 bra 	$L__BB3_12;
	ld.global.u32 	%r221, [%rd6+40];
	xor.b32  	%r337, %r337, %r221;
	ld.global.u32 	%r222, [%rd6+44];
	xor.b32  	%r336, %r336, %r222;
	ld.global.u32 	%r223, [%rd6+48];
	xor.b32  	%r335, %r335, %r223;
	ld.global.u32 	%r224, [%rd6+52];
	xor.b32  	%r334, %r334, %r224;
	ld.global.u32 	%r225, [%rd6+56];
	xor.b32  	%r333, %r333, %r225;
$L__BB3_12:
	and.b32  	%r227, %r203, 8;
	setp.eq.s32 	%p7, %r227, 0;
	@%p7 bra 	$L__BB3_14;
	ld.global.u32 	%r228, [%rd6+60];
	xor.b32  	%r337, %r337, %r228;
	ld.global.u32 	%r229, [%rd6+64];
	xor.b32  	%r336, %r336, %r229;
	ld.global.u32 	%r230, [%rd6+68];
	xor.b32  	%r335, %r335, %r230;
	ld.global.u32 	%r231, [%rd6+72];
	xor.b32  	%r334, %r334, %r231;
	ld.global.u32 	%r232, [%rd6+76];
	xor.b32  	%r333, %r333, %r232;
$L__BB3_14:
	and.b32  	%r234, %r203, 16;
	setp.eq.s32 	%p8, %r234, 0;
	@%p8 bra 	$L__BB3_16;
	ld.global.u32 	%r235, [%rd6+80];
	xor.b32  	%r337, %r337, %r235;
	ld.global.u32 	%r236, [%rd6+84];
	xor.b32  	%r336, %r336, %r236;
	ld.global.u32 	%r237, [%rd6+88];
	xor.b32  	%r335, %r335, %r237;
	ld.global.u32 	%r238, [%rd6+92];
	xor.b32  	%r334, %r334, %r238;
	ld.global.u32 	%r239, [%rd6+96];
	xor.b32  	%r333, %r333, %r239;
$L__BB3_16:
	and.b32  	%r241, %r203, 32;
	setp.eq.s32 	%p9, %r241, 0;
	@%p9 bra 	$L__BB3_18;
	ld.global.u32 	%r242, [%rd6+100];
	xor.b32  	%r337, %r337, %r242;
	ld.global.u32 	%r243, [%rd6+104];
	xor.b32  	%r336, %r336, %r243;
	ld.global.u32 	%r244, [%rd6+108];
	xor.b32  	%r335, %r335, %r244;
	ld.global.u32 	%r245, [%rd6+112];
	xor.b32  	%r334, %r334, %r245;
	ld.global.u32 	%r246, [%rd6+116];
	xor.b32  	%r333, %r333, %r246;
$L__BB3_18:
	and.b32  	%r248, %r203, 64;
	setp.eq.s32 	%p10, %r248, 0;
	@%p10 bra 	$L__BB3_20;
	ld.global.u32 	%r249, [%rd6+120];
	xor.b32  	%r337, %r337, %r249;
	ld.global.u32 	%r250, [%rd6+124];
	xor.b32  	%r336, %r336, %r250;
	ld.global.u32 	%r251, [%rd6+128];
	xor.b32  	%r335, %r335, %r251;
	ld.global.u32 	%r252, [%rd6+132];
	xor.b32  	%r334, %r334, %r252;
	ld.global.u32 	%r253, [%rd6+136];
	xor.b32  	%r333, %r333, %r253;
$L__BB3_20:
	and.b32  	%r255, %r203, 128;
	setp.eq.s32 	%p11, %r255, 0;
	@%p11 bra 	$L__BB3_22;
	ld.global.u32 	%r256, [%rd6+140];
	xor.b32  	%r337, %r337, %r256;
	ld.global.u32 	%r257, [%rd6+144];
	xor.b32  	%r336, %r336, %r257;
	ld.global.u32 	%r258, [%rd6+148];
	xor.b32  	%r335, %r335, %r258;
	ld.global.u32 	%r259, [%rd6+152];
	xor.b32  	%r334, %r334, %r259;
	ld.global.u32 	%r260, [%rd6+156];
	xor.b32  	%r333, %r333, %r260;
$L__BB3_22:
	and.b32  	%r262, %r203, 256;
	setp.eq.s32 	%p12, %r262, 0;
	@%p12 bra 	$L__BB3_24;
	ld.global.u32 	%r263, [%rd6+160];
	xor.b32  	%r337, %r337, %r263;
	ld.global.u32 	%r264, [%rd6+164];
	xor.b32  	%r336, %r336, %r264;
	ld.global.u32 	%r265, [%rd6+168];
	xor.b32  	%r335, %r335, %r265;
	ld.global.u32 	%r266, [%rd6+172];
	xor.b32  	%r334, %r334, %r266;
	ld.global.u32 	%r267, [%rd6+176];
	xor.b32  	%r333, %r333, %r267;
$L__BB3_24:
	and.b32  	%r269, %r203, 512;
	setp.eq.s32 	%p13, %r269, 0;
	@%p13 bra 	$L__BB3_26;
	ld.global.u32 	%r270, [%rd6+180];
	xor.b32  	%r337, %r337, %r270;
	ld.global.u32 	%r271, [%rd6+184];
	xor.b32  	%r336, %r336, %r271;
	ld.global.u32 	%r272, [%rd6+188];
	xor.b32  	%r335, %r335, %r272;
	ld.global.u32 	%r273, [%rd6+192];
	xor.b32  	%r334, %r334, %r273;
	ld.global.u32 	%r274, [%rd6+196];
	xor.b32  	%r333, %r333, %r274;
$L__BB3_26:
	and.b32  	%r276, %r203, 1024;
	setp.eq.s32 	%p14, %r276, 0;
	@%p14 bra 	$L__BB3_28;
	ld.global.u32 	%r277, [%rd6+200];
	xor.b32  	%r337, %r337, %r277;
	ld.global.u32 	%r278, [%rd6+204];
	xor.b32  	%r336, %r336, %r278;
	ld.global.u32 	%r279, [%rd6+208];
	xor.b32  	%r335, %r335, %r279;
	ld.global.u32 	%r280, [%rd6+212];
	xor.b32  	%r334, %r334, %r280;
	ld.global.u32 	%r281, [%rd6+216];
	xor.b32  	%r333, %r333, %r281;
$L__BB3_28:
	and.b32  	%r283, %r203, 2048;
	setp.eq.s32 	%p15, %r283, 0;
	@%p15 bra 	$L__BB3_30;
	ld.global.u32 	%r284, [%rd6+220];
	xor.b32  	%r337, %r337, %r284;
	ld.global.u32 	%r285, [%rd6+224];
	xor.b32  	%r336, %r336, %r285;
	ld.global.u32 	%r286, [%rd6+228];
	xor.b32  	%r335, %r335, %r286;
	ld.global.u32 	%r287, [%rd6+232];
	xor.b32  	%r334, %r334, %r287;
	ld.global.u32 	%r288, [%rd6+236];
	xor.b32  	%r333, %r333, %r288;
$L__BB3_30:
	and.b32  	%r290, %r203, 4096;
	setp.eq.s32 	%p16, %r290, 0;
	@%p16 bra 	$L__BB3_32;
	ld.global.u32 	%r291, [%rd6+240];
	xor.b32  	%r337, %r337, %r291;
	ld.global.u32 	%r292, [%rd6+244];
	xor.b32  	%r336, %r336, %r292;
	ld.global.u32 	%r293, [%rd6+248];
	xor.b32  	%r335, %r335, %r293;
	ld.global.u32 	%r294, [%rd6+252];
	xor.b32  	%r334, %r334, %r294;
	ld.global.u32 	%r295, [%rd6+256];
	xor.b32  	%r333, %r333, %r295;
$L__BB3_32:
	and.b32  	%r297, %r203, 8192;
	setp.eq.s32 	%p17, %r297, 0;
	@%p17 bra 	$L__BB3_34;
	ld.global.u32 	%r298, [%rd6+260];
	xor.b32  	%r337, %r337, %r298;
	ld.global.u32 	%r299, [%rd6+264];
	xor.b32  	%r336, %r336, %r299;
	ld.global.u32 	%r300, [%rd6+268];
	xor.b32  	%r335, %r335, %r300;
	ld.global.u32 	%r301, [%rd6+272];
	xor.b32  	%r334, %r334, %r301;
	ld.global.u32 	%r302, [%rd6+276];
	xor.b32  	%r333, %r333, %r302;
$L__BB3_34:
	and.b32  	%r304, %r203, 16384;
	setp.eq.s32 	%p18, %r304, 0;
	@%p18 bra 	$L__BB3_36;
	ld.global.u32 	%r305, [%rd6+280];
	xor.b32  	%r337, %r337, %r305;
	ld.global.u32 	%r306, [%rd6+284];
	xor.b32  	%r336, %r336, %r306;
	ld.global.u32 	%r307, [%rd6+288];
	xor.b32  	%r335, %r335, %r307;
	ld.global.u32 	%r308, [%rd6+292];
	xor.b32  	%r334, %r334, %r308;
	ld.global.u32 	%r309, [%rd6+296];
	xor.b32  	%r333, %r333, %r309;
$L__BB3_36:
	and.b32  	%r311, %r203, 32768;
	setp.eq.s32 	%p19, %r311, 0;
	@%p19 bra 	$L__BB3_38;
	ld.global.u32 	%r312, [%rd6+300];
	xor.b32  	%r337, %r337, %r312;
	ld.global.u32 	%r313, [%rd6+304];
	xor.b32  	%r336, %r336, %r313;
	ld.global.u32 	%r314, [%rd6+308];
	xor.b32  	%r335, %r335, %r314;
	ld.global.u32 	%r315, [%rd6+312];
	xor.b32  	%r334, %r334, %r315;
	ld.global.u32 	%r316, [%rd6+316];
	xor.b32  	%r333, %r333, %r316;
$L__BB3_38:
	add.s32 	%r332, %r332, 16;
	setp.ne.s32 	%p20, %r332, 32;
	@%p20 bra 	$L__BB3_6;
	mad.lo.s32 	%r317, %r326, -31, %r11;
	add.s32 	%r326, %r317, 1;
	setp.ne.s32 	%p21, %r326, 5;
	@%p21 bra 	$L__BB3_5;
	st.global.u32 	[%rd2+4], %r337;
	st.global.u32 	[%rd2+8], %r336;
	st.global.u32 	[%rd2+12], %r335;
	st.global.u32 	[%rd2+16], %r334;
	st.global.u32 	[%rd2+20], %r333;
	add.s32 	%r320, %r320, 1;
	setp.lt.u32 	%p22, %r320, %r2;
	@%p22 bra 	$L__BB3_4;
$L__BB3_41:
	shr.u64 	%rd7, %rd18, 2;
	add.s32 	%r319, %r319, 1;
	setp.gt.u64 	%p23, %rd18, 3;
	mov.u64 	%rd18, %rd7;
	@%p23 bra 	$L__BB3_2;
$L__BB3_42:
	mov.b32 	%r318, 0;
	st.global.v2.u32 	[%rd2+24], {%r318, %r318};
	st.global.u32 	[%rd2+32], %r318;
	mov.b64 	%rd17, 0;
	st.global.u64 	[%rd2+40], %rd17;
	ret;

}
	// .globl	_Z15randomNumberingP17curandStateXORWOWPiii
.visible .entry _Z15randomNumberingP17curandStateXORWOWPiii(
	.param .u64 .ptr .align 1 _Z15randomNumberingP17curandStateXORWOWPiii_param_0,
	.param .u64 .ptr .align 1 _Z15randomNumberingP17curandStateXORWOWPiii_param_1,
	.param .u32 _Z15randomNumberingP17curandStateXORWOWPiii_param_2,
	.param .u32 _Z15randomNumberingP17curandStateXORWOWPiii_param_3
)
{
	.reg .b32 	%r<23>;
	.reg .b32 	%f<5>;
	.reg .b64 	%rd<9>;
	.reg .b64 	%fd<5>;

	ld.param.u64 	%rd1, [_Z15randomNumberingP17curandStateXORWOWPiii_param_0];
	ld.param.u64 	%rd2, [_Z15randomNumberingP17curandStateXORWOWPiii_param_1];
	ld.param.u32 	%r1, [_Z15randomNumberingP17curandStateXORWOWPiii_param_3];
	cvta.to.global.u64 	%rd3, %rd2;
	cvta.to.global.u64 	%rd4, %rd1;
	mov.u32 	%r2, %ntid.x;
	mov.u32 	%r3, %ctaid.x;
	mov.u32 	%r4, %tid.x;
	mad.lo.s32 	%r5, %r2, %r3, %r4;
	mul.wide.s32 	%rd5, %r5, 48;
	add.s64 	%rd6, %rd4, %rd5;
	ld.global.v2.u32 	{%r6, %r7}, [%rd6];
	ld.global.v2.u32 	{%r8, %r9}, [%rd6+8];
	ld.global.v2.u32 	{%r10, %r11}, [%rd6+16];
	shr.u32 	%r12, %r7, 2;
	xor.b32  	%r13, %r12, %r7;
	shl.b32 	%r14, %r11, 4;
	shl.b32 	%r15, %r13, 1;
	xor.b32  	%r16, %r14, %r15;
	xor.b32  	%r17, %r16, %r11;
	xor.b32  	%r18, %r17, %r13;
	add.s32 	%r19, %r6, 362437;
	add.s32 	%r20, %r18, %r19;
	cvt.rn.f32.u32 	%f1, %r20;
	fma.rn.f32 	%f2, %f1, 0f2F800000, 0f2F000000;
	st.global.v2.u32 	[%rd6], {%r19, %r8};
	st.global.v2.u32 	[%rd6+8], {%r9, %r10};
	st.global.v2.u32 	[%rd6+16], {%r11, %r18};
	add.s32 	%r21, %r1, -1;
	cvt.rn.f64.s32 	%fd1, %r21;
	add.f64 	%fd2, %fd1, 0d3FEFFFFDE7210BE9;
	cvt.f64.f32 	%fd3, %f2;
	mul.f64 	%fd4, %fd2, %fd3;
	cvt.rn.f32.f64 	%f3, %fd4;
	add.f32 	%f4, %f3, 0f3F800000;
	cvt.rzi.s32.f32 	%r22, %f4;
	mul.wide.s32 	%rd7, %r5, 4;
	add.s64 	%rd8, %rd3, %rd7;
	st.global.u32 	[%rd8], %r22;
	ret;

}
	// .globl	_Z10degreeCalcPiS_S_ii
.visible .entry _Z10degreeCalcPiS_S_ii(
	.param .u64 .ptr .align 1 _Z10degreeCalcPiS_S_ii_param_0,
	.param .u64 .ptr .align 1 _Z10degreeCalcPiS_S_ii_param_1,
	.param .u64 .ptr .align 1 _Z10degreeCalcPiS_S_ii_param_2,
	.param .u32 _Z10degreeCalcPiS_S_ii_param_3,
	.param .u32 _Z10degreeCalcPiS_S_ii_param_4
)
{
	.reg .pred 	%p<2>;
	.reg .b32 	%r<9>;
	.reg .b64 	%rd<8>;

	ld.param.u64 	%rd1, [_Z10degreeCalcPiS_S_ii_param_0];
	ld.param.u64 	%rd2, [_Z10degreeCalcPiS_S_ii_param_2];
	ld.param.u32 	%r2, [_Z10degreeCalcPiS_S_ii_param_3];
	mov.u32 	%r3, %ntid.x;
	mov.u32 	%r4, %ctaid.x;
	mov.u32 	%r5, %tid.x;
	mad.lo.s32 	%r1, %r3, %r4, %r5;
	setp.ge.s32 	%p1, %r1, %r2;
	@%p1 bra 	$L__BB5_2;
	cvta.to.global.u64 	%rd3, %rd1;
	cvta.to.global.u64 	%rd4, %rd2;
	mul.wide.s32 	%rd5, %r1, 4;
	add.s64 	%rd6, %rd3, %rd5;
	ld.global.u32 	%r6, [%rd6];
	ld.global.u32 	%r7, [%rd6+4];
	sub.s32 	%r8, %r7, %r6;
	add.s64 	%rd7, %rd4, %rd5;
	st.global.u32 	[%rd7], %r8;
$L__BB5_2:
	ret;

}
	// .globl	_ZN6thrust24THRUST_300001_SM_1000_NS8cuda_cub4core6detail13_kernel_agentINS1_8__reduce11ReduceAgentINS0_12zip_iteratorIN4cuda3std3__45tupleIJNS0_10device_ptrIiEENS0_17counting_iteratorIlNS0_11use_defaultESF_SF_EEEEEEEPNSB_IJilEEESJ_iNS1_9__extrema9arg_max_fIilNSA_4lessIiEEEEEEJSI_SK_iSP_EEEvDpT0_
.visible .entry _ZN6thrust24THRUST_300001_SM_1000_NS8cuda_cub4core6detail13_kernel_agentINS1_8__reduce11ReduceAgentINS0_12zip_iteratorIN4cuda3std3__45tupleIJNS0_10device_ptrIiEENS0_17counting_iteratorIlNS0_11use_defaultESF_SF_EEEEEEEPNSB_IJilEEESJ_iNS1_9__extrema9arg_max_fIilNSA_4lessIiEEEEEEJSI_SK_iSP_EEEvDpT0_(
	.param .align 8 .b8 _ZN6thrust24THRUST_300001_SM_1000_NS8cuda_cub4core6detail13_kernel_agentINS1_8__reduce11ReduceAgentINS0_12zip_iteratorIN4cuda3std3__45tupleIJNS0_10device_ptrIiEENS0_17counting_iteratorIlNS0_11use_defaultESF_SF_EEEEEEEPNSB_IJilEEESJ_iNS1_9__extrema9arg_max_fIilNSA_4lessIiEEEEEEJSI_SK_iSP_EEEvDpT0__param_0[16],
	.param .u64 .ptr .align 1 _ZN6thrust24THRUST_300001_SM_1000_NS8cuda_cub4core6detail13_kernel_agentINS1_8__reduce11ReduceAgentINS0_12zip_iteratorIN4cuda3std3__45tupleIJNS0_10device_ptrIiEENS0_17counting_iteratorIlNS0_11use_defaultESF_SF_EEEEEEEPNSB_IJilEEESJ_iNS1_9__extrema9arg_max_fIilNSA_4lessIiEEEEEEJSI_SK_iSP_EEEvDpT0__param_1,
	.param .u32 _ZN6thrust24THRUST_300001_SM_1000_NS8cuda_cub4core6detail13_kernel_agentINS1_8__reduce11ReduceAgentINS0_12zip_iteratorIN4cuda3std3__45tupleIJNS0_10device_ptrIiEENS0_17counting_iteratorIlNS0_11use_defaultESF_SF_EEEEEEEPNSB_IJilEEESJ_iNS1_9__extrema9arg_max_fIilNSA_4lessIiEEEEEEJSI_SK_iSP_EEEvDpT0__param_2,
	.param .align 1 .b8 _ZN6thrust24THRUST_300001_SM_1000_NS8cuda_cub4core6detail13_kernel_agentINS1_8__reduce11ReduceAgentINS0_12zip_iteratorIN4cuda3std3__45tupleIJNS0_10device_ptrIiEENS0_17counting_iteratorIlNS0_11use_defaultESF_SF_EEEEEEEPNSB_IJilEEESJ_iNS1_9__extrema9arg_max_fIilNSA_4lessIiEEEEEEJSI_SK_iSP_EEEvDpT0__param_3[1]
)
.maxntid 256
{
	.reg .pred 	%p<213>;
	.reg .b32 	%r<641>;
	.reg .b64 	%rd<305>;

	ld.param.u64 	%rd195, [_ZN6thrust24THRUST_300001_SM_1000_NS8cuda_cub4core6detail13_kernel_agentINS1_8__reduce11ReduceAgentINS0_12zip_iteratorIN4cuda3std3__45tupleIJNS0_10device_ptrIiEENS0_17counting_iteratorIlNS0_11use_defaultESF_SF_EEEEEEEPNSB_IJilEEESJ_iNS1_9__extrema9arg_max_fIilNSA_4lessIiEEEEEEJSI_SK_iSP_EEEvDpT0__param_0+8];
	ld.param.u64 	%rd194, [_ZN6thrust24THRUST_300001_SM_1000_NS8cuda_cub4core6detail13_kernel_agentINS1_8__reduce11ReduceAgentINS0_12zip_iteratorIN4cuda3std3__45tupleIJNS0_10device_ptrIiEENS0_17counting_iteratorIlNS0_11use_defaultESF_SF_EEEEEEEPNSB_IJilEEESJ_iNS1_9__extrema9arg_max_fIilNSA_4lessIiEEEEEEJSI_SK_iSP_EEEvDpT0__param_0];
	ld.param.u32 	%r205, [_ZN6thrust24THRUST_300001_SM_1000_NS8cuda_cub4core6detail13_kernel_agentINS1_8__reduce11ReduceAgentINS0_12zip_iteratorIN4cuda3std3__45tupleIJNS0_10device_ptrIiEENS0_17counting_iteratorIlNS0_11use_defaultESF_SF_EEEEEEEPNSB_IJilEEESJ_iNS1_9__extrema9arg_max_fIilNSA_4lessIiEEEEEEJSI_SK_iSP_EEEvDpT0__param_2];
	setp.eq.s32 	%p1, %r205, 0;
	@%p1 bra 	$L__BB6_206;
	cvta.to.global.u64 	%rd1, %rd194;
	setp.gt.s32 	%p2, %r205, 1279;
	@%p2 bra 	$L__BB6_122;
	mov.u32 	%r1, %tid.x;
	setp.ge.s32 	%p96, %r1, %r205;
	mov.b32 	%r580, 0;
	mov.b64 	%rd246, 0;
	mov.u32 	%r572, %r1;
	@%p96 bra 	$L__BB6_4;
	cvt.u64.u32 	%rd222, %r1;
	mul.wide.u32 	%rd223, %r1, 4;
	add.s64 	%rd224, %rd1, %rd223;
	add.s64 	%rd246, %rd195, %rd222;
	ld.global.u32 	%r580, [%rd224];
	add.s32 	%r572, %r1, 256;
$L__BB6_4:
	setp.ge.s32 	%p97, %r572, %r205;
	@%p97 bra 	$L__BB6_26;
	not.b32 	%r338, %r572;
	add.s32 	%r6, %r205, %r338;
	and.b32  	%r339, %r6, 768;
	setp.eq.s32 	%p98, %r339, 768;
	@%p98 bra 	$L__BB6_11;
	cvt.u64.u32 	%rd226, %r572;
	add.s64 	%rd237, %rd195, %rd226;
	mul.wide.u32 	%rd227, %r572, 4;
	add.s64 	%rd236, %rd1, %rd227;
	shr.u32 	%r340, %r6, 8;
	add.s32 	%r341, %r340, 1;
	and.b32  	%r342, %r341, 3;
	neg.s32 	%r568, %r342;
$L__BB6_7:
	.pragma "nounroll";
	mov.u64 	%rd9, %rd246;
	mov.u32 	%r10, %r580;
	ld.global.u32 	%r11, [%rd236];
	setp.lt.s32 	%p99, %r10, %r11;
	mov.u64 	%rd246, %rd237;
	mov.u32 	%r580, %r11;
	@%p99 bra 	$L__BB6_10;
	setp.lt.s32 	%p100, %r11, %r10;
	mov.u64 	%rd246, %rd9;
	mov.u32 	%r580, %r10;
	@%p100 bra 	$L__BB6_10;
	setp.lt.s64 	%p101, %rd9, %rd237;
	min.s64 	%rd246, %rd9, %rd237;
	selp.b32 	%r580, %r10, %r11, %p101;
$L__BB6_10:
	add.s32 	%r572, %r572, 256;
	add.s64 	%rd237, %rd237, 256;
	add.s64 	%rd236, %rd236, 1024;
	add.s32 	%r568, %r568, 1;
	setp.ne.s32 	%p102, %r568, 0;
	@%p102 bra 	$L__BB6_7;
$L__BB6_11:
	setp.lt.u32 	%p103, %r6, 768;
	@%p103 bra 	$L__BB6_26;
	add.s32 	%r575, %r572, 512;
$L__BB6_13:
	mov.u32 	%r20, %r575;
	add.s32 	%r343, %r20, -512;
	cvt.s64.s32 	%rd228, %r343;
	mul.wide.s32 	%rd229, %r343, 4;
	add.s64 	%rd17, %rd1, %rd229;
	add.s64 	%rd18, %rd195, %rd228;
	ld.global.u32 	%r22, [%rd17];
	setp.lt.s32 	%p104, %r580, %r22;
	mov.u64 	%rd243, %rd18;
	mov.u32 	%r577, %r22;
	@%p104 bra 	$L__BB6_16;
	setp.lt.s32 	%p105, %r22, %r580;
	mov.u64 	%rd243, %rd246;
	mov.u32 	%r577, %r580;
	@%p105 bra 	$L__BB6_16;
	setp.lt.s64 	%p106, %rd246, %rd18;
	min.s64 	%rd243, %rd246, %rd18;
	selp.b32 	%r577, %r580, %r22, %p106;
$L__BB6_16:
	add.s32 	%r344, %r20, -256;
	cvt.s64.s32 	%rd230, %r344;
	add.s64 	%rd21, %rd195, %rd230;
	ld.global.u32 	%r25, [%rd17+1024];
	setp.lt.s32 	%p107, %r577, %r25;
	mov.u64 	%rd244, %rd21;
	mov.u32 	%r578, %r25;
	@%p107 bra 	$L__BB6_19;
	setp.lt.s32 	%p108, %r25, %r577;
	mov.u64 	%rd244, %rd243;
	mov.u32 	%r578, %r577;
	@%p108 bra 	$L__BB6_19;
	setp.lt.s64 	%p109, %rd243, %rd21;
	min.s64 	%rd244, %rd243, %rd21;
	selp.b32 	%r578, %r577, %r25, %p109;
$L__BB6_19:
	cvt.s64.s32 	%rd231, %r20;
	add.s64 	%rd24, %rd195, %rd231;
	ld.global.u32 	%r28, [%rd17+2048];
	setp.lt.s32 	%p110, %r578, %r28;
	mov.u64 	%rd245, %rd24;
	mov.u32 	%r579, %r28;
	@%p110 bra 	$L__BB6_22;
	setp.lt.s32 	%p111, %r28, %r578;
	mov.u64 	%rd245, %rd244;
	mov.u32 	%r579, %r578;
	@%p111 bra 	$L__BB6_22;
	setp.lt.s64 	%p112, %rd244, %rd24;
	min.s64 	%rd245, %rd244, %rd24;
	selp.b32 	%r579, %r578, %r28, %p112;
$L__BB6_22:
	add.s32 	%r345, %r20, 256;
	cvt.s64.s32 	%rd232, %r345;
	add.s64 	%rd27, %rd195, %rd232;
	ld.global.u32 	%r31, [%rd17+3072];
	setp.lt.s32 	%p113, %r579, %r31;
	mov.u64 	%rd246, %rd27;
	mov.u32 	%r580, %r31;
	@%p113 bra 	$L__BB6_25;
	setp.lt.s32 	%p114, %r31, %r579;
	mov.u64 	%rd246, %rd245;
	mov.u32 	%r580, %r579;
	@%p114 bra 	$L__BB6_25;
	setp.lt.s64 	%p115, %rd245, %rd27;
	min.s64 	%rd246, %rd245, %rd27;
	selp.b32 	%r580, %r579, %r31, %p115;
$L__BB6_25:
	add.s32 	%r575, %r20, 1024;
	add.s32 	%r346, %r20, 512;
	setp.lt.s32 	%p116, %r346, %r205;
	@%p116 bra 	$L__BB6_13;
$L__BB6_26:
	setp.lt.s32 	%p117, %r205, 256;
	@%p117 bra 	$L__BB6_71;
	// begin inline asm
	mov.u32 %r460, %laneid;
	// end inline asm
	mov.b32 	%r478, 1;
	mov.b32 	%r479, 31;
	mov.b32 	%r480, -1;
	// begin inline asm
	shfl.sync.down.b32 %r461, %r580, %r478, %r479, %r480;
	// end inline asm
	// begin inline asm
	shfl.sync.down.b32 %r466, %r467, %r478, %r479, %r480;
	// end inline asm
	mov.b64 	{%r472, %r477}, %rd246;
	// begin inline asm
	shfl.sync.down.b32 %r471, %r472, %r478, %r479, %r480;
	// end inline asm
	// begin inline asm
	shfl.sync.down.b32 %r476, %r477, %r478, %r479, %r480;
	// end inline asm
	mov.b64 	%rd31, {%r471, %r476};
	setp.gt.s32 	%p169, %r460, 30;
	mov.u64 	%rd248, %rd246;
	mov.u32 	%r582, %r580;
	@%p169 bra 	$L__BB6_31;
	setp.lt.s32 	%p170, %r580, %r461;
	mov.u64 	%rd248, %rd31;
	mov.u32 	%r582, %r461;
	@%p170 bra 	$L__BB6_31;
	setp.lt.s32 	%p171, %r461, %r580;
	mov.u64 	%rd248, %rd246;
	mov.u32 	%r582, %r580;
	@%p171 bra 	$L__BB6_31;
	setp.lt.s64 	%p172, %rd246, %rd31;
	min.s64 	%rd248, %rd246, %rd31;
	selp.b32 	%r582, %r580, %r461, %p172;
$L__BB6_31:
	mov.b32 	%r498, 2;
	mov.b32 	%r499, 31;
	mov.b32 	%r500, -1;
	// begin inline asm
	shfl.sync.down.b32 %r481, %r582, %r498, %r499, %r500;
	// end inline asm
	// begin inline asm
	shfl.sync.down.b32 %r486, %r487, %r498, %r499, %r500;
	// end inline asm
	mov.b64 	{%r492, %r497}, %rd248;
	// begin inline asm
	shfl.sync.down.b32 %r491, %r492, %r498, %r499, %r500;
	// end inline asm
	// begin inline asm
	shfl.sync.down.b32 %r496, %r497, %r498, %r499, %r500;
	// end inline asm
	mov.b64 	%rd34, {%r491, %r496};
	setp.gt.s32 	%p173, %r460, 29;
	mov.u64 	%rd249, %rd248;
	mov.u32 	%r583, %r582;
	@%p173 bra 	$L__BB6_35;
	setp.lt.s32 	%p174, %r582, %r481;
	mov.u64 	%rd249, %rd34;
	mov.u32 	%r583, %r481;
	@%p174 bra 	$L__BB6_35;
	setp.lt.s32 	%p175, %r481, %r582;
	mov.u64 	%rd249, %rd248;
	mov.u32 	%r583, %r582;
	@%p175 bra 	$L__BB6_35;
	setp.lt.s64 	%p176, %rd248, %rd34;
	min.s64 	%rd249, %rd248, %rd34;
	selp.b32 	%r583, %r582, %r481, %p176;
$L__BB6_35:
	mov.b32 	%r518, 4;
	mov.b32 	%r519, 31;
	mov.b32 	%r520, -1;
	// begin inline asm
	shfl.sync.down.b32 %r501, %r583, %r518, %r519, %r520;
	// end inline asm
	// begin inline asm
	shfl.sync.down.b32 %r506, %r507, %r518, %r519, %r520;
	// end inline asm
	mov.b64 	{%r512, %r517}, %rd249;
	// begin inline asm
	shfl.sync.down.b32 %r511, %r512, %r518, %r519, %r520;
	// end inline asm
	// begin inline asm
	shfl.sync.down.b32 %r516, %r517, %r518, %r519, %r520;
	// end inline asm
	mov.b64 	%rd37, {%r511, %r516};
	setp.gt.s32 	%p177, %r460, 27;
	mov.u64 	%rd250, %rd249;
	mov.u32 	%r584, %r583;
	@%p177 bra 	$L__BB6_39;
	setp.lt.s32 	%p178, %r583, %r501;
	mov.u64 	%rd250, %rd37;
	mov.u32 	%r584, %r501;
	@%p178 bra 	$L__BB6_39;
	setp.lt.s32 	%p179, %r501, %r583;
	mov.u64 	%rd250, %rd249;
	mov.u32 	%r584, %r583;
	@%p179 bra 	$L__BB6_39;
	setp.lt.s64 	%p180, %rd249, %rd37;
	min.s64 	%rd250, %rd249, %rd37;
	selp.b32 	%r584, %r583, %r501, %p180;
$L__BB6_39:
	mov.b32 	%r538, 8;
	mov.b32 	%r539, 31;
	mov.b32 	%r540, -1;
	// begin inline asm
	shfl.sync.down.b32 %r521, %r584, %r538, %r539, %r540;
	// end inline asm
	// begin inline asm
	shfl.sync.down.b32 %r526, %r527, %r538, %r539, %r540;
	// end inline asm
	mov.b64 	{%r532, %r537}, %rd250;
	// begin inline asm
	shfl.sync.down.b32 %r531, %r532, %r538, %r539, %r540;
	// end inline asm
	// begin inline asm
	shfl.sync.down.b32 %r536, %r537, %r538, %r539, %r540;
	// end inline asm
	mov.b64 	%rd40, {%r531, %r536};
	setp.gt.s32 	%p181, %r460, 23;
	mov.u64 	%rd251, %rd250;
	mov.u32 	%r585, %r584;
	@%p181 bra 	$L__BB6_43;
	setp.lt.s32 	%p182, %r584, %r521;
	mov.u64 	%rd251, %rd40;
	mov.u32 	%r585, %r521;
	@%p182 bra 	$L__BB6_43;
	setp.lt.s32 	%p183, %r521, %r584;
	mov.u64 	%rd251, %rd250;
	mov.u32 	%r585, %r584;
	@%p183 bra 	$L__BB6_43;
	setp.lt.s64 	%p184, %rd250, %rd40;
	min.s64 	%rd251, %rd250, %rd40;
	selp.b32 	%r585, %r584, %r521, %p184;
$L__BB6_43:
	mov.b32 	%r558, 16;
	mov.b32 	%r559, 31;
	mov.b32 	%r560, -1;
	// begin inline asm
	shfl.sync.down.b32 %r541, %r585, %r558, %r559, %r560;
	// end inline asm
	// begin inline asm
	shfl.sync.down.b32 %r546, %r547, %r558, %r559, %r560;
	// end inline asm
	mov.b64 	{%r552, %r557}, %rd251;
	// begin inline asm
	shfl.sync.down.b32 %r551, %r552, %r558, %r559, %r560;
	// end inline asm
	// begin inline asm
	shfl.sync.down.b32 %r556, %r557, %r558, %r559, %r560;
	// end inline asm
	mov.b64 	%rd43, {%r551, %r556};
	setp.gt.s32 	%p185, %r460, 15;
	mov.u64 	%rd304, %rd251;
	mov.u32 	%r640, %r585;
	@%p185 bra 	$L__BB6_47;
	setp.lt.s32 	%p186, %r585, %r541;
	mov.u64 	%rd304, %rd43;
	mov.u32 	%r640, %r541;
	@%p186 bra 	$L__BB6_47;
	setp.lt.s32 	%p187, %r541, %r585;
	mov.u64 	%rd304, %rd251;
	mov.u32 	%r640, %r585;
	@%p187 bra 	$L__BB6_47;
	setp.lt.s64 	%p188, %rd251, %rd43;
	min.s64 	%rd304, %rd251, %rd43;
	selp.b32 	%r640, %r585, %r541, %p188;
$L__BB6_47:
	setp.ne.s32 	%p189, %r460, 0;
	@%p189 bra 	$L__BB6_49;
	shr.u32 	%r561, %r1, 1;
	and.b32  	%r562, %r561, 496;
	mov.u32 	%r563, _ZN6thrust24THRUST_300001_SM_1000_NS8cuda_cub4core6detail5shmemE;
	add.s32 	%r564, %r563, %r562;
	st.shared.u32 	[%r564+8], %r640;
	st.shared.u64 	[%r564+16], %rd304;
$L__BB6_49:
	bar.sync 	0;
	setp.ne.s32 	%p190, %r1, 0;
	@%p190 bra 	$L__BB6_204;
	ld.shared.u32 	%r52, [_ZN6thrust24THRUST_300001_SM_1000_NS8cuda_cub4core6detail5shmemE+24];
	ld.shared.u64 	%rd46, [_ZN6thrust24THRUST_300001_SM_1000_NS8cuda_cub4core6detail5shmemE+32];
	setp.lt.s32 	%p191, %r640, %r52;
	mov.u64 	%rd253, %rd46;
	mov.u32 	%r587, %r52;
	@%p191 bra 	$L__BB6_53;
	setp.lt.s32 	%p192, %r52, %r640;
	mov.u64 	%rd253, %rd304;
	mov.u32 	%r587, %r640;
	@%p192 bra 	$L__BB6_53;
	setp.lt.s64 	%p193, %rd304, %rd46;
	min.s64 	%rd253, %rd304, %rd46;
	selp.b32 	%r587, %r640, %r52, %p193;
$L__BB6_53:
	ld.shared.u32 	%r55, [_ZN6thrust24THRUST_300001_SM_1000_NS8cuda_cub4core6detail5shmemE+40];
	ld.shared.u64 	%rd49, [_ZN6thrust24THRUST_300001_SM_1000_NS8cuda_cub4core6detail5shmemE+48];
	setp.lt.s32 	%p194, %r587, %r55;
	mov.u64 	%rd254, %rd49;
	mov.u32 	%r588, %r55;
	@%p194 bra 	$L__BB6_56;
	setp.lt.s32 	%p195, %r55, %r587;
	mov.u64 	%rd254, %rd253;
	mov.u32 	%r588, %r587;
	@%p195 bra 	$L__BB6_56;
	setp.lt.s64 	%p196, %rd253, %rd49;
	min.s64 	%rd254, %rd253, %rd49;
	selp.b32 	%r588, %r587, %r55, %p196;
$L__BB6_56:
	ld.shared.u32 	%r58, [_ZN6thrust24THRUST_300001_SM_1000_NS8cuda_cub4core6detail5shmemE+56];
	ld.shared.u64 	%rd52, [_ZN6thrust24THRUST_300001_SM_1000_NS8cuda_cub4core6detail5shmemE+64];
	setp.lt.s32 	%p197, %r588, %r58;
	mov.u64 	%rd255, %rd52;
	mov.u32 	%r589, %r58;
	@%p197 bra 	$L__BB6_59;
	setp.lt.s32 	%p198, %r58, %r588;
	mov.u64 	%rd255, %rd254;
	mov.u32 	%r589, %r588;
	@%p198 bra 	$L__BB6_59;
	setp.lt.s64 	%p199, %rd254, %rd52;
	min.s64 	%rd255, %rd254, %rd52;
	selp.b32 	%r589, %r588, %r58, %p199;
$L__BB6_59:
	ld.shared.u32 	%r61, [_ZN6thrust24THRUST_300001_SM_1000_NS8cuda_cub4core6detail5shmemE+72];
	ld.shared.u64 	%rd55, [_ZN6thrust24THRUST_300001_SM_1000_NS8cuda_cub4core6detail5shmemE+80];
	setp.lt.s32 	%p200, %r589, %r61;
	mov.u64 	%rd256, %rd55;
	mov.u32 	%r590, %r61;
	@%p200 bra 	$L__BB6_62;
	setp.lt.s32 	%p201, %r61, %r589;
	mov.u64 	%rd256, %rd255;
	mov.u32 	%r590, %r589;
	@%p201 bra 	$L__BB6_62;
	setp.lt.s64 	%p202, %rd255, %rd55;
	min.s64 	%rd256, %rd255, %rd55;
	selp.b32 	%r590, %r589, %r61, %p202;
$L__BB6_62:
	ld.shared.u32 	%r64, [_ZN6thrust24THRUST_300001_SM_1000_NS8cuda_cub4core6detail5shmemE+88];
	ld.shared.u64 	%rd58, [_ZN6thrust24THRUST_300001_SM_1000_NS8cuda_cub4core6detail5shmemE+96];
	setp.lt.s32 	%p203, %r590, %r64;
	mov.u64 	%rd257, %rd58;
	mov.u32 	%r591, %r64;
	@%p203 bra 	$L__BB6_65;
	setp.lt.s32 	%p204, %r64, %r590;
	mov.u64 	%rd257, %rd256;
	mov.u32 	%r591, %r590;
	@%p204 bra 	$L__BB6_65;
	setp.lt.s64 	%p205, %rd256, %rd58;
	min.s64 	%rd257, %rd256, %rd58;
	selp.b32 	%r591, %r590, %r64, %p205;
$L__BB6_65:
	ld.shared.u32 	%r67, [_ZN6thrust24THRUST_300001_SM_1000_NS8cuda_cub4core6detail5shmemE+104];
	ld.shared.u64 	%rd61, [_ZN6thrust24THRUST_300001_SM_1000_NS8cuda_cub4core6detail5shmemE+112];
	setp.lt.s32 	%p206, %r591, %r67;
	mov.u64 	%rd258, %rd61;
	mov.u32 	%r592, %r67;
	@%p206 bra 	$L__BB6_68;
	setp.lt.s32 	%p207, %r67, %r591;
	mov.u64 	%rd258, %rd257;
	mov.u32 	%r592, %r591;
	@%p207 bra 	$L__BB6_68;
	setp.lt.s64 	%p208, %rd257, %rd61;
	min.s64 	%rd258, %rd257, %rd61;
	selp.b32 	%r592, %r591, %r67, %p208;
$L__BB6_68:
	ld.shared.u32 	%r70, [_ZN6thrust24THRUST_300001_SM_1000_NS8cuda_cub4core6detail5shmemE+120];
	ld.shared.u64 	%rd64, [_ZN6thrust24THRUST_300001_SM_1000_NS8cuda_cub4core6detail5shmemE+128];
	setp.lt.s32 	%p209, %r592, %r70;
	mov.u32 	%r640, %r70;
	mov.u64 	%rd304, %rd64;
	@%p209 bra 	$L__BB6_204;
	setp.lt.s32 	%p210, %r70, %r592;
	mov.u32 	%r640, %r592;
	mov.u64 	%rd304, %rd258;
	@%p210 bra 	$L__BB6_204;
	setp.lt.s64 	%p211, %rd258, %rd64;
	min.s64 	%rd304, %rd258, %rd64;
	selp.b32 	%r640, %r592, %r70, %p211;
	bra.uni 	$L__BB6_204;
$L__BB6_71:
	// begin inline asm
	mov.u32 %r347, %laneid;
	// end inline asm
	and.b32  	%r368, %r1, 992;
	add.s32 	%r369, %r368, 32;
	setp.gt.s32 	%p118, %r369, %r205;
	not.b32 	%r370, %r368;
	add.s32 	%r371, %r205, %r370;
	selp.b32 	%r366, %r371, 31, %p118;
	mov.b32 	%r365, 1;
	mov.b32 	%r367, -1;
	// begin inline asm
	shfl.sync.down.b32 %r348, %r580, %r365, %r366, %r367;
	// end inline asm
	// begin inline asm
	shfl.sync.down.b32 %r353, %r354, %r365, %r366, %r367;
	// end inline asm
	mov.b64 	{%r359, %r364}, %rd246;
	// begin inline asm
	shfl.sync.down.b32 %r358, %r359, %r365, %r366, %r367;
	// end inline asm
	// begin inline asm
	shfl.sync.down.b32 %r363, %r364, %r365, %r366, %r367;
	// end inline asm
	mov.b64 	%rd66, {%r358, %r363};
	setp.ge.s32 	%p119, %r347, %r366;
	mov.u32 	%r593, %r580;
	mov.u64 	%rd259, %rd246;
	@%p119 bra 	$L__BB6_75;
	setp.lt.s32 	%p120, %r580, %r348;
	mov.u32 	%r593, %r348;
	mov.u64 	%rd259, %rd66;
	@%p120 bra 	$L__BB6_75;
	setp.lt.s32 	%p121, %r348, %r580;
	mov.u32 	%r593, %r580;
	mov.u64 	%rd259, %rd246;
	@%p121 bra 	$L__BB6_75;
	setp.lt.s64 	%p122, %rd246, %rd66;
	selp.b32 	%r593, %r580, %r348, %p122;
	min.s64 	%rd259, %rd246, %rd66;
$L__BB6_75:
	mov.b32 	%r389, 2;
	mov.b32 	%r391, -1;
	// begin inline asm
	shfl.sync.down.b32 %r372, %r593, %r389, %r366, %r391;
	// end inline asm
	// begin inline asm
	shfl.sync.down.b32 %r377, %r378, %r389, %r366, %r391;
	// end inline asm
	mov.b64 	{%r383, %r388}, %rd259;
	// begin inline asm
	shfl.sync.down.b32 %r382, %r383, %r389, %r366, %r391;
	// end inline asm
	// begin inline asm
	shfl.sync.down.b32 %r387, %r388, %r389, %r366, %r391;
	// end inline asm
	mov.b64 	%rd69, {%r382, %r387};
	add.s32 	%r392, %r347, 2;
	setp.gt.s32 	%p123, %r392, %r366;
	mov.u32 	%r594, %r593;
	mov.u64 	%rd260, %rd259;
	@%p123 bra 	$L__BB6_79;
	setp.lt.s32 	%p124, %r593, %r372;
	mov.u32 	%r594, %r372;
	mov.u64 	%rd260, %rd69;
	@%p124 bra 	$L__BB6_79;
	setp.lt.s32 	%p125, %r372, %r593;
	mov.u32 	%r594, %r593;
	mov.u64 	%rd260, %rd259;
	@%p125 bra 	$L__BB6_79;
	setp.lt.s64 	%p126, %rd259, %rd69;
	selp.b32 	%r594, %r593, %r372, %p126;
	min.s64 	%rd260, %rd259, %rd69;
$L__BB6_79:
	mov.b32 	%r410, 4;
	mov.b32 	%r412, -1;
	// begin inline asm
	shfl.sync.down.b32 %r393, %r594, %r410, %r366, %r412;
	// end inline asm
	// begin inline asm
	shfl.sync.down.b32 %r398, %r399, %r410, %r366, %r412;
	// end inline asm
	mov.b64 	{%r404, %r409}, %rd260;
	// begin inline asm
	shfl.sync.down.b32 %r403, %r404, %r410, %r366, %r412;
	// end inline asm
	// begin inline asm
	shfl.sync.down.b32 %r408, %r409, %r410, %r366, %r412;
	// end inline asm
	mov.b64 	%rd72, {%r403, %r408};
	add.s32 	%r413, %r347, 4;
	setp.gt.s32 	%p127, %r413, %r366;
	mov.u32 	%r595, %r594;
	mov.u64 	%rd261, %rd260;
	@%p127 bra 	$L__BB6_83;
	setp.lt.s32 	%p128, %r594, %r393;
	mov.u32 	%r595, %r393;
	mov.u64 	%rd261, %rd72;
	@%p128 bra 	$L__BB6_83;
	setp.lt.s32 	%p129, %r393, %r594;
	mov.u32 	%r595, %r594;
	mov.u64 	%rd261, %rd260;
	@%p129 bra 	$L__BB6_83;
	setp.lt.s64 	%p130, %rd260, %rd72;
	selp.b32 	%r595, %r594, %r393, %p130;
	min.s64 	%rd261, %rd260, %rd72;
$L__BB6_83:
	mov.b32 	%r431, 8;
	mov.b32 	%r433, -1;
	// begin inline asm
	shfl.sync.down.b32 %r414, %r595, %r431, %r366, %r433;
	// end inline asm
	// begin inline asm
	shfl.sync.down.b32 %r419, %r420, %r431, %r366, %r433;
	// end inline asm
	mov.b64 	{%r425, %r430}, %rd261;
	// begin inline asm
	shfl.sync.down.b32 %r424, %r425, %r431, %r366, %r433;
	// end inline asm
	// begin inline asm
	shfl.sync.down.b32 %r429, %r430, %r431, %r366, %r433;
	// end inline asm
	mov.b64 	%rd75, {%r424, %r429};
	add.s32 	%r434, %r347, 8;
	setp.gt.s32 	%p131, %r434, %r366;
	mov.u32 	%r596, %r595;
	mov.u64 	%rd262, %rd261;
	@%p131 bra 	$L__BB6_87;
	setp.lt.s32 	%p132, %r595, %r414;
	mov.u32 	%r596, %r414;
	mov.u64 	%rd262, %rd75;
	@%p132 bra 	$L__BB6_87;
	setp.lt.s32 	%p133, %r414, %r595;
	mov.u32 	%r596, %r595;
	mov.u64 	%rd262, %rd261;
	@%p133 bra 	$L__BB6_87;
	setp.lt.s64 	%p134, %rd261, %rd75;
	selp.b32 	%r596, %r595, %r414, %p134;
	min.s64 	%rd262, %rd261, %rd75;
$L__BB6_87:
	mov.b32 	%r452, 16;
	mov.b32 	%r454, -1;
	// begin inline asm
	shfl.sync.down.b32 %r435, %r596, %r452, %r366, %r454;
	// end inline asm
	// begin inline asm
	shfl.sync.down.b32 %r440, %r441, %r452, %r366, %r454;
	// end inline asm
	mov.b64 	{%r446, %r451}, %rd262;
	// begin inline asm
	shfl.sync.down.b32 %r445, %r446, %r452, %r366, %r454;
	// end inline asm
	// begin inline asm
	shfl.sync.down.b32 %r450, %r451, %r452, %r366, %r454;
	// end inline asm
	mov.b64 	%rd78, {%r445, %r450};
	add.s32 	%r455, %r347, 16;
	setp.gt.s32 	%p135, %r455, %r366;
	mov.u32 	%r640, %r596;
	mov.u64 	%rd304, %rd262;
	@%p135 bra 	$L__BB6_91;
	setp.lt.s32 	%p136, %r596, %r435;
	mov.u32 	%r640, %r435;
	mov.u64 	%rd304, %rd78;
	@%p136 bra 	$L__BB6_91;
	setp.lt.s32 	%p137, %r435, %r596;
	mov.u32 	%r640, %r596;
	mov.u64 	%rd304, %rd262;
	@%p137 bra 	$L__BB6_91;
	setp.lt.s64 	%p138, %rd262, %rd78;
	selp.b32 	%r640, %r596, %r435, %p138;
	min.s64 	%rd304, %rd262, %rd78;
$L__BB6_91:
	setp.ne.s32 	%p139, %r347, 0;
	@%p139 bra 	$L__BB6_93;
	shr.u32 	%r456, %r1, 1;
	and.b32  	%r457, %r456, 496;
	mov.u32 	%r458, _ZN6thrust24THRUST_300001_SM_1000_NS8cuda_cub4core6detail5shmemE;
	add.s32 	%r459, %r458, %r457;
	st.shared.u32 	[%r459+8], %r640;
	st.shared.u64 	[%r459+16], %rd304;
$L__BB6_93:
	bar.sync 	0;
	setp.ne.s32 	%p140, %r1, 0;
	@%p140 bra 	$L__BB6_204;
	setp.lt.s32 	%p141, %r205, 33;
	mov.u32 	%r598, %r640;
	mov.u64 	%rd264, %rd304;
	@%p141 bra 	$L__BB6_98;
	ld.shared.u32 	%r89, [_ZN6thrust24THRUST_300001_SM_1000_NS8cuda_cub4core6detail5shmemE+24];
	ld.shared.u64 	%rd81, [_ZN6thrust24THRUST_300001_SM_1000_NS8cuda_cub4core6detail5shmemE+32];
	setp.lt.s32 	%p142, %r640, %r89;
	mov.u32 	%r598, %r89;
	mov.u64 	%rd264, %rd81;
	@%p142 bra 	$L__BB6_98;
	setp.lt.s32 	%p143, %r89, %r640;
	mov.u32 	%r598, %r640;
	mov.u64 	%rd264, %rd304;
	@%p143 bra 	$L__BB6_98;
	setp.lt.s64 	%p144, %rd304, %rd81;
	selp.b32 	%r598, %r640, %r89, %p144;
	min.s64 	%rd264, %rd304, %rd81;
$L__BB6_98:
	setp.lt.s32 	%p145, %r205, 65;
	mov.u32 	%r599, %r598;
	mov.u64 	%rd265, %rd264;
	@%p145 bra 	$L__BB6_102;
	ld.shared.u32 	%r92, [_ZN6thrust24THRUST_300001_SM_1000_NS8cuda_cub4core6detail5shmemE+40];
	ld.shared.u64 	%rd84, [_ZN6thrust24THRUST_300001_SM_1000_NS8cuda_cub4core6detail5shmemE+48];
	setp.lt.s32 	%p146, %r598, %r92;
	mov.u32 	%r599, %r92;
	mov.u64 	%rd265, %rd84;
	@%p146 bra 	$L__BB6_102;
	setp.lt.s32 	%p147, %r92, %r598;
	mov.u32 	%r599, %r598;
	mov.u64 	%rd265, %rd264;
	@%p147 bra 	$L__BB6_102;
	setp.lt.s64 	%p148, %rd264, %rd84;
	selp.b32 	%r599, %r598, %r92, %p148;
	min.s64 	%rd265, %rd264, %rd84;
$L__BB6_102:
	setp.lt.s32 	%p149, %r205, 97;
	mov.u32 	%r600, %r599;
	mov.u64 	%rd266, %rd265;
	@%p149 bra 	$L__BB6_106;
	ld.shared.u32 	%r95, [_ZN6thrust24THRUST_300001_SM_1000_NS8cuda_cub4core6detail5shmemE+56];
	ld.shared.u64 	%rd87, [_ZN6thrust24THRUST_300001_SM_1000_NS8cuda_cub4core6detail5shmemE+64];
	setp.lt.s32 	%p150, %r599, %r95;
	mov.u32 	%r600, %r95;
	mov.u64 	%rd266, %rd87;
	@%p150 bra 	$L__BB6_106;
	setp.lt.s32 	%p151, %r95, %r599;
	mov.u32 	%r600, %r599;
	mov.u64 	%rd266, %rd265;
	@%p151 bra 	$L__BB6_106;
	setp.lt.s64 	%p152, %rd265, %rd87;
	selp.b32 	%r600, %r599, %r95, %p152;
	min.s64 	%rd266, %rd265, %rd87;
$L__BB6_106:
	setp.lt.s32 	%p153, %r205, 129;
	mov.u32 	%r601, %r600;
	mov.u64 	%rd267, %rd266;
	@%p153 bra 	$L__BB6_110;
	ld.shared.u32 	%r98, [_ZN6thrust24THRUST_300001_SM_1000_NS8cuda_cub4core6detail5shmemE+72];
	ld.shared.u64 	%rd90, [_ZN6thrust24THRUST_300001_SM_1000_NS8cuda_cub4core6detail5shmemE+80];
	setp.lt.s32 	%p154, %r600, %r98;
	mov.u32 	%r601, %r98;
	mov.u64 	%rd267, %rd90;
	@%p154 bra 	$L__BB6_110;
	setp.lt.s32 	%p155, %r98, %r600;
	mov.u32 	%r601, %r600;
	mov.u64 	%rd267, %rd266;
	@%p155 bra 	$L__BB6_110;
	setp.lt.s64 	%p156, %rd266, %rd90;
	selp.b32 	%r601, %r600, %r98, %p156;
	min.s64 	%rd267, %rd266, %rd90;
$L__BB6_110:
	setp.lt.s32 	%p157, %r205, 161;
	mov.u32 	%r602, %r601;
	mov.u64 	%rd268, %rd267;
	@%p157 bra 	$L__BB6_114;
	ld.shared.u32 	%r101, [_ZN6thrust24THRUST_300001_SM_1000_NS8cuda_cub4core6detail5shmemE+88];
	ld.shared.u64 	%rd93, [_ZN6thrust24THRUST_300001_SM_1000_NS8cuda_cub4core6detail5shmemE+96];
	setp.lt.s32 	%p158, %r601, %r101;
	mov.u32 	%r602, %r101;
	mov.u64 	%rd268, %rd93;
	@%p158 bra 	$L__BB6_114;
	setp.lt.s32 	%p159, %r101, %r601;
	mov.u32 	%r602, %r601;
	mov.u64 	%rd268, %rd267;
	@%p159 bra 	$L__BB6_114;
	setp.lt.s64 	%p160, %rd267, %rd93;
	selp.b32 	%r602, %r601, %r101, %p160;
	min.s64 	%rd268, %rd267, %rd93;
$L__BB6_114:
	setp.lt.s32 	%p161, %r205, 193;
	mov.u32 	%r603, %r602;
	mov.u64 	%rd269, %rd268;
	@%p161 bra 	$L__BB6_118;
	ld.shared.u32 	%r104, [_ZN6thrust24THRUST_300001_SM_1000_NS8cuda_cub4core6detail5shmemE+104];
	ld.shared.u64 	%rd96, [_ZN6thrust24THRUST_300001_SM_1000_NS8cuda_cub4core6detail5shmemE+112];
	setp.lt.s32 	%p162, %r602, %r104;
	mov.u32 	%r603, %r104;
	mov.u64 	%rd269, %rd96;
	@%p162 bra 	$L__BB6_118;
	setp.lt.s32 	%p163, %r104, %r602;
	mov.u32 	%r603, %r602;
	mov.u64 	%rd269, %rd268;
	@%p163 bra 	$L__BB6_118;
	setp.lt.s64 	%p164, %rd268, %rd96;
	selp.b32 	%r603, %r602, %r104, %p164;
	min.s64 	%rd269, %rd268, %rd96;
$L__BB6_118:
	setp.lt.s32 	%p165, %r205, 225;
	mov.u32 	%r640, %r603;
	mov.u64 	%rd304, %rd269;
	@%p165 bra 	$L__BB6_204;
	ld.shared.u32 	%r107, [_ZN6thrust24THRUST_300001_SM_1000_NS8cuda_cub4core6detail5shmemE+120];
	ld.shared.u64 	%rd99, [_ZN6thrust24THRUST_300001_SM_1000_NS8cuda_cub4core6detail5shmemE+128];
	setp.lt.s32 	%p166, %r603, %r107;
	mov.u32 	%r640, %r107;
	mov.u64 	%rd304, %rd99;
	@%p166 bra 	$L__BB6_204;
	setp.lt.s32 	%p167, %r107, %r603;
	mov.u32 	%r640, %r603;
	mov.u64 	%rd304, %rd269;
	@%p167 bra 	$L__BB6_204;
	setp.lt.s64 	%p168, %rd269, %rd99;
	selp.b32 	%r640, %r603, %r107, %p168;
	min.s64 	%rd304, %rd269, %rd99;
	bra.uni 	$L__BB6_204;
$L__BB6_122:
	mov.u32 	%r109, %tid.x;
	cvt.u64.u32 	%rd101, %r109;
	mul.wide.u32 	%rd197, %r109, 4;
	add.s64 	%rd102, %rd1, %rd197;
	ld.global.u32 	%r206, [%rd102];
	add.s32 	%r207, %r109, 256;
	cvt.u64.u32 	%rd198, %r207;
	ld.global.u32 	%r208, [%rd102+1024];
	add.s32 	%r209, %r109, 512;
	cvt.u64.u32 	%rd199, %r209;
	ld.global.u32 	%r210, [%rd102+2048];
	add.s32 	%r211, %r109, 768;
	cvt.u64.u32 	%rd200, %r211;
	ld.global.u32 	%r212, [%rd102+3072];
	or.b32  	%r213, %r109, 1024;
	cvt.u64.u32 	%rd103, %r213;
	add.s64 	%rd291, %rd195, %rd103;
	ld.global.u32 	%r627, [%rd102+4096];
	setp.lt.s32 	%p3, %r206, %r208;
	max.s32 	%r214, %r206, %r208;
	selp.b64 	%rd201, %rd198, %rd101, %p3;
	setp.lt.s32 	%p4, %r214, %r210;
	max.s32 	%r215, %r214, %r210;
	selp.b64 	%rd202, %rd199, %rd201, %p4;
	setp.lt.s32 	%p5, %r215, %r212;
	max.s32 	%r111, %r215, %r212;
	selp.b64 	%rd105, %rd200, %rd202, %p5;
	setp.lt.s32 	%p6, %r111, %r627;
	@%p6 bra 	$L__BB6_124;
	setp.lt.s32 	%p7, %r627, %r111;
	setp.lt.u64 	%p8, %rd105, %rd103;
	or.pred  	%p9, %p7, %p8;
	selp.b32 	%r627, %r111, %r627, %p9;
	add.s64 	%rd203, %rd195, %rd105;
	selp.b64 	%rd291, %rd203, %rd291, %p9;
$L__BB6_124:
	setp.lt.u32 	%p10, %r205, 2560;
	mov.b32 	%r613, 1280;
	@%p10 bra 	$L__BB6_137;
	mov.b32 	%r605, 1280;
	mov.u32 	%r606, %r627;
	mov.u64 	%rd271, %rd291;
$L__BB6_126:
	cvt.u64.u32 	%rd204, %r605;
	add.s64 	%rd205, %rd101, %rd204;
	mul.wide.u32 	%rd206, %r605, 4;
	add.s64 	%rd207, %rd102, %rd206;
	add.s64 	%rd272, %rd205, %rd195;
	ld.global.u32 	%r607, [%rd207];
	add.s64 	%rd273, %rd272, 256;
	ld.global.u32 	%r608, [%rd207+1024];
	add.s64 	%rd274, %rd272, 512;
	ld.global.u32 	%r609, [%rd207+2048];
	add.s64 	%rd275, %rd272, 768;
	ld.global.u32 	%r610, [%rd207+3072];
	add.s64 	%rd291, %rd272, 1024;
	ld.global.u32 	%r627, [%rd207+4096];
	setp.lt.s32 	%p11, %r606, %r607;
	@%p11 bra 	$L__BB6_128;
	setp.lt.s32 	%p12, %r607, %r606;
	setp.lt.s64 	%p13, %rd271, %rd272;
	or.pred  	%p14, %p12, %p13;
	selp.b32 	%r607, %r606, %r607, %p14;
	selp.b64 	%rd272, %rd271, %rd272, %p14;
$L__BB6_128:
	setp.lt.s32 	%p15, %r607, %r608;
	@%p15 bra 	$L__BB6_130;
	setp.lt.s32 	%p16, %r608, %r607;
	setp.lt.s64 	%p17, %rd272, %rd273;
	or.pred  	%p18, %p16, %p17;
	selp.b32 	%r608, %r607, %r608, %p18;
	selp.b64 	%rd273, %rd272, %rd273, %p18;
$L__BB6_130:
	setp.lt.s32 	%p19, %r608, %r609;
	@%p19 bra 	$L__BB6_132;
	setp.lt.s32 	%p20, %r609, %r608;
	setp.lt.s64 	%p21, %rd273, %rd274;
	or.pred  	%p22, %p20, %p21;
	selp.b32 	%r609, %r608, %r609, %p22;
	selp.b64 	%rd274, %rd273, %rd274, %p22;
$L__BB6_132:
	setp.lt.s32 	%p23, %r609, %r610;
	@%p23 bra 	$L__BB6_134;
	setp.lt.s32 	%p24, %r610, %r609;
	setp.lt.s64 	%p25, %rd274, %rd275;
	or.pred  	%p26, %p24, %p25;
	selp.b32 	%r610, %r609, %r610, %p26;
	selp.b64 	%rd275, %rd274, %rd275, %p26;
$L__BB6_134:
	setp.lt.s32 	%p27, %r610, %r627;
	@%p27 bra 	$L__BB6_136;
	setp.lt.s32 	%p28, %r627, %r610;
	setp.lt.s64 	%p29, %rd275, %rd291;
	or.pred  	%p30, %p28, %p29;
	selp.b32 	%r627, %r610, %r627, %p30;
	selp.b64 	%rd291, %rd275, %rd291, %p30;
$L__BB6_136:
	add.s32 	%r613, %r605, 1280;
	add.s32 	%r218, %r605, 2560;
	setp.le.s32 	%p31, %r218, %r205;
	mov.u32 	%r605, %r613;
	mov.u32 	%r606, %r627;
	mov.u64 	%rd271, %rd291;
	@%p31 bra 	$L__BB6_126;
$L__BB6_137:
	setp.le.s32 	%p32, %r205, %r613;
	@%p32 bra 	$L__BB6_160;
	sub.s32 	%r134, %r205, %r613;
	setp.ge.s32 	%p33, %r109, %r134;
	@%p33 bra 	$L__BB6_160;
	not.b32 	%r220, %r109;
	add.s32 	%r221, %r205, %r220;
	sub.s32 	%r135, %r221, %r613;
	and.b32  	%r222, %r135, 768;
	setp.eq.s32 	%p34, %r222, 768;
	mov.u32 	%r618, %r109;
	@%p34 bra 	$L__BB6_145;
	add.s32 	%r223, %r109, %r613;
	cvt.u64.u32 	%rd209, %r223;
	add.s64 	%rd279, %rd195, %rd209;
	mul.wide.u32 	%rd210, %r223, 4;
	add.s64 	%rd278, %rd1, %rd210;
	shr.u32 	%r224, %r135, 8;
	add.s32 	%r225, %r224, 1;
	and.b32  	%r226, %r225, 3;
	neg.s32 	%r614, %r226;
	mov.u32 	%r618, %r109;
$L__BB6_141:
	.pragma "nounroll";
	mov.u64 	%rd129, %rd291;
	mov.u32 	%r139, %r627;
	ld.global.u32 	%r140, [%rd278];
	setp.lt.s32 	%p35, %r139, %r140;
	mov.u32 	%r627, %r140;
	mov.u64 	%rd291, %rd279;
	@%p35 bra 	$L__BB6_144;
	setp.lt.s32 	%p36, %r140, %r139;
	mov.u32 	%r627, %r139;
	mov.u64 	%rd291, %rd129;
	@%p36 bra 	$L__BB6_144;
	setp.lt.s64 	%p37, %rd129, %rd279;
	selp.b32 	%r627, %r139, %r140, %p37;
	min.s64 	%rd291, %rd129, %rd279;
$L__BB6_144:
	add.s32 	%r618, %r618, 256;
	add.s64 	%rd279, %rd279, 256;
	add.s64 	%rd278, %rd278, 1024;
	add.s32 	%r614, %r614, 1;
	setp.ne.s32 	%p38, %r614, 0;
	@%p38 bra 	$L__BB6_141;
$L__BB6_145:
	setp.lt.u32 	%p39, %r135, 768;
	@%p39 bra 	$L__BB6_160;
	add.s32 	%r621, %r618, %r613;
	cvt.u64.u32 	%rd211, %r621;
	add.s64 	%rd286, %rd195, %rd211;
	cvt.u64.u32 	%rd212, %r618;
	cvt.u64.u32 	%rd213, %r613;
	add.s64 	%rd214, %rd212, %rd213;
	shl.b64 	%rd215, %rd214, 2;
	add.s64 	%rd216, %rd215, %rd1;
	add.s64 	%rd285, %rd216, 3072;
	mul.wide.u32 	%rd217, %r621, 4;
	add.s64 	%rd284, %rd1, %rd217;
	add.s32 	%r622, %r618, 512;
$L__BB6_147:
	mov.u32 	%r151, %r622;
	ld.global.u32 	%r153, [%rd284];
	setp.lt.s32 	%p40, %r627, %r153;
	mov.u32 	%r624, %r153;
	mov.u64 	%rd288, %rd286;
	@%p40 bra 	$L__BB6_150;
	setp.lt.s32 	%p41, %r153, %r627;
	mov.u32 	%r624, %r627;
	mov.u64 	%rd288, %rd291;
	@%p41 bra 	$L__BB6_150;
	setp.lt.s64 	%p42, %rd291, %rd286;
	selp.b32 	%r624, %r627, %r153, %p42;
	min.s64 	%rd288, %rd291, %rd286;
$L__BB6_150:
	add.s32 	%r227, %r621, 256;
	cvt.u64.u32 	%rd218, %r227;
	add.s64 	%rd145, %rd195, %rd218;
	ld.global.u32 	%r156, [%rd285+-2048];
	setp.lt.s32 	%p43, %r624, %r156;
	mov.u32 	%r625, %r156;
	mov.u64 	%rd289, %rd145;
	@%p43 bra 	$L__BB6_153;
	setp.lt.s32 	%p44, %r156, %r624;
	mov.u32 	%r625, %r624;
	mov.u64 	%rd289, %rd288;
	@%p44 bra 	$L__BB6_153;
	setp.lt.s64 	%p45, %rd288, %rd145;
	selp.b32 	%r625, %r624, %r156, %p45;
	min.s64 	%rd289, %rd288, %rd145;
$L__BB6_153:
	add.s32 	%r228, %r621, 512;
	cvt.u64.u32 	%rd219, %r228;
	add.s64 	%rd148, %rd195, %rd219;
	ld.global.u32 	%r159, [%rd285+-1024];
	setp.lt.s32 	%p46, %r625, %r159;
	mov.u32 	%r626, %r159;
	mov.u64 	%rd290, %rd148;
	@%p46 bra 	$L__BB6_156;
	setp.lt.s32 	%p47, %r159, %r625;
	mov.u32 	%r626, %r625;
	mov.u64 	%rd290, %rd289;
	@%p47 bra 	$L__BB6_156;
	setp.lt.s64 	%p48, %rd289, %rd148;
	selp.b32 	%r626, %r625, %r159, %p48;
	min.s64 	%rd290, %rd289, %rd148;
$L__BB6_156:
	add.s32 	%r229, %r621, 768;
	cvt.u64.u32 	%rd220, %r229;
	add.s64 	%rd151, %rd195, %rd220;
	ld.global.u32 	%r162, [%rd285];
	setp.lt.s32 	%p49, %r626, %r162;
	mov.u32 	%r627, %r162;
	mov.u64 	%rd291, %rd151;
	@%p49 bra 	$L__BB6_159;
	setp.lt.s32 	%p50, %r162, %r626;
	mov.u32 	%r627, %r626;
	mov.u64 	%rd291, %rd290;
	@%p50 bra 	$L__BB6_159;
	setp.lt.s64 	%p51, %rd290, %rd151;
	selp.b32 	%r627, %r626, %r162, %p51;
	min.s64 	%rd291, %rd290, %rd151;
$L__BB6_159:
	add.s64 	%rd286, %rd286, 1024;
	add.s64 	%rd285, %rd285, 4096;
	add.s64 	%rd284, %rd284, 4096;
	add.s32 	%r622, %r151, 1024;
	add.s32 	%r230, %r151, 512;
	add.s32 	%r621, %r621, 1024;
	setp.lt.s32 	%p52, %r230, %r134;
	@%p52 bra 	$L__BB6_147;
$L__BB6_160:
	// begin inline asm
	mov.u32 %r231, %laneid;
	// end inline asm
	mov.b32 	%r249, 1;
	mov.b32 	%r250, 31;
	mov.b32 	%r251, -1;
	// begin inline asm
	shfl.sync.down.b32 %r232, %r627, %r249, %r250, %r251;
	// end inline asm
	// begin inline asm
	shfl.sync.down.b32 %r237, %r238, %r249, %r250, %r251;
	// end inline asm
	mov.b64 	{%r243, %r248}, %rd291;
	// begin inline asm
	shfl.sync.down.b32 %r242, %r243, %r249, %r250, %r251;
	// end inline asm
	// begin inline asm
	shfl.sync.down.b32 %r247, %r248, %r249, %r250, %r251;
	// end inline asm
	mov.b64 	%rd158, {%r242, %r247};
	setp.gt.s32 	%p53, %r231, 30;
	mov.u32 	%r629, %r627;
	mov.u64 	%rd293, %rd291;
	@%p53 bra 	$L__BB6_164;
	setp.lt.s32 	%p54, %r627, %r232;
	mov.u32 	%r629, %r232;
	mov.u64 	%rd293, %rd158;
	@%p54 bra 	$L__BB6_164;
	setp.lt.s32 	%p55, %r232, %r627;
	mov.u32 	%r629, %r627;
	mov.u64 	%rd293, %rd291;
	@%p55 bra 	$L__BB6_164;
	setp.lt.s64 	%p56, %rd291, %rd158;
	selp.b32 	%r629, %r627, %r232, %p56;
	min.s64 	%rd293, %rd291, %rd158;
$L__BB6_164:
	mov.b32 	%r269, 2;
	mov.b32 	%r270, 31;
	mov.b32 	%r271, -1;
	// begin inline asm
	shfl.sync.down.b32 %r252, %r629, %r269, %r270, %r271;
	// end inline asm
	// begin inline asm
	shfl.sync.down.b32 %r257, %r258, %r269, %r270, %r271;
	// end inline asm
	mov.b64 	{%r263, %r268}, %rd293;
	// begin inline asm
	shfl.sync.down.b32 %r262, %r263, %r269, %r270, %r271;
	// end inline asm
	// begin inline asm
	shfl.sync.down.b32 %r267, %r268, %r269, %r270, %r271;
	// end inline asm
	mov.b64 	%rd161, {%r262, %r267};
	setp.gt.s32 	%p57, %r231, 29;
	mov.u32 	%r630, %r629;
	mov.u64 	%rd294, %rd293;
	@%p57 bra 	$L__BB6_168;
	setp.lt.s32 	%p58, %r629, %r252;
	mov.u32 	%r630, %r252;
	mov.u64 	%rd294, %rd161;
	@%p58 bra 	$L__BB6_168;
	setp.lt.s32 	%p59, %r252, %r629;
	mov.u32 	%r630, %r629;
	mov.u64 	%rd294, %rd293;
	@%p59 bra 	$L__BB6_168;
	setp.lt.s64 	%p60, %rd293, %rd161;
	selp.b32 	%r630, %r629, %r252, %p60;
	min.s64 	%rd294, %rd293, %rd161;
$L__BB6_168:
	mov.b32 	%r289, 4;
	mov.b32 	%r290, 31;
	mov.b32 	%r291, -1;
	// begin inline asm
	shfl.sync.down.b32 %r272, %r630, %r289, %r290, %r291;
	// end inline asm
	// begin inline asm
	shfl.sync.down.b32 %r277, %r278, %r289, %r290, %r291;
	// end inline asm
	mov.b64 	{%r283, %r288}, %rd294;
	// begin inline asm
	shfl.sync.down.b32 %r282, %r283, %r289, %r290, %r291;
	// end inline asm
	// begin inline asm
	shfl.sync.down.b32 %r287, %r288, %r289, %r290, %r291;
	// end inline asm
	mov.b64 	%rd164, {%r282, %r287};
	setp.gt.s32 	%p61, %r231, 27;
	mov.u32 	%r631, %r630;
	mov.u64 	%rd295, %rd294;
	@%p61 bra 	$L__BB6_172;
	setp.lt.s32 	%p62, %r630, %r272;
	mov.u32 	%r631, %r272;
	mov.u64 	%rd295, %rd164;
	@%p62 bra 	$L__BB6_172;
	setp.lt.s32 	%p63, %r272, %r630;
	mov.u32 	%r631, %r630;
	mov.u64 	%rd295, %rd294;
	@%p63 bra 	$L__BB6_172;
	setp.lt.s64 	%p64, %rd294, %rd164;
	selp.b32 	%r631, %r630, %r272, %p64;
	min.s64 	%rd295, %rd294, %rd164;
$L__BB6_172:
	mov.b32 	%r309, 8;
	mov.b32 	%r310, 31;
	mov.b32 	%r311, -1;
	// begin inline asm
	shfl.sync.down.b32 %r292, %r631, %r309, %r310, %r311;
	// end inline asm
	// begin inline asm
	shfl.sync.down.b32 %r297, %r298, %r309, %r310, %r311;
	// end inline asm
	mov.b64 	{%r303, %r308}, %rd295;
	// begin inline asm
	shfl.sync.down.b32 %r302, %r303, %r309, %r310, %r311;
	// end inline asm
	// begin inline asm
	shfl.sync.down.b32 %r307, %r308, %r309, %r310, %r311;
	// end inline asm
	mov.b64 	%rd167, {%r302, %r307};
	setp.gt.s32 	%p65, %r231, 23;
	mov.u32 	%r632, %r631;
	mov.u64 	%rd296, %rd295;
	@%p65 bra 	$L__BB6_176;
	setp.lt.s32 	%p66, %r631, %r292;
	mov.u32 	%r632, %r292;
	mov.u64 	%rd296, %rd167;
	@%p66 bra 	$L__BB6_176;
	setp.lt.s32 	%p67, %r292, %r631;
	mov.u32 	%r632, %r631;
	mov.u64 	%rd296, %rd295;
	@%p67 bra 	$L__BB6_176;
	setp.lt.s64 	%p68, %rd295, %rd167;
	selp.b32 	%r632, %r631, %r292, %p68;
	min.s64 	%rd296, %rd295, %rd167;
$L__BB6_176:
	mov.b32 	%r329, 16;
	mov.b32 	%r330, 31;
	mov.b32 	%r331, -1;
	// begin inline asm
	shfl.sync.down.b32 %r312, %r632, %r329, %r330, %r331;
	// end inline asm
	// begin inline asm
	shfl.sync.down.b32 %r317, %r318, %r329, %r330, %r331;
	// end inline asm
	mov.b64 	{%r323, %r328}, %rd296;
	// begin inline asm
	shfl.sync.down.b32 %r322, %r323, %r329, %r330, %r331;
	// end inline asm
	// begin inline asm
	shfl.sync.down.b32 %r327, %r328, %r329, %r330, %r331;
	// end inline asm
	mov.b64 	%rd170, {%r322, %r327};
	setp.gt.s32 	%p69, %r231, 15;
	mov.u32 	%r640, %r632;
	mov.u64 	%rd304, %rd296;
	@%p69 bra 	$L__BB6_180;
	setp.lt.s32 	%p70, %r632, %r312;
	mov.u32 	%r640, %r312;
	mov.u64 	%rd304, %rd170;
	@%p70 bra 	$L__BB6_180;
	setp.lt.s32 	%p71, %r312, %r632;
	mov.u32 	%r640, %r632;
	mov.u64 	%rd304, %rd296;
	@%p71 bra 	$L__BB6_180;
	setp.lt.s64 	%p72, %rd296, %rd170;
	selp.b32 	%r640, %r632, %r312, %p72;
	min.s64 	%rd304, %rd296, %rd170;
$L__BB6_180:
	setp.ne.s32 	%p73, %r231, 0;
	@%p73 bra 	$L__BB6_182;
	shr.u32 	%r332, %r109, 1;
	and.b32  	%r333, %r332, 496;
	mov.u32 	%r334, _ZN6thrust24THRUST_300001_SM_1000_NS8cuda_cub4core6detail5shmemE;
	add.s32 	%r335, %r334, %r333;
	st.shared.u32 	[%r335+8], %r640;
	st.shared.u64 	[%r335+16], %rd304;
$L__BB6_182:
	bar.sync 	0;
	setp.ne.s32 	%p74, %r109, 0;
	@%p74 bra 	$L__BB6_204;
	ld.shared.u32 	%r184, [_ZN6thrust24THRUST_300001_SM_1000_NS8cuda_cub4core6detail5shmemE+24];
	ld.shared.u64 	%rd173, [_ZN6thrust24THRUST_300001_SM_1000_NS8cuda_cub4core6detail5shmemE+32];
	setp.lt.s32 	%p75, %r640, %r184;
	mov.u32 	%r634, %r184;
	mov.u64 	%rd298, %rd173;
	@%p75 bra 	$L__BB6_186;
	setp.lt.s32 	%p76, %r184, %r640;
	mov.u32 	%r634, %r640;
	mov.u64 	%rd298, %rd304;
	@%p76 bra 	$L__BB6_186;
	setp.lt.s64 	%p77, %rd304, %rd173;
	selp.b32 	%r634, %r640, %r184, %p77;
	min.s64 	%rd298, %rd304, %rd173;
$L__BB6_186:
	ld.shared.u32 	%r187, [_ZN6thrust24THRUST_300001_SM_1000_NS8cuda_cub4core6detail5shmemE+40];
	ld.shared.u64 	%rd176, [_ZN6thrust24THRUST_300001_SM_1000_NS8cuda_cub4core6detail5shmemE+48];
	setp.lt.s32 	%p78, %r634, %r187;
	mov.u32 	%r635, %r187;
	mov.u64 	%rd299, %rd176;
	@%p78 bra 	$L__BB6_189;
	setp.lt.s32 	%p79, %r187, %r634;
	mov.u32 	%r635, %r634;
	mov.u64 	%rd299, %rd298;
	@%p79 bra 	$L__BB6_189;
	setp.lt.s64 	%p80, %rd298, %rd176;
	selp.b32 	%r635, %r634, %r187, %p80;
	min.s64 	%rd299, %rd298, %rd176;
$L__BB6_189:
	ld.shared.u32 	%r190, [_ZN6thrust24THRUST_300001_SM_1000_NS8cuda_cub4core6detail5shmemE+56];
	ld.shared.u64 	%rd179, [_ZN6thrust24THRUST_300001_SM_1000_NS8cuda_cub4core6detail5shmemE+64];
	setp.lt.s32 	%p81, %r635, %r190;
	mov.u32 	%r636, %r190;
	mov.u64 	%rd300, %rd179;
	@%p81 bra 	$L__BB6_192;
	setp.lt.s32 	%p82, %r190, %r635;
	mov.u32 	%r636, %r635;
	mov.u64 	%rd300, %rd299;
	@%p82 bra 	$L__BB6_192;
	setp.lt.s64 	%p83, %rd299, %rd179;
	selp.b32 	%r636, %r635, %r190, %p83;
	min.s64 	%rd300, %rd299, %rd179;
$L__BB6_192:
	ld.shared.u32 	%r193, [_ZN6thrust24THRUST_300001_SM_1000_NS8cuda_cub4core6detail5shmemE+72];
	ld.shared.u64 	%rd182, [_ZN6thrust24THRUST_300001_SM_1000_NS8cuda_cub4core6detail5shmemE+80];
	setp.lt.s32 	%p84, %r636, %r193;
	mov.u32 	%r637, %r193;
	mov.u64 	%rd301, %rd182;
	@%p84 bra 	$L__BB6_195;
	setp.lt.s32 	%p85, %r193, %r636;
	mov.u32 	%r637, %r636;
	mov.u64 	%rd301, %rd300;
	@%p85 bra 	$L__BB6_195;
	setp.lt.s64 	%p86, %rd300, %rd182;
	selp.b32 	%r637, %r636, %r193, %p86;
	min.s64 	%rd301, %rd300, %rd182;
$L__BB6_195:
	ld.shared.u32 	%r196, [_ZN6thrust24THRUST_300001_SM_1000_NS8cuda_cub4core6detail5shmemE+88];
	ld.shared.u64 	%rd185, [_ZN6thrust24THRUST_300001_SM_1000_NS8cuda_cub4core6detail5shmemE+96];
	setp.lt.s32 	%p87, %r637, %r196;
	mov.u32 	%r638, %r196;
	mov.u64 	%rd302, %rd185;
	@%p87 bra 	$L__BB6_198;
	setp.lt.s32 	%p88, %r196, %r637;
	mov.u32 	%r638, %r637;
	mov.u64 	%rd302, %rd301;
	@%p88 bra 	$L__BB6_198;
	setp.lt.s64 	%p89, %rd301, %rd185;
	selp.b32 	%r638, %r637, %r196, %p89;
	min.s64 	%rd302, %rd301, %rd185;
$L__BB6_198:
	ld.shared.u32 	%r199, [_ZN6thrust24THRUST_300001_SM_1000_NS8cuda_cub4core6detail5shmemE+104];
	ld.shared.u64 	%rd188, [_ZN6thrust24THRUST_300001_SM_1000_NS8cuda_cub4core6detail5shmemE+112];
	setp.lt.s32 	%p90, %r638, %r199;
	mov.u32 	%r639, %r199;
	mov.u64 	%rd303, %rd188;
	@%p90 bra 	$L__BB6_201;
	setp.lt.s32 	%p91, %r199, %r638;
	mov.u32 	%r639, %r638;
	mov.u64 	%rd303, %rd302;
	@%p91 bra 	$L__BB6_201;
	setp.lt.s64 	%p92, %rd302, %rd188;
	selp.b32 	%r639, %r638, %r199, %p92;
	min.s64 	%rd303, %rd302, %rd188;
$L__BB6_201:
	ld.shared.u32 	%r202, [_ZN6thrust24THRUST_300001_SM_1000_NS8cuda_cub4core6detail5shmemE+120];
	ld.shared.u64 	%rd191, [_ZN6thrust24THRUST_300001_SM_1000_NS8cuda_cub4core6detail5shmemE+128];
	setp.lt.s32 	%p93, %r639, %r202;
	mov.u32 	%r640, %r202;
	mov.u64 	%rd304, %rd191;
	@%p93 bra 	$L__BB6_204;
	setp.lt.s32 	%p94, %r202, %r639;
	mov.u32 	%r640, %r639;
	mov.u64 	%rd304, %rd303;
	@%p94 bra 	$L__BB6_204;
	setp.lt.s64 	%p95, %rd303, %rd191;
	selp.b32 	%r640, %r639, %r202, %p95;
	min.s64 	%rd304, %rd303, %rd191;
$L__BB6_204:
	mov.u32 	%r565, %tid.x;
	setp.ne.s32 	%p212, %r565, 0;
	@%p212 bra 	$L__BB6_206;
	ld.param.u64 	%rd234, [_ZN6thrust24THRUST_300001_SM_1000_NS8cuda_cub4core6detail13_kernel_agentINS1_8__reduce11ReduceAgentINS0_12zip_iteratorIN4cuda3std3__45tupleIJNS0_10device_ptrIiEENS0_17counting_iteratorIlNS0_11use_defaultESF_SF_EEEEEEEPNSB_IJilEEESJ_iNS1_9__extrema9arg_max_fIilNSA_4lessIiEEEEEEJSI_SK_iSP_EEEvDpT0__param_1];
	cvta.to.global.u64 	%rd233, %rd234;
	st.global.u32 	[%rd233], %r640;
	st.global.u64 	[%rd233+8], %rd304;
$L__BB6_206:
	ret;

}
	// .globl	_ZN6thrust24THRUST_300001_SM_1000_NS8cuda_cub4core6detail13_kernel_agentINS1_8__reduce11ReduceAgentINS0_12zip_iteratorIN4cuda3std3__45tupleIJNS0_10device_ptrIiEENS0_17counting_iteratorIlNS0_11use_defaultESF_SF_EEEEEEEPNSB_IJilEEESJ_iNS1_9__extrema9arg_max_fIilNSA_4lessIiEEEEEEJSI_SK_iN3cub18CUB_300001_SM_100013GridEvenShareIiEENSS_9GridQueueIjEESP_EEEvDpT0_
.visible .entry _ZN6thrust24THRUST_300001_SM_1000_NS8cuda_cub4core6detail13_kernel_agentINS1_8__reduce11ReduceAgentINS0_12zip_iteratorIN4cuda3std3__45tupleIJNS0_10device_ptrIiEENS0_17counting_iteratorIlNS0_11use_defaultESF_SF_EEEEEEEPNSB_IJilEEESJ_iNS1_9__extrema9arg_max_fIilNSA_4lessIiEEEEEEJSI_SK_iN3cub18CUB_300001_SM_100013GridEvenShareIiEENSS_9GridQueueIjEESP_EEEvDpT0_(
	.param .align 8 .b8 _ZN6thrust24THRUST_300001_SM_1000_NS8cuda_cub4core6detail13_kernel_agentINS1_8__reduce11ReduceAgentINS0_12zip_iteratorIN4cuda3std3__45tupleIJNS0_10device_ptrIiEENS0_17counting_iteratorIlNS0_11use_defaultESF_SF_EEEEEEEPNSB_IJilEEESJ_iNS1_9__extrema9arg_max_fIilNSA_4lessIiEEEEEEJSI_SK_iN3cub18CUB_300001_SM_100013GridEvenShareIiEENSS_9GridQueueIjEESP_EEEvDpT0__param_0[16],
	.param .u64 .ptr .align 1 _ZN6thrust24THRUST_300001_SM_1000_NS8cuda_cub4core6detail13_kernel_agentINS1_8__reduce11ReduceAgentINS0_12zip_iteratorIN4cuda3std3__45tupleIJNS0_10device_ptrIiEENS0_17counting_iteratorIlNS0_11use_defaultESF_SF_EEEEEEEPNSB_IJilEEESJ_iNS1_9__extrema9arg_max_fIilNSA_4lessIiEEEEEEJSI_SK_iN3cub18CUB_300001_SM_100013GridEvenShareIiEENSS_9GridQueueIjEESP_EEEvDpT0__param_1,
	.param .u32 _ZN6thrust24THRUST_300001_SM_1000_NS8cuda_cub4core6detail13_kernel_agentINS1_8__reduce11ReduceAgentINS0_12zip_iteratorIN4cuda3std3__45tupleIJNS0_10device_ptrIiEENS0_17counting_iteratorIlNS0_11use_defaultESF_SF_EEEEEEEPNSB_IJilEEESJ_iNS1_9__extrema9arg_max_fIilNSA_4lessIiEEEEEEJSI_SK_iN3cub18CUB_300001_SM_100013GridEvenShareIiEENSS_9GridQueueIjEESP_EEEvDpT0__param_2,
	.param .align 4 .b8 _ZN6thrust24THRUST_300001_SM_1000_NS8cuda_cub4core6detail13_kernel_agentINS1_8__reduce11ReduceAgentINS0_12zip_iteratorIN4cuda3std3__45tupleIJNS0_10device_ptrIiEENS0_17counting_iteratorIlNS0_11use_defaultESF_SF_EEEEEEEPNSB_IJilEEESJ_iNS1_9__extrema9arg_max_fIilNSA_4lessIiEEEEEEJSI_SK_iN3cub18CUB_300001_SM_100013GridEvenShareIiEENSS_9GridQueueIjEESP_EEEvDpT0__param_3[40],
	.param .align 8 .b8 _ZN6thrust24THRUST_300001_SM_1000_NS8cuda_cub4core6detail13_kernel_agentINS1_8__reduce11ReduceAgentINS0_12zip_iteratorIN4cuda3std3__45tupleIJNS0_10device_ptrIiEENS0_17counting_iteratorIlNS0_11use_defaultESF_SF_EEEEEEEPNSB_IJilEEESJ_iNS1_9__extrema9arg_max_fIilNSA_4lessIiEEEEEEJSI_SK_iN3cub18CUB_300001_SM_100013GridEvenShareIiEENSS_9GridQueueIjEESP_EEEvDpT0__param_4[8],
	.param .align 1 .b8 _ZN6thrust24THRUST_300001_SM_1000_NS8cuda_cub4core6detail13_kernel_agentINS1_8__reduce11ReduceAgentINS0_12zip_iteratorIN4cuda3std3__45tupleIJNS0_10device_ptrIiEENS0_17counting_iteratorIlNS0_11use_defaultESF_SF_EEEEEEEPNSB_IJilEEESJ_iNS1_9__extrema9arg_max_fIilNSA_4lessIiEEEEEEJSI_SK_iN3cub18CUB_300001_SM_100013GridEvenShareIiEENSS_9GridQueueIjEESP_EEEvDpT0__param_5[1]
)
.maxntid 256
{
	.reg .pred 	%p<215>;
	.reg .b32 	%r<678>;
	.reg .b64 	%rd<286>;

	ld.param.u64 	%rd3, [_ZN6thrust24THRUST_300001_SM_1000_NS8cuda_cub4core6detail13_kernel_agentINS1_8__reduce11ReduceAgentINS0_12zip_iteratorIN4cuda3std3__45tupleIJNS0_10device_ptrIiEENS0_17counting_iteratorIlNS0_11use_defaultESF_SF_EEEEEEEPNSB_IJilEEESJ_iNS1_9__extrema9arg_max_fIilNSA_4lessIiEEEEEEJSI_SK_iN3cub18CUB_300001_SM_100013GridEvenShareIiEENSS_9GridQueueIjEESP_EEEvDpT0__param_0+8];
	ld.param.u64 	%rd181, [_ZN6thrust24THRUST_300001_SM_1000_NS8cuda_cub4core6detail13_kernel_agentINS1_8__reduce11ReduceAgentINS0_12zip_iteratorIN4cuda3std3__45tupleIJNS0_10device_ptrIiEENS0_17counting_iteratorIlNS0_11use_defaultESF_SF_EEEEEEEPNSB_IJilEEESJ_iNS1_9__extrema9arg_max_fIilNSA_4lessIiEEEEEEJSI_SK_iN3cub18CUB_300001_SM_100013GridEvenShareIiEENSS_9GridQueueIjEESP_EEEvDpT0__param_0];
	ld.param.u64 	%rd182, [_ZN6thrust24THRUST_300001_SM_1000_NS8cuda_cub4core6detail13_kernel_agentINS1_8__reduce11ReduceAgentINS0_12zip_iteratorIN4cuda3std3__45tupleIJNS0_10device_ptrIiEENS0_17counting_iteratorIlNS0_11use_defaultESF_SF_EEEEEEEPNSB_IJilEEESJ_iNS1_9__extrema9arg_max_fIilNSA_4lessIiEEEEEEJSI_SK_iN3cub18CUB_300001_SM_100013GridEvenShareIiEENSS_9GridQueueIjEESP_EEEvDpT0__param_4];
	ld.param.u32 	%r235, [_ZN6thrust24THRUST_300001_SM_1000_NS8cuda_cub4core6detail13_kernel_agentINS1_8__reduce11ReduceAgentINS0_12zip_iteratorIN4cuda3std3__45tupleIJNS0_10device_ptrIiEENS0_17counting_iteratorIlNS0_11use_defaultESF_SF_EEEEEEEPNSB_IJilEEESJ_iNS1_9__extrema9arg_max_fIilNSA_4lessIiEEEEEEJSI_SK_iN3cub18CUB_300001_SM_100013GridEvenShareIiEENSS_9GridQueueIjEESP_EEEvDpT0__param_2];
	cvta.to.global.u64 	%rd1, %rd182;
	cvta.to.global.u64 	%rd2, %rd181;
	mov.u32 	%r1, %ctaid.x;
	mul.lo.s32 	%r2, %r1, 1280;
	mov.u32 	%r236, %nctaid.x;
	mul.lo.s32 	%r3, %r236, 1280;
	add.s32 	%r237, %r2, 1280;
	setp.le.s32 	%p1, %r237, %r235;
	@%p1 bra 	$L__BB7_121;
	sub.s32 	%r4, %r235, %r2;
	mov.u32 	%r5, %tid.x;
	setp.ge.s32 	%p98, %r5, %r4;
	mov.b32 	%r613, 0;
	mov.b64 	%rd232, 0;
	mov.u32 	%r601, %r5;
	@%p98 bra 	$L__BB7_3;
	add.s32 	%r367, %r2, %r5;
	cvt.s64.s32 	%rd207, %r367;
	mul.wide.s32 	%rd208, %r367, 4;
	add.s64 	%rd209, %rd2, %rd208;
	add.s64 	%rd232, %rd3, %rd207;
	ld.global.u32 	%r613, [%rd209];
	add.s32 	%r601, %r5, 256;
$L__BB7_3:
	setp.ge.s32 	%p99, %r601, %r4;
	@%p99 bra 	$L__BB7_25;
	not.b32 	%r369, %r601;
	add.s32 	%r370, %r235, %r369;
	sub.s32 	%r10, %r370, %r2;
	and.b32  	%r371, %r10, 768;
	setp.eq.s32 	%p100, %r371, 768;
	@%p100 bra 	$L__BB7_10;
	add.s32 	%r597, %r601, %r2;
	shr.u32 	%r372, %r10, 8;
	add.s32 	%r373, %r372, 1;
	and.b32  	%r374, %r373, 3;
	neg.s32 	%r596, %r374;
$L__BB7_6:
	.pragma "nounroll";
	mov.u64 	%rd6, %rd232;
	mov.u32 	%r16, %r613;
	cvt.s64.s32 	%rd211, %r597;
	add.s64 	%rd7, %rd3, %rd211;
	mul.wide.s32 	%rd212, %r597, 4;
	add.s64 	%rd213, %rd2, %rd212;
	ld.global.u32 	%r17, [%rd213];
	setp.lt.s32 	%p101, %r16, %r17;
	mov.u64 	%rd232, %rd7;
	mov.u32 	%r613, %r17;
	@%p101 bra 	$L__BB7_9;
	setp.lt.s32 	%p102, %r17, %r16;
	mov.u64 	%rd232, %rd6;
	mov.u32 	%r613, %r16;
	@%p102 bra 	$L__BB7_9;
	setp.lt.s64 	%p103, %rd6, %rd7;
	min.s64 	%rd232, %rd6, %rd7;
	selp.b32 	%r613, %r16, %r17, %p103;
$L__BB7_9:
	add.s32 	%r601, %r601, 256;
	add.s32 	%r597, %r597, 256;
	add.s32 	%r596, %r596, 1;
	setp.ne.s32 	%p104, %r596, 0;
	@%p104 bra 	$L__BB7_6;
$L__BB7_10:
	setp.lt.u32 	%p105, %r10, 768;
	@%p105 bra 	$L__BB7_25;
	add.s32 	%r604, %r601, %r2;
	add.s32 	%r607, %r604, 256;
	add.s32 	%r606, %r604, 512;
	add.s32 	%r605, %r604, 768;
	add.s64 	%rd12, %rd2, 2048;
$L__BB7_12:
	cvt.s64.s32 	%rd214, %r607;
	add.s64 	%rd14, %rd3, %rd214;
	cvt.s64.s32 	%rd215, %r606;
	add.s64 	%rd15, %rd3, %rd215;
	cvt.s64.s32 	%rd216, %r605;
	add.s64 	%rd16, %rd3, %rd216;
	cvt.s64.s32 	%rd217, %r604;
	mul.wide.s32 	%rd218, %r604, 4;
	add.s64 	%rd17, %rd12, %rd218;
	add.s64 	%rd18, %rd3, %rd217;
	ld.global.u32 	%r36, [%rd17+-2048];
	setp.lt.s32 	%p106, %r613, %r36;
	mov.u64 	%rd229, %rd18;
	mov.u32 	%r610, %r36;
	@%p106 bra 	$L__BB7_15;
	setp.lt.s32 	%p107, %r36, %r613;
	mov.u64 	%rd229, %rd232;
	mov.u32 	%r610, %r613;
	@%p107 bra 	$L__BB7_15;
	setp.lt.s64 	%p108, %rd232, %rd18;
	min.s64 	%rd229, %rd232, %rd18;
	selp.b32 	%r610, %r613, %r36, %p108;
$L__BB7_15:
	ld.global.u32 	%r39, [%rd17+-1024];
	setp.lt.s32 	%p109, %r610, %r39;
	mov.u64 	%rd230, %rd14;
	mov.u32 	%r611, %r39;
	@%p109 bra 	$L__BB7_18;
	setp.lt.s32 	%p110, %r39, %r610;
	mov.u64 	%rd230, %rd229;
	mov.u32 	%r611, %r610;
	@%p110 bra 	$L__BB7_18;
	setp.lt.s64 	%p111, %rd229, %rd14;
	min.s64 	%rd230, %rd229, %rd14;
	selp.b32 	%r611, %r610, %r39, %p111;
$L__BB7_18:
	ld.global.u32 	%r42, [%rd17];
	setp.lt.s32 	%p112, %r611, %r42;
	mov.u64 	%rd231, %rd15;
	mov.u32 	%r612, %r42;
	@%p112 bra 	$L__BB7_21;
	setp.lt.s32 	%p113, %r42, %r611;
	mov.u64 	%rd231, %rd230;
	mov.u32 	%r612, %r611;
	@%p113 bra 	$L__BB7_21;
	setp.lt.s64 	%p114, %rd230, %rd15;
	min.s64 	%rd231, %rd230, %rd15;
	selp.b32 	%r612, %r611, %r42, %p114;
$L__BB7_21:
	ld.global.u32 	%r45, [%rd17+1024];
	setp.lt.s32 	%p115, %r612, %r45;
	mov.u64 	%rd232, %rd16;
	mov.u32 	%r613, %r45;
	@%p115 bra 	$L__BB7_24;
	setp.lt.s32 	%p116, %r45, %r612;
	mov.u64 	%rd232, %rd231;
	mov.u32 	%r613, %r612;
	@%p116 bra 	$L__BB7_24;
	setp.lt.s64 	%p117, %rd231, %rd16;
	min.s64 	%rd232, %rd231, %rd16;
	selp.b32 	%r613, %r612, %r45, %p117;
$L__BB7_24:
	add.s32 	%r601, %r601, 1024;
	add.s32 	%r607, %r607, 1024;
	add.s32 	%r606, %r606, 1024;
	add.s32 	%r605, %r605, 1024;
	add.s32 	%r604, %r604, 1024;
	setp.lt.s32 	%p118, %r601, %r4;
	@%p118 bra 	$L__BB7_12;
$L__BB7_25:
	setp.lt.s32 	%p119, %r4, 256;
	@%p119 bra 	$L__BB7_70;
	// begin inline asm
	mov.u32 %r488, %laneid;
	// end inline asm
	mov.b32 	%r506, 1;
	mov.b32 	%r507, 31;
	mov.b32 	%r508, -1;
	// begin inline asm
	shfl.sync.down.b32 %r489, %r613, %r506, %r507, %r508;
	// end inline asm
	// begin inline asm
	shfl.sync.down.b32 %r494, %r495, %r506, %r507, %r508;
	// end inline asm
	mov.b64 	{%r500, %r505}, %rd232;
	// begin inline asm
	shfl.sync.down.b32 %r499, %r500, %r506, %r507, %r508;
	// end inline asm
	// begin inline asm
	shfl.sync.down.b32 %r504, %r505, %r506, %r507, %r508;
	// end inline asm
	mov.b64 	%rd28, {%r499, %r504};
	setp.gt.s32 	%p171, %r488, 30;
	mov.u64 	%rd234, %rd232;
	mov.u32 	%r615, %r613;
	@%p171 bra 	$L__BB7_30;
	setp.lt.s32 	%p172, %r613, %r489;
	mov.u64 	%rd234, %rd28;
	mov.u32 	%r615, %r489;
	@%p172 bra 	$L__BB7_30;
	setp.lt.s32 	%p173, %r489, %r613;
	mov.u64 	%rd234, %rd232;
	mov.u32 	%r615, %r613;
	@%p173 bra 	$L__BB7_30;
	setp.lt.s64 	%p174, %rd232, %rd28;
	min.s64 	%rd234, %rd232, %rd28;
	selp.b32 	%r615, %r613, %r489, %p174;
$L__BB7_30:
	mov.b32 	%r526, 2;
	mov.b32 	%r527, 31;
	mov.b32 	%r528, -1;
	// begin inline asm
	shfl.sync.down.b32 %r509, %r615, %r526, %r527, %r528;
	// end inline asm
	// begin inline asm
	shfl.sync.down.b32 %r514, %r515, %r526, %r527, %r528;
	// end inline asm
	mov.b64 	{%r520, %r525}, %rd234;
	// begin inline asm
	shfl.sync.down.b32 %r519, %r520, %r526, %r527, %r528;
	// end inline asm
	// begin inline asm
	shfl.sync.down.b32 %r524, %r525, %r526, %r527, %r528;
	// end inline asm
	mov.b64 	%rd31, {%r519, %r524};
	setp.gt.s32 	%p175, %r488, 29;
	mov.u64 	%rd235, %rd234;
	mov.u32 	%r616, %r615;
	@%p175 bra 	$L__BB7_34;
	setp.lt.s32 	%p176, %r615, %r509;
	mov.u64 	%rd235, %rd31;
	mov.u32 	%r616, %r509;
	@%p176 bra 	$L__BB7_34;
	setp.lt.s32 	%p177, %r509, %r615;
	mov.u64 	%rd235, %rd234;
	mov.u32 	%r616, %r615;
	@%p177 bra 	$L__BB7_34;
	setp.lt.s64 	%p178, %rd234, %rd31;
	min.s64 	%rd235, %rd234, %rd31;
	selp.b32 	%r616, %r615, %r509, %p178;
$L__BB7_34:
	mov.b32 	%r546, 4;
	mov.b32 	%r547, 31;
	mov.b32 	%r548, -1;
	// begin inline asm
	shfl.sync.down.b32 %r529, %r616, %r546, %r547, %r548;
	// end inline asm
	// begin inline asm
	shfl.sync.down.b32 %r534, %r535, %r546, %r547, %r548;
	// end inline asm
	mov.b64 	{%r540, %r545}, %rd235;
	// begin inline asm
	shfl.sync.down.b32 %r539, %r540, %r546, %r547, %r548;
	// end inline asm
	// begin inline asm
	shfl.sync.down.b32 %r544, %r545, %r546, %r547, %r548;
	// end inline asm
	mov.b64 	%rd34, {%r539, %r544};
	setp.gt.s32 	%p179, %r488, 27;
	mov.u64 	%rd236, %rd235;
	mov.u32 	%r617, %r616;
	@%p179 bra 	$L__BB7_38;
	setp.lt.s32 	%p180, %r616, %r529;
	mov.u64 	%rd236, %rd34;
	mov.u32 	%r617, %r529;
	@%p180 bra 	$L__BB7_38;
	setp.lt.s32 	%p181, %r529, %r616;
	mov.u64 	%rd236, %rd235;
	mov.u32 	%r617, %r616;
	@%p181 bra 	$L__BB7_38;
	setp.lt.s64 	%p182, %rd235, %rd34;
	min.s64 	%rd236, %rd235, %rd34;
	selp.b32 	%r617, %r616, %r529, %p182;
$L__BB7_38:
	mov.b32 	%r566, 8;
	mov.b32 	%r567, 31;
	mov.b32 	%r568, -1;
	// begin inline asm
	shfl.sync.down.b32 %r549, %r617, %r566, %r567, %r568;
	// end inline asm
	// begin inline asm
	shfl.sync.down.b32 %r554, %r555, %r566, %r567, %r568;
	// end inline asm
	mov.b64 	{%r560, %r565}, %rd236;
	// begin inline asm
	shfl.sync.down.b32 %r559, %r560, %r566, %r567, %r568;
	// end inline asm
	// begin inline asm
	shfl.sync.down.b32 %r564, %r565, %r566, %r567, %r568;
	// end inline asm
	mov.b64 	%rd37, {%r559, %r564};
	setp.gt.s32 	%p183, %r488, 23;
	mov.u64 	%rd237, %rd236;
	mov.u32 	%r618, %r617;
	@%p183 bra 	$L__BB7_42;
	setp.lt.s32 	%p184, %r617, %r549;
	mov.u64 	%rd237, %rd37;
	mov.u32 	%r618, %r549;
	@%p184 bra 	$L__BB7_42;
	setp.lt.s32 	%p185, %r549, %r617;
	mov.u64 	%rd237, %rd236;
	mov.u32 	%r618, %r617;
	@%p185 bra 	$L__BB7_42;
	setp.lt.s64 	%p186, %rd236, %rd37;
	min.s64 	%rd237, %rd236, %rd37;
	selp.b32 	%r618, %r617, %r549, %p186;
$L__BB7_42:
	mov.b32 	%r586, 16;
	mov.b32 	%r587, 31;
	mov.b32 	%r588, -1;
	// begin inline asm
	shfl.sync.down.b32 %r569, %r618, %r586, %r587, %r588;
	// end inline asm
	// begin inline asm
	shfl.sync.down.b32 %r574, %r575, %r586, %r587, %r588;
	// end inline asm
	mov.b64 	{%r580, %r585}, %rd237;
	// begin inline asm
	shfl.sync.down.b32 %r579, %r580, %r586, %r587, %r588;
	// end inline asm
	// begin inline asm
	shfl.sync.down.b32 %r584, %r585, %r586, %r587, %r588;
	// end inline asm
	mov.b64 	%rd40, {%r579, %r584};
	setp.gt.s32 	%p187, %r488, 15;
	mov.u64 	%rd285, %rd237;
	mov.u32 	%r677, %r618;
	@%p187 bra 	$L__BB7_46;
	setp.lt.s32 	%p188, %r618, %r569;
	mov.u64 	%rd285, %rd40;
	mov.u32 	%r677, %r569;
	@%p188 bra 	$L__BB7_46;
	setp.lt.s32 	%p189, %r569, %r618;
	mov.u64 	%rd285, %rd237;
	mov.u32 	%r677, %r618;
	@%p189 bra 	$L__BB7_46;
	setp.lt.s64 	%p190, %rd237, %rd40;
	min.s64 	%rd285, %rd237, %rd40;
	selp.b32 	%r677, %r618, %r569, %p190;
$L__BB7_46:
	setp.ne.s32 	%p191, %r488, 0;
	@%p191 bra 	$L__BB7_48;
	shr.u32 	%r589, %r5, 1;
	and.b32  	%r590, %r589, 496;
	mov.u32 	%r591, _ZN6thrust24THRUST_300001_SM_1000_NS8cuda_cub4core6detail5shmemE;
	add.s32 	%r592, %r591, %r590;
	st.shared.u32 	[%r592+8], %r677;
	st.shared.u64 	[%r592+16], %rd285;
$L__BB7_48:
	bar.sync 	0;
	setp.ne.s32 	%p192, %r5, 0;
	@%p192 bra 	$L__BB7_208;
	ld.shared.u32 	%r70, [_ZN6thrust24THRUST_300001_SM_1000_NS8cuda_cub4core6detail5shmemE+24];
	ld.shared.u64 	%rd43, [_ZN6thrust24THRUST_300001_SM_1000_NS8cuda_cub4core6detail5shmemE+32];
	setp.lt.s32 	%p193, %r677, %r70;
	mov.u64 	%rd239, %rd43;
	mov.u32 	%r620, %r70;
	@%p193 bra 	$L__BB7_52;
	setp.lt.s32 	%p194, %r70, %r677;
	mov.u64 	%rd239, %rd285;
	mov.u32 	%r620, %r677;
	@%p194 bra 	$L__BB7_52;
	setp.lt.s64 	%p195, %rd285, %rd43;
	min.s64 	%rd239, %rd285, %rd43;
	selp.b32 	%r620, %r677, %r70, %p195;
$L__BB7_52:
	ld.shared.u32 	%r73, [_ZN6thrust24THRUST_300001_SM_1000_NS8cuda_cub4core6detail5shmemE+40];
	ld.shared.u64 	%rd46, [_ZN6thrust24THRUST_300001_SM_1000_NS8cuda_cub4core6detail5shmemE+48];
	setp.lt.s32 	%p196, %r620, %r73;
	mov.u64 	%rd240, %rd46;
	mov.u32 	%r621, %r73;
	@%p196 bra 	$L__BB7_55;
	setp.lt.s32 	%p197, %r73, %r620;
	mov.u64 	%rd240, %rd239;
	mov.u32 	%r621, %r620;
	@%p197 bra 	$L__BB7_55;
	setp.lt.s64 	%p198, %rd239, %rd46;
	min.s64 	%rd240, %rd239, %rd46;
	selp.b32 	%r621, %r620, %r73, %p198;
$L__BB7_55:
	ld.shared.u32 	%r76, [_ZN6thrust24THRUST_300001_SM_1000_NS8cuda_cub4core6detail5shmemE+56];
	ld.shared.u64 	%rd49, [_ZN6thrust24THRUST_300001_SM_1000_NS8cuda_cub4core6detail5shmemE+64];
	setp.lt.s32 	%p199, %r621, %r76;
	mov.u64 	%rd241, %rd49;
	mov.u32 	%r622, %r76;
	@%p199 bra 	$L__BB7_58;
	setp.lt.s32 	%p200, %r76, %r621;
	mov.u64 	%rd241, %rd240;
	mov.u32 	%r622, %r621;
	@%p200 bra 	$L__BB7_58;
	setp.lt.s64 	%p201, %rd240, %rd49;
	min.s64 	%rd241, %rd240, %rd49;
	selp.b32 	%r622, %r621, %r76, %p201;
$L__BB7_58:
	ld.shared.u32 	%r79, [_ZN6thrust24THRUST_300001_SM_1000_NS8cuda_cub4core6detail5shmemE+72];
	ld.shared.u64 	%rd52, [_ZN6thrust24THRUST_300001_SM_1000_NS8cuda_cub4core6detail5shmemE+80];
	setp.lt.s32 	%p202, %r622, %r79;
	mov.u64 	%rd242, %rd52;
	mov.u32 	%r623, %r79;
	@%p202 bra 	$L__BB7_61;
	setp.lt.s32 	%p203, %r79, %r622;
	mov.u64 	%rd242, %rd241;
	mov.u32 	%r623, %r622;
	@%p203 bra 	$L__BB7_61;
	setp.lt.s64 	%p204, %rd241, %rd52;
	min.s64 	%rd242, %rd241, %rd52;
	selp.b32 	%r623, %r622, %r79, %p204;
$L__BB7_61:
	ld.shared.u32 	%r82, [_ZN6thrust24THRUST_300001_SM_1000_NS8cuda_cub4core6detail5shmemE+88];
	ld.shared.u64 	%rd55, [_ZN6thrust24THRUST_300001_SM_1000_NS8cuda_cub4core6detail5shmemE+96];
	setp.lt.s32 	%p205, %r623, %r82;
	mov.u32 	%r624, %r82;
	mov.u64 	%rd243, %rd55;
	@%p205 bra 	$L__BB7_64;
	setp.lt.s32 	%p206, %r82, %r623;
	mov.u32 	%r624, %r623;
	mov.u64 	%rd243, %rd242;
	@%p206 bra 	$L__BB7_64;
	setp.lt.s64 	%p207, %rd242, %rd55;
	selp.b32 	%r624, %r623, %r82, %p207;
	min.s64 	%rd243, %rd242, %rd55;
$L__BB7_64:
	ld.shared.u32 	%r85, [_ZN6thrust24THRUST_300001_SM_1000_NS8cuda_cub4core6detail5shmemE+104];
	ld.shared.u64 	%rd58, [_ZN6thrust24THRUST_300001_SM_1000_NS8cuda_cub4core6detail5shmemE+112];
	setp.lt.s32 	%p208, %r624, %r85;
	mov.u32 	%r625, %r85;
	mov.u64 	%rd244, %rd58;
	@%p208 bra 	$L__BB7_67;
	setp.lt.s32 	%p209, %r85, %r624;
	mov.u32 	%r625, %r624;
	mov.u64 	%rd244, %rd243;
	@%p209 bra 	$L__BB7_67;
	setp.lt.s64 	%p210, %rd243, %rd58;
	selp.b32 	%r625, %r624, %r85, %p210;
	min.s64 	%rd244, %rd243, %rd58;
$L__BB7_67:
	ld.shared.u32 	%r88, [_ZN6thrust24THRUST_300001_SM_1000_NS8cuda_cub4core6detail5shmemE+120];
	ld.shared.u64 	%rd61, [_ZN6thrust24THRUST_300001_SM_1000_NS8cuda_cub4core6detail5shmemE+128];
	setp.lt.s32 	%p211, %r625, %r88;
	mov.u32 	%r677, %r88;
	mov.u64 	%rd285, %rd61;
	@%p211 bra 	$L__BB7_208;
	setp.lt.s32 	%p212, %r88, %r625;
	mov.u32 	%r677, %r625;
	mov.u64 	%rd285, %rd244;
	@%p212 bra 	$L__BB7_208;
	setp.lt.s64 	%p213, %rd244, %rd61;
	selp.b32 	%r677, %r625, %r88, %p213;
	min.s64 	%rd285, %rd244, %rd61;
	bra.uni 	$L__BB7_208;
$L__BB7_70:
	// begin inline asm
	mov.u32 %r375, %laneid;
	// end inline asm
	and.b32  	%r396, %r5, 992;
	add.s32 	%r397, %r396, 32;
	setp.gt.s32 	%p120, %r397, %r4;
	not.b32 	%r398, %r396;
	add.s32 	%r399, %r4, %r398;
	selp.b32 	%r394, %r399, 31, %p120;
	mov.b32 	%r393, 1;
	mov.b32 	%r395, -1;
	// begin inline asm
	shfl.sync.down.b32 %r376, %r613, %r393, %r394, %r395;
	// end inline asm
	// begin inline asm
	shfl.sync.down.b32 %r381, %r382, %r393, %r394, %r395;
	// end inline asm
	mov.b64 	{%r387, %r392}, %rd232;
	// begin inline asm
	shfl.sync.down.b32 %r386, %r387, %r393, %r394, %r395;
	// end inline asm
	// begin inline asm
	shfl.sync.down.b32 %r391, %r392, %r393, %r394, %r395;
	// end inline asm
	mov.b64 	%rd63, {%r386, %r391};
	setp.ge.s32 	%p121, %r375, %r394;
	mov.u32 	%r626, %r613;
	mov.u64 	%rd245, %rd232;
	@%p121 bra 	$L__BB7_74;
	setp.lt.s32 	%p122, %r613, %r376;
	mov.u32 	%r626, %r376;
	mov.u64 	%rd245, %rd63;
	@%p122 bra 	$L__BB7_74;
	setp.lt.s32 	%p123, %r376, %r613;
	mov.u32 	%r626, %r613;
	mov.u64 	%rd245, %rd232;
	@%p123 bra 	$L__BB7_74;
	setp.lt.s64 	%p124, %rd232, %rd63;
	selp.b32 	%r626, %r613, %r376, %p124;
	min.s64 	%rd245, %rd232, %rd63;
$L__BB7_74:
	mov.b32 	%r417, 2;
	mov.b32 	%r419, -1;
	// begin inline asm
	shfl.sync.down.b32 %r400, %r626, %r417, %r394, %r419;
	// end inline asm
	// begin inline asm
	shfl.sync.down.b32 %r405, %r406, %r417, %r394, %r419;
	// end inline asm
	mov.b64 	{%r411, %r416}, %rd245;
	// begin inline asm
	shfl.sync.down.b32 %r410, %r411, %r417, %r394, %r419;
	// end inline asm
	// begin inline asm
	shfl.sync.down.b32 %r415, %r416, %r417, %r394, %r419;
	// end inline asm
	mov.b64 	%rd66, {%r410, %r415};
	add.s32 	%r420, %r375, 2;
	setp.gt.s32 	%p125, %r420, %r394;
	mov.u32 	%r627, %r626;
	mov.u64 	%rd246, %rd245;
	@%p125 bra 	$L__BB7_78;
	setp.lt.s32 	%p126, %r626, %r400;
	mov.u32 	%r627, %r400;
	mov.u64 	%rd246, %rd66;
	@%p126 bra 	$L__BB7_78;
	setp.lt.s32 	%p127, %r400, %r626;
	mov.u32 	%r627, %r626;
	mov.u64 	%rd246, %rd245;
	@%p127 bra 	$L__BB7_78;
	setp.lt.s64 	%p128, %rd245, %rd66;
	selp.b32 	%r627, %r626, %r400, %p128;
	min.s64 	%rd246, %rd245, %rd66;
$L__BB7_78:
	mov.b32 	%r438, 4;
	mov.b32 	%r440, -1;
	// begin inline asm
	shfl.sync.down.b32 %r421, %r627, %r438, %r394, %r440;
	// end inline asm
	// begin inline asm
	shfl.sync.down.b32 %r426, %r427, %r438, %r394, %r440;
	// end inline asm
	mov.b64 	{%r432, %r437}, %rd246;
	// begin inline asm
	shfl.sync.down.b32 %r431, %r432, %r438, %r394, %r440;
	// end inline asm
	// begin inline asm
	shfl.sync.down.b32 %r436, %r437, %r438, %r394, %r440;
	// end inline asm
	mov.b64 	%rd69, {%r431, %r436};
	add.s32 	%r441, %r375, 4;
	setp.gt.s32 	%p129, %r441, %r394;
	mov.u32 	%r628, %r627;
	mov.u64 	%rd247, %rd246;
	@%p129 bra 	$L__BB7_82;
	setp.lt.s32 	%p130, %r627, %r421;
	mov.u32 	%r628, %r421;
	mov.u64 	%rd247, %rd69;
	@%p130 bra 	$L__BB7_82;
	setp.lt.s32 	%p131, %r421, %r627;
	mov.u32 	%r628, %r627;
	mov.u64 	%rd247, %rd246;
	@%p131 bra 	$L__BB7_82;
	setp.lt.s64 	%p132, %rd246, %rd69;
	selp.b32 	%r628, %r627, %r421, %p132;
	min.s64 	%rd247, %rd246, %rd69;
$L__BB7_82:
	mov.b32 	%r459, 8;
	mov.b32 	%r461, -1;
	// begin inline asm
	shfl.sync.down.b32 %r442, %r628, %r459, %r394, %r461;
	// end inline asm
	// begin inline asm
	shfl.sync.down.b32 %r447, %r448, %r459, %r394, %r461;
	// end inline asm
	mov.b64 	{%r453, %r458}, %rd247;
	// begin inline asm
	shfl.sync.down.b32 %r452, %r453, %r459, %r394, %r461;
	// end inline asm
	// begin inline asm
	shfl.sync.down.b32 %r457, %r458, %r459, %r394, %r461;
	// end inline asm
	mov.b64 	%rd72, {%r452, %r457};
	add.s32 	%r462, %r375, 8;
	setp.gt.s32 	%p133, %r462, %r394;
	mov.u32 	%r629, %r628;
	mov.u64 	%rd248, %rd247;
	@%p133 bra 	$L__BB7_86;
	setp.lt.s32 	%p134, %r628, %r442;
	mov.u32 	%r629, %r442;
	mov.u64 	%rd248, %rd72;
	@%p134 bra 	$L__BB7_86;
	setp.lt.s32 	%p135, %r442, %r628;
	mov.u32 	%r629, %r628;
	mov.u64 	%rd248, %rd247;
	@%p135 bra 	$L__BB7_86;
	setp.lt.s64 	%p136, %rd247, %rd72;
	selp.b32 	%r629, %r628, %r442, %p136;
	min.s64 	%rd248, %rd247, %rd72;
$L__BB7_86:
	mov.b32 	%r480, 16;
	mov.b32 	%r482, -1;
	// begin inline asm
	shfl.sync.down.b32 %r463, %r629, %r480, %r394, %r482;
	// end inline asm
	// begin inline asm
	shfl.sync.down.b32 %r468, %r469, %r480, %r394, %r482;
	// end inline asm
	mov.b64 	{%r474, %r479}, %rd248;
	// begin inline asm
	shfl.sync.down.b32 %r473, %r474, %r480, %r394, %r482;
	// end inline asm
	// begin inline asm
	shfl.sync.down.b32 %r478, %r479, %r480, %r394, %r482;
	// end inline asm
	mov.b64 	%rd75, {%r473, %r478};
	add.s32 	%r483, %r375, 16;
	setp.gt.s32 	%p137, %r483, %r394;
	mov.u32 	%r677, %r629;
	mov.u64 	%rd285, %rd248;
	@%p137 bra 	$L__BB7_90;
	setp.lt.s32 	%p138, %r629, %r463;
	mov.u32 	%r677, %r463;
	mov.u64 	%rd285, %rd75;
	@%p138 bra 	$L__BB7_90;
	setp.lt.s32 	%p139, %r463, %r629;
	mov.u32 	%r677, %r629;
	mov.u64 	%rd285, %rd248;
	@%p139 bra 	$L__BB7_90;
	setp.lt.s64 	%p140, %rd248, %rd75;
	selp.b32 	%r677, %r629, %r463, %p140;
	min.s64 	%rd285, %rd248, %rd75;
$L__BB7_90:
	setp.ne.s32 	%p141, %r375, 0;
	@%p141 bra 	$L__BB7_92;
	shr.u32 	%r484, %r5, 1;
	and.b32  	%r485, %r484, 496;
	mov.u32 	%r486, _ZN6thrust24THRUST_300001_SM_1000_NS8cuda_cub4core6detail5shmemE;
	add.s32 	%r487, %r486, %r485;
	st.shared.u32 	[%r487+8], %r677;
	st.shared.u64 	[%r487+16], %rd285;
$L__BB7_92:
	bar.sync 	0;
	setp.ne.s32 	%p142, %r5, 0;
	@%p142 bra 	$L__BB7_208;
	setp.lt.s32 	%p143, %r4, 33;
	mov.u32 	%r631, %r677;
	mov.u64 	%rd250, %rd285;
	@%p143 bra 	$L__BB7_97;
	ld.shared.u32 	%r107, [_ZN6thrust24THRUST_300001_SM_1000_NS8cuda_cub4core6detail5shmemE+24];
	ld.shared.u64 	%rd78, [_ZN6thrust24THRUST_300001_SM_1000_NS8cuda_cub4core6detail5shmemE+32];
	setp.lt.s32 	%p144, %r677, %r107;
	mov.u32 	%r631, %r107;
	mov.u64 	%rd250, %rd78;
	@%p144 bra 	$L__BB7_97;
	setp.lt.s32 	%p145, %r107, %r677;
	mov.u32 	%r631, %r677;
	mov.u64 	%rd250, %rd285;
	@%p145 bra 	$L__BB7_97;
	setp.lt.s64 	%p146, %rd285, %rd78;
	selp.b32 	%r631, %r677, %r107, %p146;
	min.s64 	%rd250, %rd285, %rd78;
$L__BB7_97:
	setp.lt.s32 	%p147, %r4, 65;
	mov.u32 	%r632, %r631;
	mov.u64 	%rd251, %rd250;
	@%p147 bra 	$L__BB7_101;
	ld.shared.u32 	%r110, [_ZN6thrust24THRUST_300001_SM_1000_NS8cuda_cub4core6detail5shmemE+40];
	ld.shared.u64 	%rd81, [_ZN6thrust24THRUST_300001_SM_1000_NS8cuda_cub4core6detail5shmemE+48];
	setp.lt.s32 	%p148, %r631, %r110;
	mov.u32 	%r632, %r110;
	mov.u64 	%rd251, %rd81;
	@%p148 bra 	$L__BB7_101;
	setp.lt.s32 	%p149, %r110, %r631;
	mov.u32 	%r632, %r631;
	mov.u64 	%rd251, %rd250;
	@%p149 bra 	$L__BB7_101;
	setp.lt.s64 	%p150, %rd250, %rd81;
	selp.b32 	%r632, %r631, %r110, %p150;
	min.s64 	%rd251, %rd250, %rd81;
$L__BB7_101:
	setp.lt.s32 	%p151, %r4, 97;
	mov.u32 	%r633, %r632;
	mov.u64 	%rd252, %rd251;
	@%p151 bra 	$L__BB7_105;
	ld.shared.u32 	%r113, [_ZN6thrust24THRUST_300001_SM_1000_NS8cuda_cub4core6detail5shmemE+56];
	ld.shared.u64 	%rd84, [_ZN6thrust24THRUST_300001_SM_1000_NS8cuda_cub4core6detail5shmemE+64];
	setp.lt.s32 	%p152, %r632, %r113;
	mov.u32 	%r633, %r113;
	mov.u64 	%rd252, %rd84;
	@%p152 bra 	$L__BB7_105;
	setp.lt.s32 	%p153, %r113, %r632;
	mov.u32 	%r633, %r632;
	mov.u64 	%rd252, %rd251;
	@%p153 bra 	$L__BB7_105;
	setp.lt.s64 	%p154, %rd251, %rd84;
	selp.b32 	%r633, %r632, %r113, %p154;
	min.s64 	%rd252, %rd251, %rd84;
$L__BB7_105:
	setp.lt.s32 	%p155, %r4, 129;
	mov.u32 	%r634, %r633;
	mov.u64 	%rd253, %rd252;
	@%p155 bra 	$L__BB7_109;
	ld.shared.u32 	%r116, [_ZN6thrust24THRUST_300001_SM_1000_NS8cuda_cub4core6detail5shmemE+72];
	ld.shared.u64 	%rd87, [_ZN6thrust24THRUST_300001_SM_1000_NS8cuda_cub4core6detail5shmemE+80];
	setp.lt.s32 	%p156, %r633, %r116;
	mov.u32 	%r634, %r116;
	mov.u64 	%rd253, %rd87;
	@%p156 bra 	$L__BB7_109;
	setp.lt.s32 	%p157, %r116, %r633;
	mov.u32 	%r634, %r633;
	mov.u64 	%rd253, %rd252;
	@%p157 bra 	$L__BB7_109;
	setp.lt.s64 	%p158, %rd252, %rd87;
	selp.b32 	%r634, %r633, %r116, %p158;
	min.s64 	%rd253, %rd252, %rd87;
$L__BB7_109:
	setp.lt.s32 	%p159, %r4, 161;
	mov.u32 	%r635, %r634;
	mov.u64 	%rd254, %rd253;
	@%p159 bra 	$L__BB7_113;
	ld.shared.u32 	%r119, [_ZN6thrust24THRUST_300001_SM_1000_NS8cuda_cub4core6detail5shmemE+88];
	ld.shared.u64 	%rd90, [_ZN6thrust24THRUST_300001_SM_1000_NS8cuda_cub4core6detail5shmemE+96];
	setp.lt.s32 	%p160, %r634, %r119;
	mov.u32 	%r635, %r119;
	mov.u64 	%rd254, %rd90;
	@%p160 bra 	$L__BB7_113;
	setp.lt.s32 	%p161, %r119, %r634;
	mov.u32 	%r635, %r634;
	mov.u64 	%rd254, %rd253;
	@%p161 bra 	$L__BB7_113;
	setp.lt.s64 	%p162, %rd253, %rd90;
	selp.b32 	%r635, %r634, %r119, %p162;
	min.s64 	%rd254, %rd253, %rd90;
$L__BB7_113:
	setp.lt.s32 	%p163, %r4, 193;
	mov.u32 	%r636, %r635;
	mov.u64 	%rd255, %rd254;
	@%p163 bra 	$L__BB7_117;
	ld.shared.u32 	%r122, [_ZN6thrust24THRUST_300001_SM_1000_NS8cuda_cub4core6detail5shmemE+104];
	ld.shared.u64 	%rd93, [_ZN6thrust24THRUST_300001_SM_1000_NS8cuda_cub4core6detail5shmemE+112];
	setp.lt.s32 	%p164, %r635, %r122;
	mov.u32 	%r636, %r122;
	mov.u64 	%rd255, %rd93;
	@%p164 bra 	$L__BB7_117;
	setp.lt.s32 	%p165, %r122, %r635;
	mov.u32 	%r636, %r635;
	mov.u64 	%rd255, %rd254;
	@%p165 bra 	$L__BB7_117;
	setp.lt.s64 	%p166, %rd254, %rd93;
	selp.b32 	%r636, %r635, %r122, %p166;
	min.s64 	%rd255, %rd254, %rd93;
$L__BB7_117:
	setp.lt.s32 	%p167, %r4, 225;
	mov.u32 	%r677, %r636;
	mov.u64 	%rd285, %rd255;
	@%p167 bra 	$L__BB7_208;
	ld.shared.u32 	%r125, [_ZN6thrust24THRUST_300001_SM_1000_NS8cuda_cub4core6detail5shmemE+120];
	ld.shared.u64 	%rd96, [_ZN6thrust24THRUST_300001_SM_1000_NS8cuda_cub4core6detail5shmemE+128];
	setp.lt.s32 	%p168, %r636, %r125;
	mov.u32 	%r677, %r125;
	mov.u64 	%rd285, %rd96;
	@%p168 bra 	$L__BB7_208;
	setp.lt.s32 	%p169, %r125, %r636;
	mov.u32 	%r677, %r636;
	mov.u64 	%rd285, %rd255;
	@%p169 bra 	$L__BB7_208;
	setp.lt.s64 	%p170, %rd255, %rd96;
	selp.b32 	%r677, %r636, %r125, %p170;
	min.s64 	%rd285, %rd255, %rd96;
	bra.uni 	$L__BB7_208;
$L__BB7_121:
	mov.u32 	%r127, %tid.x;
	cvt.s64.s32 	%rd183, %r2;
	add.s64 	%rd98, %rd3, %rd183;
	cvt.u64.u32 	%rd99, %r127;
	add.s64 	%rd184, %rd99, %rd183;
	shl.b64 	%rd185, %rd184, 2;
	add.s64 	%rd186, %rd2, %rd185;
	ld.global.u32 	%r238, [%rd186];
	add.s32 	%r239, %r127, 256;
	cvt.u64.u32 	%rd187, %r239;
	ld.global.u32 	%r240, [%rd186+1024];
	add.s32 	%r241, %r127, 512;
	cvt.u64.u32 	%rd188, %r241;
	ld.global.u32 	%r242, [%rd186+2048];
	add.s32 	%r243, %r127, 768;
	cvt.u64.u32 	%rd189, %r243;
	ld.global.u32 	%r244, [%rd186+3072];
	or.b32  	%r245, %r127, 1024;
	cvt.u64.u32 	%rd100, %r245;
	add.s64 	%rd273, %rd98, %rd100;
	ld.global.u32 	%r665, [%rd186+4096];
	setp.lt.s32 	%p2, %r238, %r240;
	max.s32 	%r246, %r238, %r240;
	selp.b64 	%rd190, %rd187, %rd99, %p2;
	setp.lt.s32 	%p3, %r246, %r242;
	max.s32 	%r247, %r246, %r242;
	selp.b64 	%rd191, %rd188, %rd190, %p3;
	setp.lt.s32 	%p4, %r247, %r244;
	max.s32 	%r129, %r247, %r244;
	selp.b64 	%rd102, %rd189, %rd191, %p4;
	setp.lt.s32 	%p5, %r129, %r665;
	@%p5 bra 	$L__BB7_123;
	setp.lt.s32 	%p6, %r665, %r129;
	setp.lt.u64 	%p7, %rd102, %rd100;
	or.pred  	%p8, %p6, %p7;
	selp.b32 	%r665, %r129, %r665, %p8;
	add.s64 	%rd192, %rd98, %rd102;
	selp.b64 	%rd273, %rd192, %rd273, %p8;
$L__BB7_123:
	setp.le.s32 	%p9, %r235, %r3;
	@%p9 bra 	$L__BB7_164;
	setp.ne.s32 	%p10, %r127, 0;
	@%p10 bra 	$L__BB7_126;
	atom.global.add.u32 	%r248, [%rd1+4], 1280;
	add.s32 	%r249, %r248, %r3;
	st.shared.u32 	[_ZN6thrust24THRUST_300001_SM_1000_NS8cuda_cub4core6detail5shmemE+152], %r249;
$L__BB7_126:
	bar.sync 	0;
	ld.shared.u32 	%r646, [_ZN6thrust24THRUST_300001_SM_1000_NS8cuda_cub4core6detail5shmemE+152];
	add.s32 	%r250, %r646, 1280;
	setp.gt.s32 	%p11, %r250, %r235;
	@%p11 bra 	$L__BB7_141;
	mov.u32 	%r639, %r665;
	mov.u64 	%rd257, %rd273;
$L__BB7_128:
	cvt.s64.s32 	%rd193, %r646;
	add.s64 	%rd194, %rd99, %rd193;
	shl.b64 	%rd195, %rd194, 2;
	add.s64 	%rd196, %rd2, %rd195;
	add.s64 	%rd258, %rd194, %rd3;
	ld.global.u32 	%r640, [%rd196];
	add.s64 	%rd259, %rd258, 256;
	ld.global.u32 	%r641, [%rd196+1024];
	add.s64 	%rd260, %rd258, 512;
	ld.global.u32 	%r642, [%rd196+2048];
	add.s64 	%rd261, %rd258, 768;
	ld.global.u32 	%r643, [%rd196+3072];
	add.s64 	%rd273, %rd258, 1024;
	ld.global.u32 	%r665, [%rd196+4096];
	setp.lt.s32 	%p12, %r639, %r640;
	@%p12 bra 	$L__BB7_130;
	setp.lt.s32 	%p13, %r640, %r639;
	setp.lt.s64 	%p14, %rd257, %rd258;
	or.pred  	%p15, %p13, %p14;
	selp.b32 	%r640, %r639, %r640, %p15;
	selp.b64 	%rd258, %rd257, %rd258, %p15;
$L__BB7_130:
	setp.lt.s32 	%p16, %r640, %r641;
	@%p16 bra 	$L__BB7_132;
	setp.lt.s32 	%p17, %r641, %r640;
	setp.lt.s64 	%p18, %rd258, %rd259;
	or.pred  	%p19, %p17, %p18;
	selp.b32 	%r641, %r640, %r641, %p19;
	selp.b64 	%rd259, %rd258, %rd259, %p19;
$L__BB7_132:
	setp.lt.s32 	%p20, %r641, %r642;
	@%p20 bra 	$L__BB7_134;
	setp.lt.s32 	%p21, %r642, %r641;
	setp.lt.s64 	%p22, %rd259, %rd260;
	or.pred  	%p23, %p21, %p22;
	selp.b32 	%r642, %r641, %r642, %p23;
	selp.b64 	%rd260, %rd259, %rd260, %p23;
$L__BB7_134:
	setp.lt.s32 	%p24, %r642, %r643;
	@%p24 bra 	$L__BB7_136;
	setp.lt.s32 	%p25, %r643, %r642;
	setp.lt.s64 	%p26, %rd260, %rd261;
	or.pred  	%p27, %p25, %p26;
	selp.b32 	%r643, %r642, %r643, %p27;
	selp.b64 	%rd261, %rd260, %rd261, %p27;
$L__BB7_136:
	setp.lt.s32 	%p28, %r643, %r665;
	@%p28 bra 	$L__BB7_138;
	setp.lt.s32 	%p29, %r665, %r643;
	setp.lt.s64 	%p30, %rd261, %rd273;
	or.pred  	%p31, %p29, %p30;
	selp.b32 	%r665, %r643, %r665, %p31;
	selp.b64 	%rd273, %rd261, %rd273, %p31;
$L__BB7_138:
	setp.ne.s32 	%p32, %r127, 0;
	bar.sync 	0;
	@%p32 bra 	$L__BB7_140;
	atom.global.add.u32 	%r251, [%rd1+4], 1280;
	add.s32 	%r252, %r251, %r3;
	st.shared.u32 	[_ZN6thrust24THRUST_300001_SM_1000_NS8cuda_cub4core6detail5shmemE+152], %r252;
$L__BB7_140:
	bar.sync 	0;
	ld.shared.u32 	%r646, [_ZN6thrust24THRUST_300001_SM_1000_NS8cuda_cub4core6detail5shmemE+152];
	add.s32 	%r253, %r646, 1280;
	setp.le.s32 	%p33, %r253, %r235;
	mov.u32 	%r639, %r665;
	mov.u64 	%rd257, %rd273;
	@%p33 bra 	$L__BB7_128;
$L__BB7_141:
	setp.le.s32 	%p34, %r235, %r646;
	@%p34 bra 	$L__BB7_164;
	sub.s32 	%r153, %r235, %r646;
	setp.ge.s32 	%p35, %r127, %r153;
	@%p35 bra 	$L__BB7_164;
	not.b32 	%r255, %r127;
	add.s32 	%r256, %r235, %r255;
	sub.s32 	%r154, %r256, %r646;
	and.b32  	%r257, %r154, 768;
	setp.eq.s32 	%p36, %r257, 768;
	mov.u32 	%r652, %r127;
	@%p36 bra 	$L__BB7_149;
	add.s32 	%r648, %r127, %r646;
	shr.u32 	%r258, %r154, 8;
	add.s32 	%r259, %r258, 1;
	and.b32  	%r260, %r259, 3;
	neg.s32 	%r647, %r260;
	mov.u32 	%r652, %r127;
$L__BB7_145:
	.pragma "nounroll";
	mov.u64 	%rd122, %rd273;
	mov.u32 	%r160, %r665;
	cvt.s64.s32 	%rd198, %r648;
	add.s64 	%rd123, %rd3, %rd198;
	mul.wide.s32 	%rd199, %r648, 4;
	add.s64 	%rd200, %rd2, %rd199;
	ld.global.u32 	%r161, [%rd200];
	setp.lt.s32 	%p37, %r160, %r161;
	mov.u32 	%r665, %r161;
	mov.u64 	%rd273, %rd123;
	@%p37 bra 	$L__BB7_148;
	setp.lt.s32 	%p38, %r161, %r160;
	mov.u32 	%r665, %r160;
	mov.u64 	%rd273, %rd122;
	@%p38 bra 	$L__BB7_148;
	setp.lt.s64 	%p39, %rd122, %rd123;
	selp.b32 	%r665, %r160, %r161, %p39;
	min.s64 	%rd273, %rd122, %rd123;
$L__BB7_148:
	add.s32 	%r652, %r652, 256;
	add.s32 	%r648, %r648, 256;
	add.s32 	%r647, %r647, 1;
	setp.ne.s32 	%p40, %r647, 0;
	@%p40 bra 	$L__BB7_145;
$L__BB7_149:
	setp.lt.u32 	%p41, %r154, 768;
	@%p41 bra 	$L__BB7_164;
	add.s32 	%r655, %r652, %r646;
	add.s32 	%r658, %r655, 256;
	add.s32 	%r657, %r655, 512;
	add.s32 	%r656, %r655, 768;
	add.s64 	%rd128, %rd2, 2048;
$L__BB7_151:
	cvt.s64.s32 	%rd201, %r658;
	add.s64 	%rd130, %rd3, %rd201;
	cvt.s64.s32 	%rd202, %r657;
	add.s64 	%rd131, %rd3, %rd202;
	cvt.s64.s32 	%rd203, %r656;
	add.s64 	%rd132, %rd3, %rd203;
	cvt.s64.s32 	%rd204, %r655;
	mul.wide.s32 	%rd205, %r655, 4;
	add.s64 	%rd133, %rd128, %rd205;
	add.s64 	%rd134, %rd3, %rd204;
	ld.global.u32 	%r180, [%rd133+-2048];
	setp.lt.s32 	%p42, %r665, %r180;
	mov.u32 	%r661, %r180;
	mov.u64 	%rd269, %rd134;
	@%p42 bra 	$L__BB7_154;
	setp.lt.s32 	%p43, %r180, %r665;
	mov.u32 	%r661, %r665;
	mov.u64 	%rd269, %rd273;
	@%p43 bra 	$L__BB7_154;
	setp.lt.s64 	%p44, %rd273, %rd134;
	selp.b32 	%r661, %r665, %r180, %p44;
	min.s64 	%rd269, %rd273, %rd134;
$L__BB7_154:
	ld.global.u32 	%r183, [%rd133+-1024];
	setp.lt.s32 	%p45, %r661, %r183;
	mov.u32 	%r662, %r183;
	mov.u64 	%rd270, %rd130;
	@%p45 bra 	$L__BB7_157;
	setp.lt.s32 	%p46, %r183, %r661;
	mov.u32 	%r662, %r661;
	mov.u64 	%rd270, %rd269;
	@%p46 bra 	$L__BB7_157;
	setp.lt.s64 	%p47, %rd269, %rd130;
	selp.b32 	%r662, %r661, %r183, %p47;
	min.s64 	%rd270, %rd269, %rd130;
$L__BB7_157:
	ld.global.u32 	%r186, [%rd133];
	setp.lt.s32 	%p48, %r662, %r186;
	mov.u32 	%r663, %r186;
	mov.u64 	%rd271, %rd131;
	@%p48 bra 	$L__BB7_160;
	setp.lt.s32 	%p49, %r186, %r662;
	mov.u32 	%r663, %r662;
	mov.u64 	%rd271, %rd270;
	@%p49 bra 	$L__BB7_160;
	setp.lt.s64 	%p50, %rd270, %rd131;
	selp.b32 	%r663, %r662, %r186, %p50;
	min.s64 	%rd271, %rd270, %rd131;
$L__BB7_160:
	ld.global.u32 	%r189, [%rd133+1024];
	setp.lt.s32 	%p51, %r663, %r189;
	mov.u32 	%r665, %r189;
	mov.u64 	%rd273, %rd132;
	@%p51 bra 	$L__BB7_163;
	setp.lt.s32 	%p52, %r189, %r663;
	mov.u32 	%r665, %r663;
	mov.u64 	%rd273, %rd271;
	@%p52 bra 	$L__BB7_163;
	setp.lt.s64 	%p53, %rd271, %rd132;
	selp.b32 	%r665, %r663, %r189, %p53;
	min.s64 	%rd273, %rd271, %rd132;
$L__BB7_163:
	add.s32 	%r652, %r652, 1024;
	add.s32 	%r658, %r658, 1024;
	add.s32 	%r657, %r657, 1024;
	add.s32 	%r656, %r656, 1024;
	add.s32 	%r655, %r655, 1024;
	setp.lt.s32 	%p54, %r652, %r153;
	@%p54 bra 	$L__BB7_151;
$L__BB7_164:
	// begin inline asm
	mov.u32 %r261, %laneid;
	// end inline asm
	mov.b32 	%r279, 1;
	mov.b32 	%r280, 31;
	mov.b32 	%r281, -1;
	// begin inline asm
	shfl.sync.down.b32 %r262, %r665, %r279, %r280, %r281;
	// end inline asm
	// begin inline asm
	shfl.sync.down.b32 %r267, %r268, %r279, %r280, %r281;
	// end inline asm
	mov.b64 	{%r273, %r278}, %rd273;
	// begin inline asm
	shfl.sync.down.b32 %r272, %r273, %r279, %r280, %r281;
	// end inline asm
	// begin inline asm
	shfl.sync.down.b32 %r277, %r278, %r279, %r280, %r281;
	// end inline asm
	mov.b64 	%rd144, {%r272, %r277};
	setp.gt.s32 	%p55, %r261, 30;
	mov.u32 	%r666, %r665;
	mov.u64 	%rd274, %rd273;
	@%p55 bra 	$L__BB7_168;
	setp.lt.s32 	%p56, %r665, %r262;
	mov.u32 	%r666, %r262;
	mov.u64 	%rd274, %rd144;
	@%p56 bra 	$L__BB7_168;
	setp.lt.s32 	%p57, %r262, %r665;
	mov.u32 	%r666, %r665;
	mov.u64 	%rd274, %rd273;
	@%p57 bra 	$L__BB7_168;
	setp.lt.s64 	%p58, %rd273, %rd144;
	selp.b32 	%r666, %r665, %r262, %p58;
	min.s64 	%rd274, %rd273, %rd144;
$L__BB7_168:
	mov.b32 	%r299, 2;
	mov.b32 	%r300, 31;
	mov.b32 	%r301, -1;
	// begin inline asm
	shfl.sync.down.b32 %r282, %r666, %r299, %r300, %r301;
	// end inline asm
	// begin inline asm
	shfl.sync.down.b32 %r287, %r288, %r299, %r300, %r301;
	// end inline asm
	mov.b64 	{%r293, %r298}, %rd274;
	// begin inline asm
	shfl.sync.down.b32 %r292, %r293, %r299, %r300, %r301;
	// end inline asm
	// begin inline asm
	shfl.sync.down.b32 %r297, %r298, %r299, %r300, %r301;
	// end inline asm
	mov.b64 	%rd147, {%r292, %r297};
	setp.gt.s32 	%p59, %r261, 29;
	mov.u32 	%r667, %r666;
	mov.u64 	%rd275, %rd274;
	@%p59 bra 	$L__BB7_172;
	setp.lt.s32 	%p60, %r666, %r282;
	mov.u32 	%r667, %r282;
	mov.u64 	%rd275, %rd147;
	@%p60 bra 	$L__BB7_172;
	setp.lt.s32 	%p61, %r282, %r666;
	mov.u32 	%r667, %r666;
	mov.u64 	%rd275, %rd274;
	@%p61 bra 	$L__BB7_172;
	setp.lt.s64 	%p62, %rd274, %rd147;
	selp.b32 	%r667, %r666, %r282, %p62;
	min.s64 	%rd275, %rd274, %rd147;
$L__BB7_172:
	mov.b32 	%r319, 4;
	mov.b32 	%r320, 31;
	mov.b32 	%r321, -1;
	// begin inline asm
	shfl.sync.down.b32 %r302, %r667, %r319, %r320, %r321;
	// end inline asm
	// begin inline asm
	shfl.sync.down.b32 %r307, %r308, %r319, %r320, %r321;
	// end inline asm
	mov.b64 	{%r313, %r318}, %rd275;
	// begin inline asm
	shfl.sync.down.b32 %r312, %r313, %r319, %r320, %r321;
	// end inline asm
	// begin inline asm
	shfl.sync.down.b32 %r317, %r318, %r319, %r320, %r321;
	// end inline asm
	mov.b64 	%rd150, {%r312, %r317};
	setp.gt.s32 	%p63, %r261, 27;
	mov.u32 	%r668, %r667;
	mov.u64 	%rd276, %rd275;
	@%p63 bra 	$L__BB7_176;
	setp.lt.s32 	%p64, %r667, %r302;
	mov.u32 	%r668, %r302;
	mov.u64 	%rd276, %rd150;
	@%p64 bra 	$L__BB7_176;
	setp.lt.s32 	%p65, %r302, %r667;
	mov.u32 	%r668, %r667;
	mov.u64 	%rd276, %rd275;
	@%p65 bra 	$L__BB7_176;
	setp.lt.s64 	%p66, %rd275, %rd150;
	selp.b32 	%r668, %r667, %r302, %p66;
	min.s64 	%rd276, %rd275, %rd150;
$L__BB7_176:
	mov.b32 	%r339, 8;
	mov.b32 	%r340, 31;
	mov.b32 	%r341, -1;
	// begin inline asm
	shfl.sync.down.b32 %r322, %r668, %r339, %r340, %r341;
	// end inline asm
	// begin inline asm
	shfl.sync.down.b32 %r327, %r328, %r339, %r340, %r341;
	// end inline asm
	mov.b64 	{%r333, %r338}, %rd276;
	// begin inline asm
	shfl.sync.down.b32 %r332, %r333, %r339, %r340, %r341;
	// end inline asm
	// begin inline asm
	shfl.sync.down.b32 %r337, %r338, %r339, %r340, %r341;
	// end inline asm
	mov.b64 	%rd153, {%r332, %r337};
	setp.gt.s32 	%p67, %r261, 23;
	mov.u32 	%r669, %r668;
	mov.u64 	%rd277, %rd276;
	@%p67 bra 	$L__BB7_180;
	setp.lt.s32 	%p68, %r668, %r322;
	mov.u32 	%r669, %r322;
	mov.u64 	%rd277, %rd153;
	@%p68 bra 	$L__BB7_180;
	setp.lt.s32 	%p69, %r322, %r668;
	mov.u32 	%r669, %r668;
	mov.u64 	%rd277, %rd276;
	@%p69 bra 	$L__BB7_180;
	setp.lt.s64 	%p70, %rd276, %rd153;
	selp.b32 	%r669, %r668, %r322, %p70;
	min.s64 	%rd277, %rd276, %rd153;
$L__BB7_180:
	mov.b32 	%r359, 16;
	mov.b32 	%r360, 31;
	mov.b32 	%r361, -1;
	// begin inline asm
	shfl.sync.down.b32 %r342, %r669, %r359, %r360, %r361;
	// end inline asm
	// begin inline asm
	shfl.sync.down.b32 %r347, %r348, %r359, %r360, %r361;
	// end inline asm
	mov.b64 	{%r353, %r358}, %rd277;
	// begin inline asm
	shfl.sync.down.b32 %r352, %r353, %r359, %r360, %r361;
	// end inline asm
	// begin inline asm
	shfl.sync.down.b32 %r357, %r358, %r359, %r360, %r361;
	// end inline asm
	mov.b64 	%rd156, {%r352, %r357};
	setp.gt.s32 	%p71, %r261, 15;
	mov.u32 	%r677, %r669;
	mov.u64 	%rd285, %rd277;
	@%p71 bra 	$L__BB7_184;
	setp.lt.s32 	%p72, %r669, %r342;
	mov.u32 	%r677, %r342;
	mov.u64 	%rd285, %rd156;
	@%p72 bra 	$L__BB7_184;
	setp.lt.s32 	%p73, %r342, %r669;
	mov.u32 	%r677, %r669;
	mov.u64 	%rd285, %rd277;
	@%p73 bra 	$L__BB7_184;
	setp.lt.s64 	%p74, %rd277, %rd156;
	selp.b32 	%r677, %r669, %r342, %p74;
	min.s64 	%rd285, %rd277, %rd156;
$L__BB7_184:
	setp.ne.s32 	%p75, %r261, 0;
	@%p75 bra 	$L__BB7_186;
	shr.u32 	%r362, %r127, 1;
	and.b32  	%r363, %r362, 496;
	mov.u32 	%r364, _ZN6thrust24THRUST_300001_SM_1000_NS8cuda_cub4core6detail5shmemE;
	add.s32 	%r365, %r364, %r363;
	st.shared.u32 	[%r365+8], %r677;
	st.shared.u64 	[%r365+16], %rd285;
$L__BB7_186:
	bar.sync 	0;
	setp.ne.s32 	%p76, %r127, 0;
	@%p76 bra 	$L__BB7_208;
	ld.shared.u32 	%r214, [_ZN6thrust24THRUST_300001_SM_1000_NS8cuda_cub4core6detail5shmemE+24];
	ld.shared.u64 	%rd159, [_ZN6thrust24THRUST_300001_SM_1000_NS8cuda_cub4core6detail5shmemE+32];
	setp.lt.s32 	%p77, %r677, %r214;
	mov.u32 	%r671, %r214;
	mov.u64 	%rd279, %rd159;
	@%p77 bra 	$L__BB7_190;
	setp.lt.s32 	%p78, %r214, %r677;
	mov.u32 	%r671, %r677;
	mov.u64 	%rd279, %rd285;
	@%p78 bra 	$L__BB7_190;
	setp.lt.s64 	%p79, %rd285, %rd159;
	selp.b32 	%r671, %r677, %r214, %p79;
	min.s64 	%rd279, %rd285, %rd159;
$L__BB7_190:
	ld.shared.u32 	%r217, [_ZN6thrust24THRUST_300001_SM_1000_NS8cuda_cub4core6detail5shmemE+40];
	ld.shared.u64 	%rd162, [_ZN6thrust24THRUST_300001_SM_1000_NS8cuda_cub4core6detail5shmemE+48];
	setp.lt.s32 	%p80, %r671, %r217;
	mov.u32 	%r672, %r217;
	mov.u64 	%rd280, %rd162;
	@%p80 bra 	$L__BB7_193;
	setp.lt.s32 	%p81, %r217, %r671;
	mov.u32 	%r672, %r671;
	mov.u64 	%rd280, %rd279;
	@%p81 bra 	$L__BB7_193;
	setp.lt.s64 	%p82, %rd279, %rd162;
	selp.b32 	%r672, %r671, %r217, %p82;
	min.s64 	%rd280, %rd279, %rd162;
$L__BB7_193:
	ld.shared.u32 	%r220, [_ZN6thrust24THRUST_300001_SM_1000_NS8cuda_cub4core6detail5shmemE+56];
	ld.shared.u64 	%rd165, [_ZN6thrust24THRUST_300001_SM_1000_NS8cuda_cub4core6detail5shmemE+64];
	setp.lt.s32 	%p83, %r672, %r220;
	mov.u32 	%r673, %r220;
	mov.u64 	%rd281, %rd165;
	@%p83 bra 	$L__BB7_196;
	setp.lt.s32 	%p84, %r220, %r672;
	mov.u32 	%r673, %r672;
	mov.u64 	%rd281, %rd280;
	@%p84 bra 	$L__BB7_196;
	setp.lt.s64 	%p85, %rd280, %rd165;
	selp.b32 	%r673, %r672, %r220, %p85;
	min.s64 	%rd281, %rd280, %rd165;
$L__BB7_196:
	ld.shared.u32 	%r223, [_ZN6thrust24THRUST_300001_SM_1000_NS8cuda_cub4core6detail5shmemE+72];
	ld.shared.u64 	%rd168, [_ZN6thrust24THRUST_300001_SM_1000_NS8cuda_cub4core6detail5shmemE+80];
	setp.lt.s32 	%p86, %r673, %r223;
	mov.u32 	%r674, %r223;
	mov.u64 	%rd282, %rd168;
	@%p86 bra 	$L__BB7_199;
	setp.lt.s32 	%p87, %r223, %r673;
	mov.u32 	%r674, %r673;
	mov.u64 	%rd282, %rd281;
	@%p87 bra 	$L__BB7_199;
	setp.lt.s64 	%p88, %rd281, %rd168;
	selp.b32 	%r674, %r673, %r223, %p88;
	min.s64 	%rd282, %rd281, %rd168;
$L__BB7_199:
	ld.shared.u32 	%r226, [_ZN6thrust24THRUST_300001_SM_1000_NS8cuda_cub4core6detail5shmemE+88];
	ld.shared.u64 	%rd171, [_ZN6thrust24THRUST_300001_SM_1000_NS8cuda_cub4core6detail5shmemE+96];
	setp.lt.s32 	%p89, %r674, %r226;
	mov.u32 	%r675, %r226;
	mov.u64 	%rd283, %rd171;
	@%p89 bra 	$L__BB7_202;
	setp.lt.s32 	%p90, %r226, %r674;
	mov.u32 	%r675, %r674;
	mov.u64 	%rd283, %rd282;
	@%p90 bra 	$L__BB7_202;
	setp.lt.s64 	%p91, %rd282, %rd171;
	selp.b32 	%r675, %r674, %r226, %p91;
	min.s64 	%rd283, %rd282, %rd171;
$L__BB7_202:
	ld.shared.u32 	%r229, [_ZN6thrust24THRUST_300001_SM_1000_NS8cuda_cub4core6detail5shmemE+104];
	ld.shared.u64 	%rd174, [_ZN6thrust24THRUST_300001_SM_1000_NS8cuda_cub4core6detail5shmemE+112];
	setp.lt.s32 	%p92, %r675, %r229;
	mov.u32 	%r676, %r229;
	mov.u64 	%rd284, %rd174;
	@%p92 bra 	$L__BB7_205;
	setp.lt.s32 	%p93, %r229, %r675;
	mov.u32 	%r676, %r675;
	mov.u64 	%rd284, %rd283;
	@%p93 bra 	$L__BB7_205;
	setp.lt.s64 	%p94, %rd283, %rd174;
	selp.b32 	%r676, %r675, %r229, %p94;
	min.s64 	%rd284, %rd283, %rd174;
$L__BB7_205:
	ld.shared.u32 	%r232, [_ZN6thrust24THRUST_300001_SM_1000_NS8cuda_cub4core6detail5shmemE+120];
	ld.shared.u64 	%rd177, [_ZN6thrust24THRUST_300001_SM_1000_NS8cuda_cub4core6detail5shmemE+128];
	setp.lt.s32 	%p95, %r676, %r232;
	mov.u32 	%r677, %r232;
	mov.u64 	%rd285, %rd177;
	@%p95 bra 	$L__BB7_208;
	setp.lt.s32 	%p96, %r232, %r676;
	mov.u32 	%r677, %r676;
	mov.u64 	%rd285, %rd284;
	@%p96 bra 	$L__BB7_208;
	setp.lt.s64 	%p97, %rd284, %rd177;
	selp.b32 	%r677, %r676, %r232, %p97;
	min.s64 	%rd285, %rd284, %rd177;
$L__BB7_208:
	mov.u32 	%r593, %tid.x;
	setp.ne.s32 	%p214, %r593, 0;
	@%p214 bra 	$L__BB7_210;
	ld.param.u64 	%rd222, [_ZN6thrust24THRUST_300001_SM_1000_NS8cuda_cub4core6detail13_kernel_agentINS1_8__reduce11ReduceAgentINS0_12zip_iteratorIN4cuda3std3__45tupleIJNS0_10device_ptrIiEENS0_17counting_iteratorIlNS0_11use_defaultESF_SF_EEEEEEEPNSB_IJilEEESJ_iNS1_9__extrema9arg_max_fIilNSA_4lessIiEEEEEEJSI_SK_iN3cub18CUB_300001_SM_100013GridEvenShareIiEENSS_9GridQueueIjEESP_EEEvDpT0__param_1];
	cvta.to.global.u64 	%rd219, %rd222;
	mul.wide.u32 	%rd220, %r1, 16;
	add.s64 	%rd221, %rd219, %rd220;
	st.global.u32 	[%rd221], %r677;
	st.global.u64 	[%rd221+8], %rd285;
$L__BB7_210:
	ret;

}
	// .globl	_ZN6thrust24THRUST_300001_SM_1000_NS8cuda_cub4core6detail13_kernel_agentINS1_8__reduce10DrainAgentIiEEJN3cub18CUB_300001_SM_10009GridQueueIjEEiEEEvDpT0_
.visible .entry _ZN6thrust24THRUST_300001_SM_1000_NS8cuda_cub4core6detail13_kernel_agentINS1_8__reduce10DrainAgentIiEEJN3cub18CUB_300001_SM_10009GridQueueIjEEiEEEvDpT0_(
	.param .align 8 .b8 _ZN6thrust24THRUST_300001_SM_1000_NS8cuda_cub4core6detail13_kernel_agentINS1_8__reduce10DrainAgentIiEEJN3cub18CUB_300001_SM_10009GridQueueIjEEiEEEvDpT0__param_0[8],
	.param .u32 _ZN6thrust24THRUST_300001_SM_1000_NS8cuda_cub4core6detail13_kernel_agentINS1_8__reduce10DrainAgentIiEEJN3cub18CUB_300001_SM_10009GridQueueIjEEiEEEvDpT0__param_1
)
.maxntid 1
{
	.reg .b32 	%r<3>;
	.reg .b64 	%rd<3>;

	ld.param.u64 	%rd1, [_ZN6thrust24THRUST_300001_SM_1000_NS8cuda_cub4core6detail13_kernel_agentINS1_8__reduce10DrainAgentIiEEJN3cub18CUB_300001_SM_10009GridQueueIjEEiEEEvDpT0__param_0];
	ld.param.u32 	%r1, [_ZN6thrust24THRUST_300001_SM_1000_NS8cuda_cub4core6detail13_kernel_agentINS1_8__reduce10DrainAgentIiEEJN3cub18CUB_300001_SM_10009GridQueueIjEEiEEEvDpT0__param_1];
	cvta.to.global.u64 	%rd2, %rd1;
	st.global.u32 	[%rd2], %r1;
	mov.b32 	%r2, 0;
	st.global.u32 	[%rd2+4], %r2;
	ret;

}
	// .globl	_ZN6thrust24THRUST_300001_SM_1000_NS8cuda_cub4core6detail13_kernel_agentINS1_8__reduce11ReduceAgentIPN4cuda3std3__45tupleIJilEEESC_SB_iNS1_9__extrema9arg_max_fIilNS9_4lessIiEEEEEEJSC_SC_iSH_EEEvDpT0_
.visible .entry _ZN6thrust24THRUST_300001_SM_1000_NS8cuda_cub4core6detail13_kernel_agentINS1_8__reduce11ReduceAgentIPN4cuda3std3__45tupleIJilEEESC_SB_iNS1_9__extrema9arg_max_fIilNS9_4lessIiEEEEEEJSC_SC_iSH_EEEvDpT0_(
	.param .u64 .ptr .align 1 _ZN6thrust24THRUST_300001_SM_1000_NS8cuda_cub4core6detail13_kernel_agentINS1_8__reduce11ReduceAgentIPN4cuda3std3__45tupleIJilEEESC_SB_iNS1_9__extrema9arg_max_fIilNS9_4lessIiEEEEEEJSC_SC_iSH_EEEvDpT0__param_0,
	.param .u64 .ptr .align 1 _ZN6thrust24THRUST_300001_SM_1000_NS8cuda_cub4core6detail13_kernel_agentINS1_8__reduce11ReduceAgentIPN4cuda3std3__45tupleIJilEEESC_SB_iNS1_9__extrema9arg_max_fIilNS9_4lessIiEEEEEEJSC_SC_iSH_EEEvDpT0__param_1,
	.param .u32 _ZN6thrust24THRUST_300001_SM_1000_NS8cuda_cub4core6detail13_kernel_agentINS1_8__reduce11ReduceAgentIPN4cuda3std3__45tupleIJilEEESC_SB_iNS1_9__extrema9arg_max_fIilNS9_4lessIiEEEEEEJSC_SC_iSH_EEEvDpT0__param_2,
	.param .align 1 .b8 _ZN6thrust24THRUST_300001_SM_1000_NS8cuda_cub4core6detail13_kernel_agentINS1_8__reduce11ReduceAgentIPN4cuda3std3__45tupleIJilEEESC_SB_iNS1_9__extrema9arg_max_fIilNS9_4lessIiEEEEEEJSC_SC_iSH_EEEvDpT0__param_3[1]
)
.maxntid 256
{
	.reg .pred 	%p<222>;
	.reg .b32 	%r<637>;
	.reg .b64 	%rd<356>;

	ld.param.u64 	%rd186, [_ZN6thrust24THRUST_300001_SM_1000_NS8cuda_cub4core6detail13_kernel_agentINS1_8__reduce11ReduceAgentIPN4cuda3std3__45tupleIJilEEESC_SB_iNS1_9__extrema9arg_max_fIilNS9_4lessIiEEEEEEJSC_SC_iSH_EEEvDpT0__param_0];
	ld.param.u64 	%rd187, [_ZN6thrust24THRUST_300001_SM_1000_NS8cuda_cub4core6detail13_kernel_agentINS1_8__reduce11ReduceAgentIPN4cuda3std3__45tupleIJilEEESC_SB_iNS1_9__extrema9arg_max_fIilNS9_4lessIiEEEEEEJSC_SC_iSH_EEEvDpT0__param_1];
	ld.param.u32 	%r215, [_ZN6thrust24THRUST_300001_SM_1000_NS8cuda_cub4core6detail13_kernel_agentINS1_8__reduce11ReduceAgentIPN4cuda3std3__45tupleIJilEEESC_SB_iNS1_9__extrema9arg_max_fIilNS9_4lessIiEEEEEEJSC_SC_iSH_EEEvDpT0__param_2];
	setp.eq.s32 	%p1, %r215, 0;
	@%p1 bra 	$L__BB9_211;
	setp.gt.s32 	%p2, %r215, 1279;
	@%p2 bra 	$L__BB9_121;
	mov.u32 	%r1, %tid.x;
	setp.ge.s32 	%p105, %r1, %r215;
	mov.b32 	%r572, 0;
	mov.b64 	%rd298, 0;
	mov.u32 	%r564, %r1;
	@%p105 bra 	$L__BB9_4;
	mul.wide.u32 	%rd263, %r1, 16;
	add.s64 	%rd260, %rd186, %rd263;
	// begin inline asm
	ld.global.nc.u64 %rd259, [%rd260];
	// end inline asm
	add.s64 	%rd262, %rd260, 8;
	// begin inline asm
	ld.global.nc.u64 %rd298, [%rd262];
	// end inline asm
	cvt.u32.u64 	%r572, %rd259;
	add.s32 	%r564, %r1, 256;
$L__BB9_4:
	setp.ge.s32 	%p106, %r564, %r215;
	@%p106 bra 	$L__BB9_25;
	not.b32 	%r334, %r564;
	add.s32 	%r6, %r215, %r334;
	and.b32  	%r335, %r6, 768;
	setp.eq.s32 	%p107, %r335, 768;
	@%p107 bra 	$L__BB9_11;
	mul.wide.u32 	%rd265, %r564, 16;
	add.s64 	%rd289, %rd186, %rd265;
	shr.u32 	%r336, %r6, 8;
	add.s32 	%r337, %r336, 1;
	and.b32  	%r338, %r337, 3;
	neg.s32 	%r560, %r338;
$L__BB9_7:
	.pragma "nounroll";
	mov.u64 	%rd5, %rd298;
	mov.u32 	%r10, %r572;
	// begin inline asm
	ld.global.nc.u64 %rd266, [%rd289];
	// end inline asm
	add.s64 	%rd269, %rd289, 8;
	// begin inline asm
	ld.global.nc.u64 %rd268, [%rd269];
	// end inline asm
	cvt.u32.u64 	%r11, %rd266;
	setp.lt.s32 	%p108, %r10, %r11;
	mov.u64 	%rd298, %rd268;
	mov.u32 	%r572, %r11;
	@%p108 bra 	$L__BB9_10;
	setp.lt.s32 	%p109, %r11, %r10;
	mov.u64 	%rd298, %rd5;
	mov.u32 	%r572, %r10;
	@%p109 bra 	$L__BB9_10;
	setp.lt.s64 	%p110, %rd5, %rd268;
	min.s64 	%rd298, %rd5, %rd268;
	selp.b32 	%r572, %r10, %r11, %p110;
$L__BB9_10:
	add.s32 	%r564, %r564, 256;
	add.s64 	%rd289, %rd289, 4096;
	add.s32 	%r560, %r560, 1;
	setp.ne.s32 	%p111, %r560, 0;
	@%p111 bra 	$L__BB9_7;
$L__BB9_11:
	setp.lt.u32 	%p112, %r6, 768;
	@%p112 bra 	$L__BB9_25;
$L__BB9_12:
	mul.wide.s32 	%rd274, %r564, 16;
	add.s64 	%rd271, %rd186, %rd274;
	// begin inline asm
	ld.global.nc.u64 %rd270, [%rd271];
	// end inline asm
	add.s64 	%rd273, %rd271, 8;
	// begin inline asm
	ld.global.nc.u64 %rd272, [%rd273];
	// end inline asm
	cvt.u32.u64 	%r21, %rd270;
	setp.lt.s32 	%p113, %r572, %r21;
	mov.u64 	%rd295, %rd272;
	mov.u32 	%r569, %r21;
	@%p113 bra 	$L__BB9_15;
	setp.lt.s32 	%p114, %r21, %r572;
	mov.u64 	%rd295, %rd298;
	mov.u32 	%r569, %r572;
	@%p114 bra 	$L__BB9_15;
	setp.lt.s64 	%p115, %rd298, %rd272;
	min.s64 	%rd295, %rd298, %rd272;
	selp.b32 	%r569, %r572, %r21, %p115;
$L__BB9_15:
	add.s64 	%rd276, %rd271, 4096;
	// begin inline asm
	ld.global.nc.u64 %rd275, [%rd276];
	// end inline asm
	add.s64 	%rd278, %rd271, 4104;
	// begin inline asm
	ld.global.nc.u64 %rd277, [%rd278];
	// end inline asm
	cvt.u32.u64 	%r24, %rd275;
	setp.lt.s32 	%p116, %r569, %r24;
	mov.u64 	%rd296, %rd277;
	mov.u32 	%r570, %r24;
	@%p116 bra 	$L__BB9_18;
	setp.lt.s32 	%p117, %r24, %r569;
	mov.u64 	%rd296, %rd295;
	mov.u32 	%r570, %r569;
	@%p117 bra 	$L__BB9_18;
	setp.lt.s64 	%p118, %rd295, %rd277;
	min.s64 	%rd296, %rd295, %rd277;
	selp.b32 	%r570, %r569, %r24, %p118;
$L__BB9_18:
	add.s64 	%rd280, %rd271, 8192;
	// begin inline asm
	ld.global.nc.u64 %rd279, [%rd280];
	// end inline asm
	add.s64 	%rd282, %rd271, 8200;
	// begin inline asm
	ld.global.nc.u64 %rd281, [%rd282];
	// end inline asm
	cvt.u32.u64 	%r27, %rd279;
	setp.lt.s32 	%p119, %r570, %r27;
	mov.u64 	%rd297, %rd281;
	mov.u32 	%r571, %r27;
	@%p119 bra 	$L__BB9_21;
	setp.lt.s32 	%p120, %r27, %r570;
	mov.u64 	%rd297, %rd296;
	mov.u32 	%r571, %r570;
	@%p120 bra 	$L__BB9_21;
	setp.lt.s64 	%p121, %rd296, %rd281;
	min.s64 	%rd297, %rd296, %rd281;
	selp.b32 	%r571, %r570, %r27, %p121;
$L__BB9_21:
	add.s64 	%rd284, %rd271, 12288;
	// begin inline asm
	ld.global.nc.u64 %rd283, [%rd284];
	// end inline asm
	add.s64 	%rd286, %rd271, 12296;
	// begin inline asm
	ld.global.nc.u64 %rd285, [%rd286];
	// end inline asm
	cvt.u32.u64 	%r30, %rd283;
	setp.lt.s32 	%p122, %r571, %r30;
	mov.u64 	%rd298, %rd285;
	mov.u32 	%r572, %r30;
	@%p122 bra 	$L__BB9_24;
	setp.lt.s32 	%p123, %r30, %r571;
	mov.u64 	%rd298, %rd297;
	mov.u32 	%r572, %r571;
	@%p123 bra 	$L__BB9_24;
	setp.lt.s64 	%p124, %rd297, %rd285;
	min.s64 	%rd298, %rd297, %rd285;
	selp.b32 	%r572, %r571, %r30, %p124;
$L__BB9_24:
	add.s32 	%r564, %r564, 1024;
	setp.lt.s32 	%p125, %r564, %r215;
	@%p125 bra 	$L__BB9_12;
$L__BB9_25:
	setp.lt.s32 	%p126, %r215, 256;
	@%p126 bra 	$L__BB9_70;
	// begin inline asm
	mov.u32 %r452, %laneid;
	// end inline asm
	mov.b32 	%r470, 1;
	mov.b32 	%r471, 31;
	mov.b32 	%r472, -1;
	// begin inline asm
	shfl.sync.down.b32 %r453, %r572, %r470, %r471, %r472;
	// end inline asm
	// begin inline asm
	shfl.sync.down.b32 %r458, %r459, %r470, %r471, %r472;
	// end inline asm
	mov.b64 	{%r464, %r469}, %rd298;
	// begin inline asm
	shfl.sync.down.b32 %r463, %r464, %r470, %r471, %r472;
	// end inline asm
	// begin inline asm
	shfl.sync.down.b32 %r468, %r469, %r470, %r471, %r472;
	// end inline asm
	mov.b64 	%rd27, {%r463, %r468};
	setp.gt.s32 	%p178, %r452, 30;
	mov.u64 	%rd300, %rd298;
	mov.u32 	%r574, %r572;
	@%p178 bra 	$L__BB9_30;
	setp.lt.s32 	%p179, %r572, %r453;
	mov.u64 	%rd300, %rd27;
	mov.u32 	%r574, %r453;
	@%p179 bra 	$L__BB9_30;
	setp.lt.s32 	%p180, %r453, %r572;
	mov.u64 	%rd300, %rd298;
	mov.u32 	%r574, %r572;
	@%p180 bra 	$L__BB9_30;
	setp.lt.s64 	%p181, %rd298, %rd27;
	min.s64 	%rd300, %rd298, %rd27;
	selp.b32 	%r574, %r572, %r453, %p181;
$L__BB9_30:
	mov.b32 	%r490, 2;
	mov.b32 	%r491, 31;
	mov.b32 	%r492, -1;
	// begin inline asm
	shfl.sync.down.b32 %r473, %r574, %r490, %r491, %r492;
	// end inline asm
	// begin inline asm
	shfl.sync.down.b32 %r478, %r479, %r490, %r491, %r492;
	// end inline asm
	mov.b64 	{%r484, %r489}, %rd300;
	// begin inline asm
	shfl.sync.down.b32 %r483, %r484, %r490, %r491, %r492;
	// end inline asm
	// begin inline asm
	shfl.sync.down.b32 %r488, %r489, %r490, %r491, %r492;
	// end inline asm
	mov.b64 	%rd30, {%r483, %r488};
	setp.gt.s32 	%p182, %r452, 29;
	mov.u64 	%rd301, %rd300;
	mov.u32 	%r575, %r574;
	@%p182 bra 	$L__BB9_34;
	setp.lt.s32 	%p183, %r574, %r473;
	mov.u64 	%rd301, %rd30;
	mov.u32 	%r575, %r473;
	@%p183 bra 	$L__BB9_34;
	setp.lt.s32 	%p184, %r473, %r574;
	mov.u64 	%rd301, %rd300;
	mov.u32 	%r575, %r574;
	@%p184 bra 	$L__BB9_34;
	setp.lt.s64 	%p185, %rd300, %rd30;
	min.s64 	%rd301, %rd300, %rd30;
	selp.b32 	%r575, %r574, %r473, %p185;
$L__BB9_34:
	mov.b32 	%r510, 4;
	mov.b32 	%r511, 31;
	mov.b32 	%r512, -1;
	// begin inline asm
	shfl.sync.down.b32 %r493, %r575, %r510, %r511, %r512;
	// end inline asm
	// begin inline asm
	shfl.sync.down.b32 %r498, %r499, %r510, %r511, %r512;
	// end inline asm
	mov.b64 	{%r504, %r509}, %rd301;
	// begin inline asm
	shfl.sync.down.b32 %r503, %r504, %r510, %r511, %r512;
	// end inline asm
	// begin inline asm
	shfl.sync.down.b32 %r508, %r509, %r510, %r511, %r512;
	// end inline asm
	mov.b64 	%rd33, {%r503, %r508};
	setp.gt.s32 	%p186, %r452, 27;
	mov.u64 	%rd302, %rd301;
	mov.u32 	%r576, %r575;
	@%p186 bra 	$L__BB9_38;
	setp.lt.s32 	%p187, %r575, %r493;
	mov.u64 	%rd302, %rd33;
	mov.u32 	%r576, %r493;
	@%p187 bra 	$L__BB9_38;
	setp.lt.s32 	%p188, %r493, %r575;
	mov.u64 	%rd302, %rd301;
	mov.u32 	%r576, %r575;
	@%p188 bra 	$L__BB9_38;
	setp.lt.s64 	%p189, %rd301, %rd33;
	min.s64 	%rd302, %rd301, %rd33;
	selp.b32 	%r576, %r575, %r493, %p189;
$L__BB9_38:
	mov.b32 	%r530, 8;
	mov.b32 	%r531, 31;
	mov.b32 	%r532, -1;
	// begin inline asm
	shfl.sync.down.b32 %r513, %r576, %r530, %r531, %r532;
	// end inline asm
	// begin inline asm
	shfl.sync.down.b32 %r518, %r519, %r530, %r531, %r532;
	// end inline asm
	mov.b64 	{%r524, %r529}, %rd302;
	// begin inline asm
	shfl.sync.down.b32 %r523, %r524, %r530, %r531, %r532;
	// end inline asm
	// begin inline asm
	shfl.sync.down.b32 %r528, %r529, %r530, %r531, %r532;
	// end inline asm
	mov.b64 	%rd36, {%r523, %r528};
	setp.gt.s32 	%p190, %r452, 23;
	mov.u64 	%rd303, %rd302;
	mov.u32 	%r577, %r576;
	@%p190 bra 	$L__BB9_42;
	setp.lt.s32 	%p191, %r576, %r513;
	mov.u64 	%rd303, %rd36;
	mov.u32 	%r577, %r513;
	@%p191 bra 	$L__BB9_42;
	setp.lt.s32 	%p192, %r513, %r576;
	mov.u64 	%rd303, %rd302;
	mov.u32 	%r577, %r576;
	@%p192 bra 	$L__BB9_42;
	setp.lt.s64 	%p193, %rd302, %rd36;
	min.s64 	%rd303, %rd302, %rd36;
	selp.b32 	%r577, %r576, %r513, %p193;
$L__BB9_42:
	mov.b32 	%r550, 16;
	mov.b32 	%r551, 31;
	mov.b32 	%r552, -1;
	// begin inline asm
	shfl.sync.down.b32 %r533, %r577, %r550, %r551, %r552;
	// end inline asm
	// begin inline asm
	shfl.sync.down.b32 %r538, %r539, %r550, %r551, %r552;
	// end inline asm
	mov.b64 	{%r544, %r549}, %rd303;
	// begin inline asm
	shfl.sync.down.b32 %r543, %r544, %r550, %r551, %r552;
	// end inline asm
	// begin inline asm
	shfl.sync.down.b32 %r548, %r549, %r550, %r551, %r552;
	// end inline asm
	mov.b64 	%rd39, {%r543, %r548};
	setp.gt.s32 	%p194, %r452, 15;
	mov.u64 	%rd355, %rd303;
	mov.u32 	%r636, %r577;
	@%p194 bra 	$L__BB9_46;
	setp.lt.s32 	%p195, %r577, %r533;
	mov.u64 	%rd355, %rd39;
	mov.u32 	%r636, %r533;
	@%p195 bra 	$L__BB9_46;
	setp.lt.s32 	%p196, %r533, %r577;
	mov.u64 	%rd355, %rd303;
	mov.u32 	%r636, %r577;
	@%p196 bra 	$L__BB9_46;
	setp.lt.s64 	%p197, %rd303, %rd39;
	min.s64 	%rd355, %rd303, %rd39;
	selp.b32 	%r636, %r577, %r533, %p197;
$L__BB9_46:
	setp.ne.s32 	%p198, %r452, 0;
	@%p198 bra 	$L__BB9_48;
	shr.u32 	%r553, %r1, 1;
	and.b32  	%r554, %r553, 496;
	mov.u32 	%r555, _ZN6thrust24THRUST_300001_SM_1000_NS8cuda_cub4core6detail5shmemE;
	add.s32 	%r556, %r555, %r554;
	st.shared.u32 	[%r556+8], %r636;
	st.shared.u64 	[%r556+16], %rd355;
$L__BB9_48:
	bar.sync 	0;
	setp.ne.s32 	%p199, %r1, 0;
	@%p199 bra 	$L__BB9_209;
	ld.shared.u32 	%r51, [_ZN6thrust24THRUST_300001_SM_1000_NS8cuda_cub4core6detail5shmemE+24];
	ld.shared.u64 	%rd42, [_ZN6thrust24THRUST_300001_SM_1000_NS8cuda_cub4core6detail5shmemE+32];
	setp.lt.s32 	%p200, %r636, %r51;
	mov.u64 	%rd305, %rd42;
	mov.u32 	%r579, %r51;
	@%p200 bra 	$L__BB9_52;
	setp.lt.s32 	%p201, %r51, %r636;
	mov.u64 	%rd305, %rd355;
	mov.u32 	%r579, %r636;
	@%p201 bra 	$L__BB9_52;
	setp.lt.s64 	%p202, %rd355, %rd42;
	min.s64 	%rd305, %rd355, %rd42;
	selp.b32 	%r579, %r636, %r51, %p202;
$L__BB9_52:
	ld.shared.u32 	%r54, [_ZN6thrust24THRUST_300001_SM_1000_NS8cuda_cub4core6detail5shmemE+40];
	ld.shared.u64 	%rd45, [_ZN6thrust24THRUST_300001_SM_1000_NS8cuda_cub4core6detail5shmemE+48];
	setp.lt.s32 	%p203, %r579, %r54;
	mov.u64 	%rd306, %rd45;
	mov.u32 	%r580, %r54;
	@%p203 bra 	$L__BB9_55;
	setp.lt.s32 	%p204, %r54, %r579;
	mov.u64 	%rd306, %rd305;
	mov.u32 	%r580, %r579;
	@%p204 bra 	$L__BB9_55;
	setp.lt.s64 	%p205, %rd305, %rd45;
	min.s64 	%rd306, %rd305, %rd45;
	selp.b32 	%r580, %r579, %r54, %p205;
$L__BB9_55:
	ld.shared.u32 	%r57, [_ZN6thrust24THRUST_300001_SM_1000_NS8cuda_cub4core6detail5shmemE+56];
	ld.shared.u64 	%rd48, [_ZN6thrust24THRUST_300001_SM_1000_NS8cuda_cub4core6detail5shmemE+64];
	setp.lt.s32 	%p206, %r580, %r57;
	mov.u64 	%rd307, %rd48;
	mov.u32 	%r581, %r57;
	@%p206 bra 	$L__BB9_58;
	setp.lt.s32 	%p207, %r57, %r580;
	mov.u64 	%rd307, %rd306;
	mov.u32 	%r581, %r580;
	@%p207 bra 	$L__BB9_58;
	setp.lt.s64 	%p208, %rd306, %rd48;
	min.s64 	%rd307, %rd306, %rd48;
	selp.b32 	%r581, %r580, %r57, %p208;
$L__BB9_58:
	ld.shared.u32 	%r60, [_ZN6thrust24THRUST_300001_SM_1000_NS8cuda_cub4core6detail5shmemE+72];
	ld.shared.u64 	%rd51, [_ZN6thrust24THRUST_300001_SM_1000_NS8cuda_cub4core6detail5shmemE+80];
	setp.lt.s32 	%p209, %r581, %r60;
	mov.u64 	%rd308, %rd51;
	mov.u32 	%r582, %r60;
	@%p209 bra 	$L__BB9_61;
	setp.lt.s32 	%p210, %r60, %r581;
	mov.u64 	%rd308, %rd307;
	mov.u32 	%r582, %r581;
	@%p210 bra 	$L__BB9_61;
	setp.lt.s64 	%p211, %rd307, %rd51;
	min.s64 	%rd308, %rd307, %rd51;
	selp.b32 	%r582, %r581, %r60, %p211;
$L__BB9_61:
	ld.shared.u32 	%r63, [_ZN6thrust24THRUST_300001_SM_1000_NS8cuda_cub4core6detail5shmemE+88];
	ld.shared.u64 	%rd54, [_ZN6thrust24THRUST_300001_SM_1000_NS8cuda_cub4core6detail5shmemE+96];
	setp.lt.s32 	%p212, %r582, %r63;
	mov.u64 	%rd309, %rd54;
	mov.u32 	%r583, %r63;
	@%p212 bra 	$L__BB9_64;
	setp.lt.s32 	%p213, %r63, %r582;
	mov.u64 	%rd309, %rd308;
	mov.u32 	%r583, %r582;
	@%p213 bra 	$L__BB9_64;
	setp.lt.s64 	%p214, %rd308, %rd54;
	min.s64 	%rd309, %rd308, %rd54;
	selp.b32 	%r583, %r582, %r63, %p214;
$L__BB9_64:
	ld.shared.u32 	%r66, [_ZN6thrust24THRUST_300001_SM_1000_NS8cuda_cub4core6detail5shmemE+104];
	ld.shared.u64 	%rd57, [_ZN6thrust24THRUST_300001_SM_1000_NS8cuda_cub4core6detail5shmemE+112];
	setp.lt.s32 	%p215, %r583, %r66;
	mov.u64 	%rd310, %rd57;
	mov.u32 	%r584, %r66;
	@%p215 bra 	$L__BB9_67;
	setp.lt.s32 	%p216, %r66, %r583;
	mov.u64 	%rd310, %rd309;
	mov.u32 	%r584, %r583;
	@%p216 bra 	$L__BB9_67;
	setp.lt.s64 	%p217, %rd309, %rd57;
	min.s64 	%rd310, %rd309, %rd57;
	selp.b32 	%r584, %r583, %r66, %p217;
$L__BB9_67:
	ld.shared.u32 	%r69, [_ZN6thrust24THRUST_300001_SM_1000_NS8cuda_cub4core6detail5shmemE+120];
	ld.shared.u64 	%rd60, [_ZN6thrust24THRUST_300001_SM_1000_NS8cuda_cub4core6detail5shmemE+128];
	setp.lt.s32 	%p218, %r584, %r69;
	mov.u32 	%r636, %r69;
	mov.u64 	%rd355, %rd60;
	@%p218 bra 	$L__BB9_209;
	setp.lt.s32 	%p219, %r69, %r584;
	mov.u32 	%r636, %r584;
	mov.u64 	%rd355, %rd310;
	@%p219 bra 	$L__BB9_209;
	setp.lt.s64 	%p220, %rd310, %rd60;
	min.s64 	%rd355, %rd310, %rd60;
	selp.b32 	%r636, %r584, %r69, %p220;
	bra.uni 	$L__BB9_209;
$L__BB9_70:
	// begin inline asm
	mov.u32 %r339, %laneid;
	// end inline asm
	and.b32  	%r360, %r1, 992;
	add.s32 	%r361, %r360, 32;
	setp.gt.s32 	%p127, %r361, %r215;
	not.b32 	%r362, %r360;
	add.s32 	%r363, %r215, %r362;
	selp.b32 	%r358, %r363, 31, %p127;
	mov.b32 	%r357, 1;
	mov.b32 	%r359, -1;
	// begin inline asm
	shfl.sync.down.b32 %r340, %r572, %r357, %r358, %r359;
	// end inline asm
	// begin inline asm
	shfl.sync.down.b32 %r345, %r346, %r357, %r358, %r359;
	// end inline asm
	mov.b64 	{%r351, %r356}, %rd298;
	// begin inline asm
	shfl.sync.down.b32 %r350, %r351, %r357, %r358, %r359;
	// end inline asm
	// begin inline asm
	shfl.sync.down.b32 %r355, %r356, %r357, %r358, %r359;
	// end inline asm
	mov.b64 	%rd62, {%r350, %r355};
	setp.ge.s32 	%p128, %r339, %r358;
	mov.u64 	%rd311, %rd298;
	mov.u32 	%r585, %r572;
	@%p128 bra 	$L__BB9_74;
	setp.lt.s32 	%p129, %r572, %r340;
	mov.u64 	%rd311, %rd62;
	mov.u32 	%r585, %r340;
	@%p129 bra 	$L__BB9_74;
	setp.lt.s32 	%p130, %r340, %r572;
	mov.u64 	%rd311, %rd298;
	mov.u32 	%r585, %r572;
	@%p130 bra 	$L__BB9_74;
	setp.lt.s64 	%p131, %rd298, %rd62;
	min.s64 	%rd311, %rd298, %rd62;
	selp.b32 	%r585, %r572, %r340, %p131;
$L__BB9_74:
	mov.b32 	%r381, 2;
	mov.b32 	%r383, -1;
	// begin inline asm
	shfl.sync.down.b32 %r364, %r585, %r381, %r358, %r383;
	// end inline asm
	// begin inline asm
	shfl.sync.down.b32 %r369, %r370, %r381, %r358, %r383;
	// end inline asm
	mov.b64 	{%r375, %r380}, %rd311;
	// begin inline asm
	shfl.sync.down.b32 %r374, %r375, %r381, %r358, %r383;
	// end inline asm
	// begin inline asm
	shfl.sync.down.b32 %r379, %r380, %r381, %r358, %r383;
	// end inline asm
	mov.b64 	%rd65, {%r374, %r379};
	add.s32 	%r384, %r339, 2;
	setp.gt.s32 	%p132, %r384, %r358;
	mov.u64 	%rd312, %rd311;
	mov.u32 	%r586, %r585;
	@%p132 bra 	$L__BB9_78;
	setp.lt.s32 	%p133, %r585, %r364;
	mov.u64 	%rd312, %rd65;
	mov.u32 	%r586, %r364;
	@%p133 bra 	$L__BB9_78;
	setp.lt.s32 	%p134, %r364, %r585;
	mov.u64 	%rd312, %rd311;
	mov.u32 	%r586, %r585;
	@%p134 bra 	$L__BB9_78;
	setp.lt.s64 	%p135, %rd311, %rd65;
	min.s64 	%rd312, %rd311, %rd65;
	selp.b32 	%r586, %r585, %r364, %p135;
$L__BB9_78:
	mov.b32 	%r402, 4;
	mov.b32 	%r404, -1;
	// begin inline asm
	shfl.sync.down.b32 %r385, %r586, %r402, %r358, %r404;
	// end inline asm
	// begin inline asm
	shfl.sync.down.b32 %r390, %r391, %r402, %r358, %r404;
	// end inline asm
	mov.b64 	{%r396, %r401}, %rd312;
	// begin inline asm
	shfl.sync.down.b32 %r395, %r396, %r402, %r358, %r404;
	// end inline asm
	// begin inline asm
	shfl.sync.down.b32 %r400, %r401, %r402, %r358, %r404;
	// end inline asm
	mov.b64 	%rd68, {%r395, %r400};
	add.s32 	%r405, %r339, 4;
	setp.gt.s32 	%p136, %r405, %r358;
	mov.u32 	%r587, %r586;
	mov.u64 	%rd313, %rd312;
	@%p136 bra 	$L__BB9_82;
	setp.lt.s32 	%p137, %r586, %r385;
	mov.u32 	%r587, %r385;
	mov.u64 	%rd313, %rd68;
	@%p137 bra 	$L__BB9_82;
	setp.lt.s32 	%p138, %r385, %r586;
	mov.u32 	%r587, %r586;
	mov.u64 	%rd313, %rd312;
	@%p138 bra 	$L__BB9_82;
	setp.lt.s64 	%p139, %rd312, %rd68;
	selp.b32 	%r587, %r586, %r385, %p139;
	min.s64 	%rd313, %rd312, %rd68;
$L__BB9_82:
	mov.b32 	%r423, 8;
	mov.b32 	%r425, -1;
	// begin inline asm
	shfl.sync.down.b32 %r406, %r587, %r423, %r358, %r425;
	// end inline asm
	// begin inline asm
	shfl.sync.down.b32 %r411, %r412, %r423, %r358, %r425;
	// end inline asm
	mov.b64 	{%r417, %r422}, %rd313;
	// begin inline asm
	shfl.sync.down.b32 %r416, %r417, %r423, %r358, %r425;
	// end inline asm
	// begin inline asm
	shfl.sync.down.b32 %r421, %r422, %r423, %r358, %r425;
	// end inline asm
	mov.b64 	%rd71, {%r416, %r421};
	add.s32 	%r426, %r339, 8;
	setp.gt.s32 	%p140, %r426, %r358;
	mov.u32 	%r588, %r587;
	mov.u64 	%rd314, %rd313;
	@%p140 bra 	$L__BB9_86;
	setp.lt.s32 	%p141, %r587, %r406;
	mov.u32 	%r588, %r406;
	mov.u64 	%rd314, %rd71;
	@%p141 bra 	$L__BB9_86;
	setp.lt.s32 	%p142, %r406, %r587;
	mov.u32 	%r588, %r587;
	mov.u64 	%rd314, %rd313;
	@%p142 bra 	$L__BB9_86;
	setp.lt.s64 	%p143, %rd313, %rd71;
	selp.b32 	%r588, %r587, %r406, %p143;
	min.s64 	%rd314, %rd313, %rd71;
$L__BB9_86:
	mov.b32 	%r444, 16;
	mov.b32 	%r446, -1;
	// begin inline asm
	shfl.sync.down.b32 %r427, %r588, %r444, %r358, %r446;
	// end inline asm
	// begin inline asm
	shfl.sync.down.b32 %r432, %r433, %r444, %r358, %r446;
	// end inline asm
	mov.b64 	{%r438, %r443}, %rd314;
	// begin inline asm
	shfl.sync.down.b32 %r437, %r438, %r444, %r358, %r446;
	// end inline asm
	// begin inline asm
	shfl.sync.down.b32 %r442, %r443, %r444, %r358, %r446;
	// end inline asm
	mov.b64 	%rd74, {%r437, %r442};
	add.s32 	%r447, %r339, 16;
	setp.gt.s32 	%p144, %r447, %r358;
	mov.u32 	%r636, %r588;
	mov.u64 	%rd355, %rd314;
	@%p144 bra 	$L__BB9_90;
	setp.lt.s32 	%p145, %r588, %r427;
	mov.u32 	%r636, %r427;
	mov.u64 	%rd355, %rd74;
	@%p145 bra 	$L__BB9_90;
	setp.lt.s32 	%p146, %r427, %r588;
	mov.u32 	%r636, %r588;
	mov.u64 	%rd355, %rd314;
	@%p146 bra 	$L__BB9_90;
	setp.lt.s64 	%p147, %rd314, %rd74;
	selp.b32 	%r636, %r588, %r427, %p147;
	min.s64 	%rd355, %rd314, %rd74;
$L__BB9_90:
	setp.ne.s32 	%p148, %r339, 0;
	@%p148 bra 	$L__BB9_92;
	shr.u32 	%r448, %r1, 1;
	and.b32  	%r449, %r448, 496;
	mov.u32 	%r450, _ZN6thrust24THRUST_300001_SM_1000_NS8cuda_cub4core6detail5shmemE;
	add.s32 	%r451, %r450, %r449;
	st.shared.u32 	[%r451+8], %r636;
	st.shared.u64 	[%r451+16], %rd355;
$L__BB9_92:
	bar.sync 	0;
	setp.ne.s32 	%p149, %r1, 0;
	@%p149 bra 	$L__BB9_209;
	setp.lt.s32 	%p150, %r215, 33;
	mov.u32 	%r590, %r636;
	mov.u64 	%rd316, %rd355;
	@%p150 bra 	$L__BB9_97;
	ld.shared.u32 	%r88, [_ZN6thrust24THRUST_300001_SM_1000_NS8cuda_cub4core6detail5shmemE+24];
	ld.shared.u64 	%rd77, [_ZN6thrust24THRUST_300001_SM_1000_NS8cuda_cub4core6detail5shmemE+32];
	setp.lt.s32 	%p151, %r636, %r88;
	mov.u32 	%r590, %r88;
	mov.u64 	%rd316, %rd77;
	@%p151 bra 	$L__BB9_97;
	setp.lt.s32 	%p152, %r88, %r636;
	mov.u32 	%r590, %r636;
	mov.u64 	%rd316, %rd355;
	@%p152 bra 	$L__BB9_97;
	setp.lt.s64 	%p153, %rd355, %rd77;
	selp.b32 	%r590, %r636, %r88, %p153;
	min.s64 	%rd316, %rd355, %rd77;
$L__BB9_97:
	setp.lt.s32 	%p154, %r215, 65;
	mov.u32 	%r591, %r590;
	mov.u64 	%rd317, %rd316;
	@%p154 bra 	$L__BB9_101;
	ld.shared.u32 	%r91, [_ZN6thrust24THRUST_300001_SM_1000_NS8cuda_cub4core6detail5shmemE+40];
	ld.shared.u64 	%rd80, [_ZN6thrust24THRUST_300001_SM_1000_NS8cuda_cub4core6detail5shmemE+48];
	setp.lt.s32 	%p155, %r590, %r91;
	mov.u32 	%r591, %r91;
	mov.u64 	%rd317, %rd80;
	@%p155 bra 	$L__BB9_101;
	setp.lt.s32 	%p156, %r91, %r590;
	mov.u32 	%r591, %r590;
	mov.u64 	%rd317, %rd316;
	@%p156 bra 	$L__BB9_101;
	setp.lt.s64 	%p157, %rd316, %rd80;
	selp.b32 	%r591, %r590, %r91, %p157;
	min.s64 	%rd317, %rd316, %rd80;
$L__BB9_101:
	setp.lt.s32 	%p158, %r215, 97;
	mov.u32 	%r592, %r591;
	mov.u64 	%rd318, %rd317;
	@%p158 bra 	$L__BB9_105;
	ld.shared.u32 	%r94, [_ZN6thrust24THRUST_300001_SM_1000_NS8cuda_cub4core6detail5shmemE+56];
	ld.shared.u64 	%rd83, [_ZN6thrust24THRUST_300001_SM_1000_NS8cuda_cub4core6detail5shmemE+64];
	setp.lt.s32 	%p159, %r591, %r94;
	mov.u32 	%r592, %r94;
	mov.u64 	%rd318, %rd83;
	@%p159 bra 	$L__BB9_105;
	setp.lt.s32 	%p160, %r94, %r591;
	mov.u32 	%r592, %r591;
	mov.u64 	%rd318, %rd317;
	@%p160 bra 	$L__BB9_105;
	setp.lt.s64 	%p161, %rd317, %rd83;
	selp.b32 	%r592, %r591, %r94, %p161;
	min.s64 	%rd318, %rd317, %rd83;
$L__BB9_105:
	setp.lt.s32 	%p162, %r215, 129;
	mov.u32 	%r593, %r592;
	mov.u64 	%rd319, %rd318;
	@%p162 bra 	$L__BB9_109;
	ld.shared.u32 	%r97, [_ZN6thrust24THRUST_300001_SM_1000_NS8cuda_cub4core6detail5shmemE+72];
	ld.shared.u64 	%rd86, [_ZN6thrust24THRUST_300001_SM_1000_NS8cuda_cub4core6detail5shmemE+80];
	setp.lt.s32 	%p163, %r592, %r97;
	mov.u32 	%r593, %r97;
	mov.u64 	%rd319, %rd86;
	@%p163 bra 	$L__BB9_109;
	setp.lt.s32 	%p164, %r97, %r592;
	mov.u32 	%r593, %r592;
	mov.u64 	%rd319, %rd318;
	@%p164 bra 	$L__BB9_109;
	setp.lt.s64 	%p165, %rd318, %rd86;
	selp.b32 	%r593, %r592, %r97, %p165;
	min.s64 	%rd319, %rd318, %rd86;
$L__BB9_109:
	setp.lt.s32 	%p166, %r215, 161;
	mov.u32 	%r594, %r593;
	mov.u64 	%rd320, %rd319;
	@%p166 bra 	$L__BB9_113;
	ld.shared.u32 	%r100, [_ZN6thrust24THRUST_300001_SM_1000_NS8cuda_cub4core6detail5shmemE+88];
	ld.shared.u64 	%rd89, [_ZN6thrust24THRUST_300001_SM_1000_NS8cuda_cub4core6detail5shmemE+96];
	setp.lt.s32 	%p167, %r593, %r100;
	mov.u32 	%r594, %r100;
	mov.u64 	%rd320, %rd89;
	@%p167 bra 	$L__BB9_113;
	setp.lt.s32 	%p168, %r100, %r593;
	mov.u32 	%r594, %r593;
	mov.u64 	%rd320, %rd319;
	@%p168 bra 	$L__BB9_113;
	setp.lt.s64 	%p169, %rd319, %rd89;
	selp.b32 	%r594, %r593, %r100, %p169;
	min.s64 	%rd320, %rd319, %rd89;
$L__BB9_113:
	setp.lt.s32 	%p170, %r215, 193;
	mov.u32 	%r595, %r594;
	mov.u64 	%rd321, %rd320;
	@%p170 bra 	$L__BB9_117;
	ld.shared.u32 	%r103, [_ZN6thrust24THRUST_300001_SM_1000_NS8cuda_cub4core6detail5shmemE+104];
	ld.shared.u64 	%rd92, [_ZN6thrust24THRUST_300001_SM_1000_NS8cuda_cub4core6detail5shmemE+112];
	setp.lt.s32 	%p171, %r594, %r103;
	mov.u32 	%r595, %r103;
	mov.u64 	%rd321, %rd92;
	@%p171 bra 	$L__BB9_117;
	setp.lt.s32 	%p172, %r103, %r594;
	mov.u32 	%r595, %r594;
	mov.u64 	%rd321, %rd320;
	@%p172 bra 	$L__BB9_117;
	setp.lt.s64 	%p173, %rd320, %rd92;
	selp.b32 	%r595, %r594, %r103, %p173;
	min.s64 	%rd321, %rd320, %rd92;
$L__BB9_117:
	setp.lt.s32 	%p174, %r215, 225;
	mov.u32 	%r636, %r595;
	mov.u64 	%rd355, %rd321;
	@%p174 bra 	$L__BB9_209;
	ld.shared.u32 	%r106, [_ZN6thrust24THRUST_300001_SM_1000_NS8cuda_cub4core6detail5shmemE+120];
	ld.shared.u64 	%rd95, [_ZN6thrust24THRUST_300001_SM_1000_NS8cuda_cub4core6detail5shmemE+128];
	setp.lt.s32 	%p175, %r595, %r106;
	mov.u32 	%r636, %r106;
	mov.u64 	%rd355, %rd95;
	@%p175 bra 	$L__BB9_209;
	setp.lt.s32 	%p176, %r106, %r595;
	mov.u32 	%r636, %r595;
	mov.u64 	%rd355, %rd321;
	@%p176 bra 	$L__BB9_209;
	setp.lt.s64 	%p177, %rd321, %rd95;
	selp.b32 	%r636, %r595, %r106, %p177;
	min.s64 	%rd355, %rd321, %rd95;
	bra.uni 	$L__BB9_209;
$L__BB9_121:
	mov.u32 	%r108, %tid.x;
	mul.wide.u32 	%rd208, %r108, 16;
	add.s64 	%rd189, %rd186, %rd208;
	// begin inline asm
	ld.global.nc.u64 %rd188, [%rd189];
	// end inline asm
	add.s64 	%rd191, %rd189, 8;
	// begin inline asm
	ld.global.nc.u64 %rd190, [%rd191];
	// end inline asm
	cvt.u32.u64 	%r109, %rd188;
	add.s64 	%rd193, %rd189, 4096;
	// begin inline asm
	ld.global.nc.u64 %rd192, [%rd193];
	// end inline asm
	add.s64 	%rd195, %rd189, 4104;
	// begin inline asm
	ld.global.nc.u64 %rd322, [%rd195];
	// end inline asm
	cvt.u32.u64 	%r596, %rd192;
	add.s64 	%rd197, %rd189, 8192;
	// begin inline asm
	ld.global.nc.u64 %rd196, [%rd197];
	// end inline asm
	add.s64 	%rd199, %rd189, 8200;
	// begin inline asm
	ld.global.nc.u64 %rd323, [%rd199];
	// end inline asm
	cvt.u32.u64 	%r597, %rd196;
	add.s64 	%rd201, %rd189, 12288;
	// begin inline asm
	ld.global.nc.u64 %rd200, [%rd201];
	// end inline asm
	add.s64 	%rd203, %rd189, 12296;
	// begin inline asm
	ld.global.nc.u64 %rd324, [%rd203];
	// end inline asm
	cvt.u32.u64 	%r598, %rd200;
	add.s64 	%rd205, %rd189, 16384;
	// begin inline asm
	ld.global.nc.u64 %rd204, [%rd205];
	// end inline asm
	add.s64 	%rd207, %rd189, 16392;
	// begin inline asm
	ld.global.nc.u64 %rd342, [%rd207];
	// end inline asm
	cvt.u32.u64 	%r623, %rd204;
	setp.lt.s32 	%p3, %r109, %r596;
	@%p3 bra 	$L__BB9_123;
	setp.lt.s32 	%p4, %r596, %r109;
	setp.lt.s64 	%p5, %rd190, %rd322;
	or.pred  	%p6, %p4, %p5;
	selp.b32 	%r596, %r109, %r596, %p6;
	selp.b64 	%rd322, %rd190, %rd322, %p6;
$L__BB9_123:
	setp.lt.s32 	%p7, %r596, %r597;
	@%p7 bra 	$L__BB9_125;
	setp.lt.s32 	%p8, %r597, %r596;
	setp.lt.s64 	%p9, %rd322, %rd323;
	or.pred  	%p10, %p8, %p9;
	selp.b32 	%r597, %r596, %r597, %p10;
	selp.b64 	%rd323, %rd322, %rd323, %p10;
$L__BB9_125:
	setp.lt.s32 	%p11, %r597, %r598;
	@%p11 bra 	$L__BB9_127;
	setp.lt.s32 	%p12, %r598, %r597;
	setp.lt.s64 	%p13, %rd323, %rd324;
	or.pred  	%p14, %p12, %p13;
	selp.b32 	%r598, %r597, %r598, %p14;
	selp.b64 	%rd324, %rd323, %rd324, %p14;
$L__BB9_127:
	setp.lt.s32 	%p15, %r598, %r623;
	@%p15 bra 	$L__BB9_129;
	setp.lt.s32 	%p16, %r623, %r598;
	setp.lt.s64 	%p17, %rd324, %rd342;
	or.pred  	%p18, %p16, %p17;
	selp.b32 	%r623, %r598, %r623, %p18;
	selp.b64 	%rd342, %rd324, %rd342, %p18;
$L__BB9_129:
	setp.lt.u32 	%p19, %r215, 2560;
	mov.b32 	%r608, 1280;
	@%p19 bra 	$L__BB9_142;
	mov.b32 	%r600, 1280;
	mov.u32 	%r601, %r623;
	mov.u64 	%rd326, %rd342;
$L__BB9_131:
	add.s32 	%r218, %r600, %r108;
	mul.wide.u32 	%rd229, %r218, 16;
	add.s64 	%rd210, %rd186, %rd229;
	// begin inline asm
	ld.global.nc.u64 %rd209, [%rd210];
	// end inline asm
	add.s64 	%rd212, %rd210, 8;
	// begin inline asm
	ld.global.nc.u64 %rd327, [%rd212];
	// end inline asm
	cvt.u32.u64 	%r602, %rd209;
	add.s64 	%rd214, %rd210, 4096;
	// begin inline asm
	ld.global.nc.u64 %rd213, [%rd214];
	// end inline asm
	add.s64 	%rd216, %rd210, 4104;
	// begin inline asm
	ld.global.nc.u64 %rd328, [%rd216];
	// end inline asm
	cvt.u32.u64 	%r603, %rd213;
	add.s64 	%rd218, %rd210, 8192;
	// begin inline asm
	ld.global.nc.u64 %rd217, [%rd218];
	// end inline asm
	add.s64 	%rd220, %rd210, 8200;
	// begin inline asm
	ld.global.nc.u64 %rd329, [%rd220];
	// end inline asm
	cvt.u32.u64 	%r604, %rd217;
	add.s64 	%rd222, %rd210, 12288;
	// begin inline asm
	ld.global.nc.u64 %rd221, [%rd222];
	// end inline asm
	add.s64 	%rd224, %rd210, 12296;
	// begin inline asm
	ld.global.nc.u64 %rd330, [%rd224];
	// end inline asm
	cvt.u32.u64 	%r605, %rd221;
	add.s64 	%rd226, %rd210, 16384;
	// begin inline asm
	ld.global.nc.u64 %rd225, [%rd226];
	// end inline asm
	add.s64 	%rd228, %rd210, 16392;
	// begin inline asm
	ld.global.nc.u64 %rd342, [%rd228];
	// end inline asm
	cvt.u32.u64 	%r623, %rd225;
	setp.lt.s32 	%p20, %r601, %r602;
	@%p20 bra 	$L__BB9_133;
	setp.lt.s32 	%p21, %r602, %r601;
	setp.lt.s64 	%p22, %rd326, %rd327;
	or.pred  	%p23, %p21, %p22;
	selp.b32 	%r602, %r601, %r602, %p23;
	selp.b64 	%rd327, %rd326, %rd327, %p23;
$L__BB9_133:
	setp.lt.s32 	%p24, %r602, %r603;
	@%p24 bra 	$L__BB9_135;
	setp.lt.s32 	%p25, %r603, %r602;
	setp.lt.s64 	%p26, %rd327, %rd328;
	or.pred  	%p27, %p25, %p26;
	selp.b32 	%r603, %r602, %r603, %p27;
	selp.b64 	%rd328, %rd327, %rd328, %p27;
$L__BB9_135:
	setp.lt.s32 	%p28, %r603, %r604;
	@%p28 bra 	$L__BB9_137;
	setp.lt.s32 	%p29, %r604, %r603;
	setp.lt.s64 	%p30, %rd328, %rd329;
	or.pred  	%p31, %p29, %p30;
	selp.b32 	%r604, %r603, %r604, %p31;
	selp.b64 	%rd329, %rd328, %rd329, %p31;
$L__BB9_137:
	setp.lt.s32 	%p32, %r604, %r605;
	@%p32 bra 	$L__BB9_139;
	setp.lt.s32 	%p33, %r605, %r604;
	setp.lt.s64 	%p34, %rd329, %rd330;
	or.pred  	%p35, %p33, %p34;
	selp.b32 	%r605, %r604, %r605, %p35;
	selp.b64 	%rd330, %rd329, %rd330, %p35;
$L__BB9_139:
	setp.lt.s32 	%p36, %r605, %r623;
	@%p36 bra 	$L__BB9_141;
	setp.lt.s32 	%p37, %r623, %r605;
	setp.lt.s64 	%p38, %rd330, %rd342;
	or.pred  	%p39, %p37, %p38;
	selp.b32 	%r623, %r605, %r623, %p39;
	selp.b64 	%rd342, %rd330, %rd342, %p39;
$L__BB9_141:
	add.s32 	%r608, %r600, 1280;
	add.s32 	%r219, %r600, 2560;
	setp.le.s32 	%p40, %r219, %r215;
	mov.u32 	%r600, %r608;
	mov.u32 	%r601, %r623;
	mov.u64 	%rd326, %rd342;
	@%p40 bra 	$L__BB9_131;
$L__BB9_142:
	setp.le.s32 	%p41, %r215, %r608;
	@%p41 bra 	$L__BB9_165;
	sub.s32 	%r142, %r215, %r608;
	setp.ge.s32 	%p42, %r108, %r142;
	@%p42 bra 	$L__BB9_165;
	not.b32 	%r221, %r108;
	add.s32 	%r222, %r215, %r221;
	sub.s32 	%r143, %r222, %r608;
	and.b32  	%r223, %r143, 768;
	setp.eq.s32 	%p43, %r223, 768;
	mov.u32 	%r614, %r108;
	@%p43 bra 	$L__BB9_150;
	add.s32 	%r610, %r108, %r608;
	shr.u32 	%r224, %r143, 8;
	add.s32 	%r225, %r224, 1;
	and.b32  	%r226, %r225, 3;
	neg.s32 	%r609, %r226;
	mov.u32 	%r614, %r108;
$L__BB9_146:
	.pragma "nounroll";
	mov.u64 	%rd127, %rd342;
	mov.u32 	%r149, %r623;
	mul.wide.u32 	%rd235, %r610, 16;
	add.s64 	%rd232, %rd186, %rd235;
	// begin inline asm
	ld.global.nc.u64 %rd231, [%rd232];
	// end inline asm
	add.s64 	%rd234, %rd232, 8;
	// begin inline asm
	ld.global.nc.u64 %rd233, [%rd234];
	// end inline asm
	cvt.u32.u64 	%r150, %rd231;
	setp.lt.s32 	%p44, %r149, %r150;
	mov.u32 	%r623, %r150;
	mov.u64 	%rd342, %rd233;
	@%p44 bra 	$L__BB9_149;
	setp.lt.s32 	%p45, %r150, %r149;
	mov.u32 	%r623, %r149;
	mov.u64 	%rd342, %rd127;
	@%p45 bra 	$L__BB9_149;
	setp.lt.s64 	%p46, %rd127, %rd233;
	selp.b32 	%r623, %r149, %r150, %p46;
	min.s64 	%rd342, %rd127, %rd233;
$L__BB9_149:
	add.s32 	%r614, %r614, 256;
	add.s32 	%r610, %r610, 256;
	add.s32 	%r609, %r609, 1;
	setp.ne.s32 	%p47, %r609, 0;
	@%p47 bra 	$L__BB9_146;
$L__BB9_150:
	setp.lt.u32 	%p48, %r143, 768;
	@%p48 bra 	$L__BB9_165;
	cvt.u64.u32 	%rd236, %r614;
	cvt.u64.u32 	%rd237, %r608;
	add.s64 	%rd238, %rd236, %rd237;
	shl.b64 	%rd239, %rd238, 4;
	add.s64 	%rd240, %rd239, %rd186;
	add.s64 	%rd337, %rd240, 12296;
	add.s32 	%r617, %r614, %r608;
$L__BB9_152:
	mul.wide.u32 	%rd245, %r617, 16;
	add.s64 	%rd242, %rd186, %rd245;
	// begin inline asm
	ld.global.nc.u64 %rd241, [%rd242];
	// end inline asm
	add.s64 	%rd244, %rd242, 8;
	// begin inline asm
	ld.global.nc.u64 %rd243, [%rd244];
	// end inline asm
	cvt.u32.u64 	%r163, %rd241;
	setp.lt.s32 	%p49, %r623, %r163;
	mov.u32 	%r620, %r163;
	mov.u64 	%rd339, %rd243;
	@%p49 bra 	$L__BB9_155;
	setp.lt.s32 	%p50, %r163, %r623;
	mov.u32 	%r620, %r623;
	mov.u64 	%rd339, %rd342;
	@%p50 bra 	$L__BB9_155;
	setp.lt.s64 	%p51, %rd342, %rd243;
	selp.b32 	%r620, %r623, %r163, %p51;
	min.s64 	%rd339, %rd342, %rd243;
$L__BB9_155:
	add.s64 	%rd247, %rd337, -8200;
	// begin inline asm
	ld.global.nc.u64 %rd246, [%rd247];
	// end inline asm
	add.s64 	%rd249, %rd337, -8192;
	// begin inline asm
	ld.global.nc.u64 %rd248, [%rd249];
	// end inline asm
	cvt.u32.u64 	%r166, %rd246;
	setp.lt.s32 	%p52, %r620, %r166;
	mov.u32 	%r621, %r166;
	mov.u64 	%rd340, %rd248;
	@%p52 bra 	$L__BB9_158;
	setp.lt.s32 	%p53, %r166, %r620;
	mov.u32 	%r621, %r620;
	mov.u64 	%rd340, %rd339;
	@%p53 bra 	$L__BB9_158;
	setp.lt.s64 	%p54, %rd339, %rd248;
	selp.b32 	%r621, %r620, %r166, %p54;
	min.s64 	%rd340, %rd339, %rd248;
$L__BB9_158:
	add.s64 	%rd251, %rd337, -4104;
	// begin inline asm
	ld.global.nc.u64 %rd250, [%rd251];
	// end inline asm
	add.s64 	%rd253, %rd337, -4096;
	// begin inline asm
	ld.global.nc.u64 %rd252, [%rd253];
	// end inline asm
	cvt.u32.u64 	%r169, %rd250;
	setp.lt.s32 	%p55, %r621, %r169;
	mov.u32 	%r622, %r169;
	mov.u64 	%rd341, %rd252;
	@%p55 bra 	$L__BB9_161;
	setp.lt.s32 	%p56, %r169, %r621;
	mov.u32 	%r622, %r621;
	mov.u64 	%rd341, %rd340;
	@%p56 bra 	$L__BB9_161;
	setp.lt.s64 	%p57, %rd340, %rd252;
	selp.b32 	%r622, %r621, %r169, %p57;
	min.s64 	%rd341, %rd340, %rd252;
$L__BB9_161:
	add.s64 	%rd255, %rd337, -8;
	// begin inline asm
	ld.global.nc.u64 %rd254, [%rd255];
	// end inline asm
	// begin inline asm
	ld.global.nc.u64 %rd256, [%rd337];
	// end inline asm
	cvt.u32.u64 	%r172, %rd254;
	setp.lt.s32 	%p58, %r622, %r172;
	mov.u32 	%r623, %r172;
	mov.u64 	%rd342, %rd256;
	@%p58 bra 	$L__BB9_164;
	setp.lt.s32 	%p59, %r172, %r622;
	mov.u32 	%r623, %r622;
	mov.u64 	%rd342, %rd341;
	@%p59 bra 	$L__BB9_164;
	setp.lt.s64 	%p60, %rd341, %rd256;
	selp.b32 	%r623, %r622, %r172, %p60;
	min.s64 	%rd342, %rd341, %rd256;
$L__BB9_164:
	add.s32 	%r614, %r614, 1024;
	add.s64 	%rd337, %rd337, 16384;
	add.s32 	%r617, %r617, 1024;
	setp.lt.s32 	%p61, %r614, %r142;
	@%p61 bra 	$L__BB9_152;
$L__BB9_165:
	// begin inline asm
	mov.u32 %r227, %laneid;
	// end inline asm
	mov.b32 	%r245, 1;
	mov.b32 	%r246, 31;
	mov.b32 	%r247, -1;
	// begin inline asm
	shfl.sync.down.b32 %r228, %r623, %r245, %r246, %r247;
	// end inline asm
	// begin inline asm
	shfl.sync.down.b32 %r233, %r234, %r245, %r246, %r247;
	// end inline asm
	mov.b64 	{%r239, %r244}, %rd342;
	// begin inline asm
	shfl.sync.down.b32 %r238, %r239, %r245, %r246, %r247;
	// end inline asm
	// begin inline asm
	shfl.sync.down.b32 %r243, %r244, %r245, %r246, %r247;
	// end inline asm
	mov.b64 	%rd150, {%r238, %r243};
	setp.gt.s32 	%p62, %r227, 30;
	mov.u32 	%r625, %r623;
	mov.u64 	%rd344, %rd342;
	@%p62 bra 	$L__BB9_169;
	setp.lt.s32 	%p63, %r623, %r228;
	mov.u32 	%r625, %r228;
	mov.u64 	%rd344, %rd150;
	@%p63 bra 	$L__BB9_169;
	setp.lt.s32 	%p64, %r228, %r623;
	mov.u32 	%r625, %r623;
	mov.u64 	%rd344, %rd342;
	@%p64 bra 	$L__BB9_169;
	setp.lt.s64 	%p65, %rd342, %rd150;
	selp.b32 	%r625, %r623, %r228, %p65;
	min.s64 	%rd344, %rd342, %rd150;
$L__BB9_169:
	mov.b32 	%r265, 2;
	mov.b32 	%r266, 31;
	mov.b32 	%r267, -1;
	// begin inline asm
	shfl.sync.down.b32 %r248, %r625, %r265, %r266, %r267;
	// end inline asm
	// begin inline asm
	shfl.sync.down.b32 %r253, %r254, %r265, %r266, %r267;
	// end inline asm
	mov.b64 	{%r259, %r264}, %rd344;
	// begin inline asm
	shfl.sync.down.b32 %r258, %r259, %r265, %r266, %r267;
	// end inline asm
	// begin inline asm
	shfl.sync.down.b32 %r263, %r264, %r265, %r266, %r267;
	// end inline asm
	mov.b64 	%rd153, {%r258, %r263};
	setp.gt.s32 	%p66, %r227, 29;
	mov.u32 	%r626, %r625;
	mov.u64 	%rd345, %rd344;
	@%p66 bra 	$L__BB9_173;
	setp.lt.s32 	%p67, %r625, %r248;
	mov.u32 	%r626, %r248;
	mov.u64 	%rd345, %rd153;
	@%p67 bra 	$L__BB9_173;
	setp.lt.s32 	%p68, %r248, %r625;
	mov.u32 	%r626, %r625;
	mov.u64 	%rd345, %rd344;
	@%p68 bra 	$L__BB9_173;
	setp.lt.s64 	%p69, %rd344, %rd153;
	selp.b32 	%r626, %r625, %r248, %p69;
	min.s64 	%rd345, %rd344, %rd153;
$L__BB9_173:
	mov.b32 	%r285, 4;
	mov.b32 	%r286, 31;
	mov.b32 	%r287, -1;
	// begin inline asm
	shfl.sync.down.b32 %r268, %r626, %r285, %r286, %r287;
	// end inline asm
	// begin inline asm
	shfl.sync.down.b32 %r273, %r274, %r285, %r286, %r287;
	// end inline asm
	mov.b64 	{%r279, %r284}, %rd345;
	// begin inline asm
	shfl.sync.down.b32 %r278, %r279, %r285, %r286, %r287;
	// end inline asm
	// begin inline asm
	shfl.sync.down.b32 %r283, %r284, %r285, %r286, %r287;
	// end inline asm
	mov.b64 	%rd156, {%r278, %r283};
	setp.gt.s32 	%p70, %r227, 27;
	mov.u32 	%r627, %r626;
	mov.u64 	%rd346, %rd345;
	@%p70 bra 	$L__BB9_177;
	setp.lt.s32 	%p71, %r626, %r268;
	mov.u32 	%r627, %r268;
	mov.u64 	%rd346, %rd156;
	@%p71 bra 	$L__BB9_177;
	setp.lt.s32 	%p72, %r268, %r626;
	mov.u32 	%r627, %r626;
	mov.u64 	%rd346, %rd345;
	@%p72 bra 	$L__BB9_177;
	setp.lt.s64 	%p73, %rd345, %rd156;
	selp.b32 	%r627, %r626, %r268, %p73;
	min.s64 	%rd346, %rd345, %rd156;
$L__BB9_177:
	mov.b32 	%r305, 8;
	mov.b32 	%r306, 31;
	mov.b32 	%r307, -1;
	// begin inline asm
	shfl.sync.down.b32 %r288, %r627, %r305, %r306, %r307;
	// end inline asm
	// begin inline asm
	shfl.sync.down.b32 %r293, %r294, %r305, %r306, %r307;
	// end inline asm
	mov.b64 	{%r299, %r304}, %rd346;
	// begin inline asm
	shfl.sync.down.b32 %r298, %r299, %r305, %r306, %r307;
	// end inline asm
	// begin inline asm
	shfl.sync.down.b32 %r303, %r304, %r305, %r306, %r307;
	// end inline asm
	mov.b64 	%rd159, {%r298, %r303};
	setp.gt.s32 	%p74, %r227, 23;
	mov.u32 	%r628, %r627;
	mov.u64 	%rd347, %rd346;
	@%p74 bra 	$L__BB9_181;
	setp.lt.s32 	%p75, %r627, %r288;
	mov.u32 	%r628, %r288;
	mov.u64 	%rd347, %rd159;
	@%p75 bra 	$L__BB9_181;
	setp.lt.s32 	%p76, %r288, %r627;
	mov.u32 	%r628, %r627;
	mov.u64 	%rd347, %rd346;
	@%p76 bra 	$L__BB9_181;
	setp.lt.s64 	%p77, %rd346, %rd159;
	selp.b32 	%r628, %r627, %r288, %p77;
	min.s64 	%rd347, %rd346, %rd159;
$L__BB9_181:
	mov.b32 	%r325, 16;
	mov.b32 	%r326, 31;
	mov.b32 	%r327, -1;
	// begin inline asm
	shfl.sync.down.b32 %r308, %r628, %r325, %r326, %r327;
	// end inline asm
	// begin inline asm
	shfl.sync.down.b32 %r313, %r314, %r325, %r326, %r327;
	// end inline asm
	mov.b64 	{%r319, %r324}, %rd347;
	// begin inline asm
	shfl.sync.down.b32 %r318, %r319, %r325, %r326, %r327;
	// end inline asm
	// begin inline asm
	shfl.sync.down.b32 %r323, %r324, %r325, %r326, %r327;
	// end inline asm
	mov.b64 	%rd162, {%r318, %r323};
	setp.gt.s32 	%p78, %r227, 15;
	mov.u32 	%r636, %r628;
	mov.u64 	%rd355, %rd347;
	@%p78 bra 	$L__BB9_185;
	setp.lt.s32 	%p79, %r628, %r308;
	mov.u32 	%r636, %r308;
	mov.u64 	%rd355, %rd162;
	@%p79 bra 	$L__BB9_185;
	setp.lt.s32 	%p80, %r308, %r628;
	mov.u32 	%r636, %r628;
	mov.u64 	%rd355, %rd347;
	@%p80 bra 	$L__BB9_185;
	setp.lt.s64 	%p81, %rd347, %rd162;
	selp.b32 	%r636, %r628, %r308, %p81;
	min.s64 	%rd355, %rd347, %rd162;
$L__BB9_185:
	setp.ne.s32 	%p82, %r227, 0;
	@%p82 bra 	$L__BB9_187;
	shr.u32 	%r328, %r108, 1;
	and.b32  	%r329, %r328, 496;
	mov.u32 	%r330, _ZN6thrust24THRUST_300001_SM_1000_NS8cuda_cub4core6detail5shmemE;
	add.s32 	%r331, %r330, %r329;
	st.shared.u32 	[%r331+8], %r636;
	st.shared.u64 	[%r331+16], %rd355;
$L__BB9_187:
	bar.sync 	0;
	setp.ne.s32 	%p83, %r108, 0;
	@%p83 bra 	$L__BB9_209;
	ld.shared.u32 	%r194, [_ZN6thrust24THRUST_300001_SM_1000_NS8cuda_cub4core6detail5shmemE+24];
	ld.shared.u64 	%rd165, [_ZN6thrust24THRUST_300001_SM_1000_NS8cuda_cub4core6detail5shmemE+32];
	setp.lt.s32 	%p84, %r636, %r194;
	mov.u32 	%r630, %r194;
	mov.u64 	%rd349, %rd165;
	@%p84 bra 	$L__BB9_191;
	setp.lt.s32 	%p85, %r194, %r636;
	mov.u32 	%r630, %r636;
	mov.u64 	%rd349, %rd355;
	@%p85 bra 	$L__BB9_191;
	setp.lt.s64 	%p86, %rd355, %rd165;
	selp.b32 	%r630, %r636, %r194, %p86;
	min.s64 	%rd349, %rd355, %rd165;
$L__BB9_191:
	ld.shared.u32 	%r197, [_ZN6thrust24THRUST_300001_SM_1000_NS8cuda_cub4core6detail5shmemE+40];
	ld.shared.u64 	%rd168, [_ZN6thrust24THRUST_300001_SM_1000_NS8cuda_cub4core6detail5shmemE+48];
	setp.lt.s32 	%p87, %r630, %r197;
	mov.u32 	%r631, %r197;
	mov.u64 	%rd350, %rd168;
	@%p87 bra 	$L__BB9_194;
	setp.lt.s32 	%p88, %r197, %r630;
	mov.u32 	%r631, %r630;
	mov.u64 	%rd350, %rd349;
	@%p88 bra 	$L__BB9_194;
	setp.lt.s64 	%p89, %rd349, %rd168;
	selp.b32 	%r631, %r630, %r197, %p89;
	min.s64 	%rd350, %rd349, %rd168;
$L__BB9_194:
	ld.shared.u32 	%r200, [_ZN6thrust24THRUST_300001_SM_1000_NS8cuda_cub4core6detail5shmemE+56];
	ld.shared.u64 	%rd171, [_ZN6thrust24THRUST_300001_SM_1000_NS8cuda_cub4core6detail5shmemE+64];
	setp.lt.s32 	%p90, %r631, %r200;
	mov.u32 	%r632, %r200;
	mov.u64 	%rd351, %rd171;
	@%p90 bra 	$L__BB9_197;
	setp.lt.s32 	%p91, %r200, %r631;
	mov.u32 	%r632, %r631;
	mov.u64 	%rd351, %rd350;
	@%p91 bra 	$L__BB9_197;
	setp.lt.s64 	%p92, %rd350, %rd171;
	selp.b32 	%r632, %r631, %r200, %p92;
	min.s64 	%rd351, %rd350, %rd171;
$L__BB9_197:
	ld.shared.u32 	%r203, [_ZN6thrust24THRUST_300001_SM_1000_NS8cuda_cub4core6detail5shmemE+72];
	ld.shared.u64 	%rd174, [_ZN6thrust24THRUST_300001_SM_1000_NS8cuda_cub4core6detail5shmemE+80];
	setp.lt.s32 	%p93, %r632, %r203;
	mov.u32 	%r633, %r203;
	mov.u64 	%rd352, %rd174;
	@%p93 bra 	$L__BB9_200;
	setp.lt.s32 	%p94, %r203, %r632;
	mov.u32 	%r633, %r632;
	mov.u64 	%rd352, %rd351;
	@%p94 bra 	$L__BB9_200;
	setp.lt.s64 	%p95, %rd351, %rd174;
	selp.b32 	%r633, %r632, %r203, %p95;
	min.s64 	%rd352, %rd351, %rd174;
$L__BB9_200:
	ld.shared.u32 	%r206, [_ZN6thrust24THRUST_300001_SM_1000_NS8cuda_cub4core6detail5shmemE+88];
	ld.shared.u64 	%rd177, [_ZN6thrust24THRUST_300001_SM_1000_NS8cuda_cub4core6detail5shmemE+96];
	setp.lt.s32 	%p96, %r633, %r206;
	mov.u32 	%r634, %r206;
	mov.u64 	%rd353, %rd177;
	@%p96 bra 	$L__BB9_203;
	setp.lt.s32 	%p97, %r206, %r633;
	mov.u32 	%r634, %r633;
	mov.u64 	%rd353, %rd352;
	@%p97 bra 	$L__BB9_203;
	setp.lt.s64 	%p98, %rd352, %rd177;
	selp.b32 	%r634, %r633, %r206, %p98;
	min.s64 	%rd353, %rd352, %rd177;
$L__BB9_203:
	ld.shared.u32 	%r209, [_ZN6thrust24THRUST_300001_SM_1000_NS8cuda_cub4core6detail5shmemE+104];
	ld.shared.u64 	%rd180, [_ZN6thrust24THRUST_300001_SM_1000_NS8cuda_cub4core6detail5shmemE+112];
	setp.lt.s32 	%p99, %r634, %r209;
	mov.u32 	%r635, %r209;
	mov.u64 	%rd354, %rd180;
	@%p99 bra 	$L__BB9_206;
	setp.lt.s32 	%p100, %r209, %r634;
	mov.u32 	%r635, %r634;
	mov.u64 	%rd354, %rd353;
	@%p100 bra 	$L__BB9_206;
	setp.lt.s64 	%p101, %rd353, %rd180;
	selp.b32 	%r635, %r634, %r209, %p101;
	min.s64 	%rd354, %rd353, %rd180;
$L__BB9_206:
	ld.shared.u32 	%r212, [_ZN6thrust24THRUST_300001_SM_1000_NS8cuda_cub4core6detail5shmemE+120];
	ld.shared.u64 	%rd183, [_ZN6thrust24THRUST_300001_SM_1000_NS8cuda_cub4core6detail5shmemE+128];
	setp.lt.s32 	%p102, %r635, %r212;
	mov.u32 	%r636, %r212;
	mov.u64 	%rd355, %rd183;
	@%p102 bra 	$L__BB9_209;
	setp.lt.s32 	%p103, %r212, %r635;
	mov.u32 	%r636, %r635;
	mov.u64 	%rd355, %rd354;
	@%p103 bra 	$L__BB9_209;
	setp.lt.s64 	%p104, %rd354, %rd183;
	selp.b32 	%r636, %r635, %r212, %p104;
	min.s64 	%rd355, %rd354, %rd183;
$L__BB9_209:
	mov.u32 	%r557, %tid.x;
	setp.ne.s32 	%p221, %r557, 0;
	@%p221 bra 	$L__BB9_211;
	cvta.to.global.u64 	%rd287, %rd187;
	st.global.u32 	[%rd287], %r636;
	st.global.u64 	[%rd287+8], %rd355;
$L__BB9_211:
	ret;

}
	// .globl	_ZN6thrust24THRUST_300001_SM_1000_NS8cuda_cub4core6detail13_kernel_agentINS1_8__reduce11ReduceAgentINS0_12zip_iteratorIN4cuda3std3__45tupleIJNS0_10device_ptrIiEENS0_17counting_iteratorIlNS0_11use_defaultESF_SF_EEEEEEEPNSB_IJilEEESJ_lNS1_9__extrema9arg_max_fIilNSA_4lessIiEEEEEEJSI_SK_lSP_EEEvDpT0_
.visible .entry _ZN6thrust24THRUST_300001_SM_1000_NS8cuda_cub4core6detail13_kernel_agentINS1_8__reduce11ReduceAgentINS0_12zip_iteratorIN4cuda3std3__45tupleIJNS0_10device_ptrIiEENS0_17counting_iteratorIlNS0_11use_defaultESF_SF_EEEEEEEPNSB_IJilEEESJ_lNS1_9__extrema9arg_max_fIilNSA_4lessIiEEEEEEJSI_SK_lSP_EEEvDpT0_(
	.param .align 8 .b8 _ZN6thrust24THRUST_300001_SM_1000_NS8cuda_cub4core6detail13_kernel_agentINS1_8__reduce11ReduceAgentINS0_12zip_iteratorIN4cuda3std3__45tupleIJNS0_10device_ptrIiEENS0_17counting_iteratorIlNS0_11use_defaultESF_SF_EEEEEEEPNSB_IJilEEESJ_lNS1_9__extrema9arg_max_fIilNSA_4lessIiEEEEEEJSI_SK_lSP_EEEvDpT0__param_0[16],
	.param .u64 .ptr .align 1 _ZN6thrust24THRUST_300001_SM_1000_NS8cuda_cub4core6detail13_kernel_agentINS1_8__reduce11ReduceAgentINS0_12zip_iteratorIN4cuda3std3__45tupleIJNS0_10device_ptrIiEENS0_17counting_iteratorIlNS0_11use_defaultESF_SF_EEEEEEEPNSB_IJilEEESJ_lNS1_9__extrema9arg_max_fIilNSA_4lessIiEEEEEEJSI_SK_lSP_EEEvDpT0__param_1,
	.param .u64 _ZN6thrust24THRUST_300001_SM_1000_NS8cuda_cub4core6detail13_kernel_agentINS1_8__reduce11ReduceAgentINS0_12zip_iteratorIN4cuda3std3__45tupleIJNS0_10device_ptrIiEENS0_17counting_iteratorIlNS0_11use_defaultESF_SF_EEEEEEEPNSB_IJilEEESJ_lNS1_9__extrema9arg_max_fIilNSA_4lessIiEEEEEEJSI_SK_lSP_EEEvDpT0__param_2,
	.param .align 1 .b8 _ZN6thrust24THRUST_300001_SM_1000_NS8cuda_cub4core6detail13_kernel_agentINS1_8__reduce11ReduceAgentINS0_12zip_iteratorIN4cuda3std3__45tupleIJNS0_10device_ptrIiEENS0_17counting_iteratorIlNS0_11use_defaultESF_SF_EEEEEEEPNSB_IJilEEESJ_lNS1_9__extrema9arg_max_fIilNSA_4lessIiEEEEEEJSI_SK_lSP_EEEvDpT0__param_3[1]
)
.maxntid 256
{
	.reg .pred 	%p<213>;
	.reg .b32 	%r<632>;
	.reg .b64 	%rd<307>;

	ld.param.u64 	%rd192, [_ZN6thrust24THRUST_300001_SM_1000_NS8cuda_cub4core6detail13_kernel_agentINS1_8__reduce11ReduceAgentINS0_12zip_iteratorIN4cuda3std3__45tupleIJNS0_10device_ptrIiEENS0_17counting_iteratorIlNS0_11use_defaultESF_SF_EEEEEEEPNSB_IJilEEESJ_lNS1_9__extrema9arg_max_fIilNSA_4lessIiEEEEEEJSI_SK_lSP_EEEvDpT0__param_0+8];
	ld.param.u64 	%rd191, [_ZN6thrust24THRUST_300001_SM_1000_NS8cuda_cub4core6detail13_kernel_agentINS1_8__reduce11ReduceAgentINS0_12zip_iteratorIN4cuda3std3__45tupleIJNS0_10device_ptrIiEENS0_17counting_iteratorIlNS0_11use_defaultESF_SF_EEEEEEEPNSB_IJilEEESJ_lNS1_9__extrema9arg_max_fIilNSA_4lessIiEEEEEEJSI_SK_lSP_EEEvDpT0__param_0];
	ld.param.u64 	%rd194, [_ZN6thrust24THRUST_300001_SM_1000_NS8cuda_cub4core6detail13_kernel_agentINS1_8__reduce11ReduceAgentINS0_12zip_iteratorIN4cuda3std3__45tupleIJNS0_10device_ptrIiEENS0_17counting_iteratorIlNS0_11use_defaultESF_SF_EEEEEEEPNSB_IJilEEESJ_lNS1_9__extrema9arg_max_fIilNSA_4lessIiEEEEEEJSI_SK_lSP_EEEvDpT0__param_2];
	setp.eq.s64 	%p1, %rd194, 0;
	@%p1 bra 	$L__BB10_206;
	cvta.to.global.u64 	%rd1, %rd191;
	setp.gt.s64 	%p2, %rd194, 1279;
	@%p2 bra 	$L__BB10_122;
	cvt.u32.u64 	%r1, %rd194;
	mov.u32 	%r2, %tid.x;
	setp.ge.s32 	%p96, %r2, %r1;
	mov.b32 	%r574, 0;
	mov.b64 	%rd249, 0;
	mov.u32 	%r566, %r2;
	@%p96 bra 	$L__BB10_4;
	cvt.u64.u32 	%rd225, %r2;
	mul.wide.u32 	%rd226, %r2, 4;
	add.s64 	%rd227, %rd1, %rd226;
	add.s64 	%rd249, %rd192, %rd225;
	ld.global.u32 	%r574, [%rd227];
	add.s32 	%r566, %r2, 256;
$L__BB10_4:
	setp.ge.s32 	%p97, %r566, %r1;
	@%p97 bra 	$L__BB10_26;
	not.b32 	%r332, %r566;
	add.s32 	%r7, %r332, %r1;
	and.b32  	%r333, %r7, 768;
	setp.eq.s32 	%p98, %r333, 768;
	@%p98 bra 	$L__BB10_11;
	cvt.u64.u32 	%rd229, %r566;
	add.s64 	%rd240, %rd192, %rd229;
	mul.wide.u32 	%rd230, %r566, 4;
	add.s64 	%rd239, %rd1, %rd230;
	shr.u32 	%r334, %r7, 8;
	add.s32 	%r335, %r334, 1;
	and.b32  	%r336, %r335, 3;
	neg.s32 	%r562, %r336;
$L__BB10_7:
	.pragma "nounroll";
	mov.u64 	%rd9, %rd249;
	mov.u32 	%r11, %r574;
	ld.global.u32 	%r12, [%rd239];
	setp.lt.s32 	%p99, %r11, %r12;
	mov.u64 	%rd249, %rd240;
	mov.u32 	%r574, %r12;
	@%p99 bra 	$L__BB10_10;
	setp.lt.s32 	%p100, %r12, %r11;
	mov.u64 	%rd249, %rd9;
	mov.u32 	%r574, %r11;
	@%p100 bra 	$L__BB10_10;
	setp.lt.s64 	%p101, %rd9, %rd240;
	min.s64 	%rd249, %rd9, %rd240;
	selp.b32 	%r574, %r11, %r12, %p101;
$L__BB10_10:
	add.s32 	%r566, %r566, 256;
	add.s64 	%rd240, %rd240, 256;
	add.s64 	%rd239, %rd239, 1024;
	add.s32 	%r562, %r562, 1;
	setp.ne.s32 	%p102, %r562, 0;
	@%p102 bra 	$L__BB10_7;
$L__BB10_11:
	setp.lt.u32 	%p103, %r7, 768;
	@%p103 bra 	$L__BB10_26;
	add.s32 	%r569, %r566, 512;
$L__BB10_13:
	mov.u32 	%r21, %r569;
	add.s32 	%r337, %r21, -512;
	cvt.s64.s32 	%rd231, %r337;
	mul.wide.s32 	%rd232, %r337, 4;
	add.s64 	%rd17, %rd1, %rd232;
	add.s64 	%rd18, %rd192, %rd231;
	ld.global.u32 	%r23, [%rd17];
	setp.lt.s32 	%p104, %r574, %r23;
	mov.u64 	%rd246, %rd18;
	mov.u32 	%r571, %r23;
	@%p104 bra 	$L__BB10_16;
	setp.lt.s32 	%p105, %r23, %r574;
	mov.u64 	%rd246, %rd249;
	mov.u32 	%r571, %r574;
	@%p105 bra 	$L__BB10_16;
	setp.lt.s64 	%p106, %rd249, %rd18;
	min.s64 	%rd246, %rd249, %rd18;
	selp.b32 	%r571, %r574, %r23, %p106;
$L__BB10_16:
	add.s32 	%r338, %r21, -256;
	cvt.s64.s32 	%rd233, %r338;
	add.s64 	%rd21, %rd192, %rd233;
	ld.global.u32 	%r26, [%rd17+1024];
	setp.lt.s32 	%p107, %r571, %r26;
	mov.u64 	%rd247, %rd21;
	mov.u32 	%r572, %r26;
	@%p107 bra 	$L__BB10_19;
	setp.lt.s32 	%p108, %r26, %r571;
	mov.u64 	%rd247, %rd246;
	mov.u32 	%r572, %r571;
	@%p108 bra 	$L__BB10_19;
	setp.lt.s64 	%p109, %rd246, %rd21;
	min.s64 	%rd247, %rd246, %rd21;
	selp.b32 	%r572, %r571, %r26, %p109;
$L__BB10_19:
	cvt.s64.s32 	%rd234, %r21;
	add.s64 	%rd24, %rd192, %rd234;
	ld.global.u32 	%r29, [%rd17+2048];
	setp.lt.s32 	%p110, %r572, %r29;
	mov.u64 	%rd248, %rd24;
	mov.u32 	%r573, %r29;
	@%p110 bra 	$L__BB10_22;
	setp.lt.s32 	%p111, %r29, %r572;
	mov.u64 	%rd248, %rd247;
	mov.u32 	%r573, %r572;
	@%p111 bra 	$L__BB10_22;
	setp.lt.s64 	%p112, %rd247, %rd24;
	min.s64 	%rd248, %rd247, %rd24;
	selp.b32 	%r573, %r572, %r29, %p112;
$L__BB10_22:
	add.s32 	%r339, %r21, 256;
	cvt.s64.s32 	%rd235, %r339;
	add.s64 	%rd27, %rd192, %rd235;
	ld.global.u32 	%r32, [%rd17+3072];
	setp.lt.s32 	%p113, %r573, %r32;
	mov.u64 	%rd249, %rd27;
	mov.u32 	%r574, %r32;
	@%p113 bra 	$L__BB10_25;
	setp.lt.s32 	%p114, %r32, %r573;
	mov.u64 	%rd249, %rd248;
	mov.u32 	%r574, %r573;
	@%p114 bra 	$L__BB10_25;
	setp.lt.s64 	%p115, %rd248, %rd27;
	min.s64 	%rd249, %rd248, %rd27;
	selp.b32 	%r574, %r573, %r32, %p115;
$L__BB10_25:
	add.s32 	%r569, %r21, 1024;
	add.s32 	%r340, %r21, 512;
	setp.lt.s32 	%p116, %r340, %r1;
	@%p116 bra 	$L__BB10_13;
$L__BB10_26:
	setp.lt.s32 	%p117, %r1, 256;
	@%p117 bra 	$L__BB10_71;
	// begin inline asm
	mov.u32 %r454, %laneid;
	// end inline asm
	mov.b32 	%r472, 1;
	mov.b32 	%r473, 31;
	mov.b32 	%r474, -1;
	// begin inline asm
	shfl.sync.down.b32 %r455, %r574, %r472, %r473, %r474;
	// end inline asm
	// begin inline asm
	shfl.sync.down.b32 %r460, %r461, %r472, %r473, %r474;
	// end inline asm
	mov.b64 	{%r466, %r471}, %rd249;
	// begin inline asm
	shfl.sync.down.b32 %r465, %r466, %r472, %r473, %r474;
	// end inline asm
	// begin inline asm
	shfl.sync.down.b32 %r470, %r471, %r472, %r473, %r474;
	// end inline asm
	mov.b64 	%rd31, {%r465, %r470};
	setp.gt.s32 	%p169, %r454, 30;
	mov.u64 	%rd251, %rd249;
	mov.u32 	%r576, %r574;
	@%p169 bra 	$L__BB10_31;
	setp.lt.s32 	%p170, %r574, %r455;
	mov.u64 	%rd251, %rd31;
	mov.u32 	%r576, %r455;
	@%p170 bra 	$L__BB10_31;
	setp.lt.s32 	%p171, %r455, %r574;
	mov.u64 	%rd251, %rd249;
	mov.u32 	%r576, %r574;
	@%p171 bra 	$L__BB10_31;
	setp.lt.s64 	%p172, %rd249, %rd31;
	min.s64 	%rd251, %rd249, %rd31;
	selp.b32 	%r576, %r574, %r455, %p172;
$L__BB10_31:
	mov.b32 	%r492, 2;
	mov.b32 	%r493, 31;
	mov.b32 	%r494, -1;
	// begin inline asm
	shfl.sync.down.b32 %r475, %r576, %r492, %r493, %r494;
	// end inline asm
	// begin inline asm
	shfl.sync.down.b32 %r480, %r481, %r492, %r493, %r494;
	// end inline asm
	mov.b64 	{%r486, %r491}, %rd251;
	// begin inline asm
	shfl.sync.down.b32 %r485, %r486, %r492, %r493, %r494;
	// end inline asm
	// begin inline asm
	shfl.sync.down.b32 %r490, %r491, %r492, %r493, %r494;
	// end inline asm
	mov.b64 	%rd34, {%r485, %r490};
	setp.gt.s32 	%p173, %r454, 29;
	mov.u64 	%rd252, %rd251;
	mov.u32 	%r577, %r576;
	@%p173 bra 	$L__BB10_35;
	setp.lt.s32 	%p174, %r576, %r475;
	mov.u64 	%rd252, %rd34;
	mov.u32 	%r577, %r475;
	@%p174 bra 	$L__BB10_35;
	setp.lt.s32 	%p175, %r475, %r576;
	mov.u64 	%rd252, %rd251;
	mov.u32 	%r577, %r576;
	@%p175 bra 	$L__BB10_35;
	setp.lt.s64 	%p176, %rd251, %rd34;
	min.s64 	%rd252, %rd251, %rd34;
	selp.b32 	%r577, %r576, %r475, %p176;
$L__BB10_35:
	mov.b32 	%r512, 4;
	mov.b32 	%r513, 31;
	mov.b32 	%r514, -1;
	// begin inline asm
	shfl.sync.down.b32 %r495, %r577, %r512, %r513, %r514;
	// end inline asm
	// begin inline asm
	shfl.sync.down.b32 %r500, %r501, %r512, %r513, %r514;
	// end inline asm
	mov.b64 	{%r506, %r511}, %rd252;
	// begin inline asm
	shfl.sync.down.b32 %r505, %r506, %r512, %r513, %r514;
	// end inline asm
	// begin inline asm
	shfl.sync.down.b32 %r510, %r511, %r512, %r513, %r514;
	// end inline asm
	mov.b64 	%rd37, {%r505, %r510};
	setp.gt.s32 	%p177, %r454, 27;
	mov.u64 	%rd253, %rd252;
	mov.u32 	%r578, %r577;
	@%p177 bra 	$L__BB10_39;
	setp.lt.s32 	%p178, %r577, %r495;
	mov.u64 	%rd253, %rd37;
	mov.u32 	%r578, %r495;
	@%p178 bra 	$L__BB10_39;
	setp.lt.s32 	%p179, %r495, %r577;
	mov.u64 	%rd253, %rd252;
	mov.u32 	%r578, %r577;
	@%p179 bra 	$L__BB10_39;
	setp.lt.s64 	%p180, %rd252, %rd37;
	min.s64 	%rd253, %rd252, %rd37;
	selp.b32 	%r578, %r577, %r495, %p180;
$L__BB10_39:
	mov.b32 	%r532, 8;
	mov.b32 	%r533, 31;
	mov.b32 	%r534, -1;
	// begin inline asm
	shfl.sync.down.b32 %r515, %r578, %r532, %r533, %r534;
	// end inline asm
	// begin inline asm
	shfl.sync.down.b32 %r520, %r521, %r532, %r533, %r534;
	// end inline asm
	mov.b64 	{%r526, %r531}, %rd253;
	// begin inline asm
	shfl.sync.down.b32 %r525, %r526, %r532, %r533, %r534;
	// end inline asm
	// begin inline asm
	shfl.sync.down.b32 %r530, %r531, %r532, %r533, %r534;
	// end inline asm
	mov.b64 	%rd40, {%r525, %r530};
	setp.gt.s32 	%p181, %r454, 23;
	mov.u64 	%rd254, %rd253;
	mov.u32 	%r579, %r578;
	@%p181 bra 	$L__BB10_43;
	setp.lt.s32 	%p182, %r578, %r515;
	mov.u64 	%rd254, %rd40;
	mov.u32 	%r579, %r515;
	@%p182 bra 	$L__BB10_43;
	setp.lt.s32 	%p183, %r515, %r578;
	mov.u64 	%rd254, %rd253;
	mov.u32 	%r579, %r578;
	@%p183 bra 	$L__BB10_43;
	setp.lt.s64 	%p184, %rd253, %rd40;
	min.s64 	%rd254, %rd253, %rd40;
	selp.b32 	%r579, %r578, %r515, %p184;
$L__BB10_43:
	mov.b32 	%r552, 16;
	mov.b32 	%r553, 31;
	mov.b32 	%r554, -1;
	// begin inline asm
	shfl.sync.down.b32 %r535, %r579, %r552, %r553, %r554;
	// end inline asm
	// begin inline asm
	shfl.sync.down.b32 %r540, %r541, %r552, %r553, %r554;
	// end inline asm
	mov.b64 	{%r546, %r551}, %rd254;
	// begin inline asm
	shfl.sync.down.b32 %r545, %r546, %r552, %r553, %r554;
	// end inline asm
	// begin inline asm
	shfl.sync.down.b32 %r550, %r551, %r552, %r553, %r554;
	// end inline asm
	mov.b64 	%rd43, {%r545, %r550};
	setp.gt.s32 	%p185, %r454, 15;
	mov.u64 	%rd306, %rd254;
	mov.u32 	%r631, %r579;
	@%p185 bra 	$L__BB10_47;
	setp.lt.s32 	%p186, %r579, %r535;
	mov.u64 	%rd306, %rd43;
	mov.u32 	%r631, %r535;
	@%p186 bra 	$L__BB10_47;
	setp.lt.s32 	%p187, %r535, %r579;
	mov.u64 	%rd306, %rd254;
	mov.u32 	%r631, %r579;
	@%p187 bra 	$L__BB10_47;
	setp.lt.s64 	%p188, %rd254, %rd43;
	min.s64 	%rd306, %rd254, %rd43;
	selp.b32 	%r631, %r579, %r535, %p188;
$L__BB10_47:
	setp.ne.s32 	%p189, %r454, 0;
	@%p189 bra 	$L__BB10_49;
	shr.u32 	%r555, %r2, 1;
	and.b32  	%r556, %r555, 496;
	mov.u32 	%r557, _ZN6thrust24THRUST_300001_SM_1000_NS8cuda_cub4core6detail5shmemE;
	add.s32 	%r558, %r557, %r556;
	st.shared.u32 	[%r558+8], %r631;
	st.shared.u64 	[%r558+16], %rd306;
$L__BB10_49:
	bar.sync 	0;
	setp.ne.s32 	%p190, %r2, 0;
	@%p190 bra 	$L__BB10_204;
	ld.shared.u32 	%r53, [_ZN6thrust24THRUST_300001_SM_1000_NS8cuda_cub4core6detail5shmemE+24];
	ld.shared.u64 	%rd46, [_ZN6thrust24THRUST_300001_SM_1000_NS8cuda_cub4core6detail5shmemE+32];
	setp.lt.s32 	%p191, %r631, %r53;
	mov.u64 	%rd256, %rd46;
	mov.u32 	%r581, %r53;
	@%p191 bra 	$L__BB10_53;
	setp.lt.s32 	%p192, %r53, %r631;
	mov.u64 	%rd256, %rd306;
	mov.u32 	%r581, %r631;
	@%p192 bra 	$L__BB10_53;
	setp.lt.s64 	%p193, %rd306, %rd46;
	min.s64 	%rd256, %rd306, %rd46;
	selp.b32 	%r581, %r631, %r53, %p193;
$L__BB10_53:
	ld.shared.u32 	%r56, [_ZN6thrust24THRUST_300001_SM_1000_NS8cuda_cub4core6detail5shmemE+40];
	ld.shared.u64 	%rd49, [_ZN6thrust24THRUST_300001_SM_1000_NS8cuda_cub4core6detail5shmemE+48];
	setp.lt.s32 	%p194, %r581, %r56;
	mov.u64 	%rd257, %rd49;
	mov.u32 	%r582, %r56;
	@%p194 bra 	$L__BB10_56;
	setp.lt.s32 	%p195, %r56, %r581;
	mov.u64 	%rd257, %rd256;
	mov.u32 	%r582, %r581;
	@%p195 bra 	$L__BB10_56;
	setp.lt.s64 	%p196, %rd256, %rd49;
	min.s64 	%rd257, %rd256, %rd49;
	selp.b32 	%r582, %r581, %r56, %p196;
$L__BB10_56:
	ld.shared.u32 	%r59, [_ZN6thrust24THRUST_300001_SM_1000_NS8cuda_cub4core6detail5shmemE+56];
	ld.shared.u64 	%rd52, [_ZN6thrust24THRUST_300001_SM_1000_NS8cuda_cub4core6detail5shmemE+64];
	setp.lt.s32 	%p197, %r582, %r59;
	mov.u64 	%rd258, %rd52;
	mov.u32 	%r583, %r59;
	@%p197 bra 	$L__BB10_59;
	setp.lt.s32 	%p198, %r59, %r582;
	mov.u64 	%rd258, %rd257;
	mov.u32 	%r583, %r582;
	@%p198 bra 	$L__BB10_59;
	setp.lt.s64 	%p199, %rd257, %rd52;
	min.s64 	%rd258, %rd257, %rd52;
	selp.b32 	%r583, %r582, %r59, %p199;
$L__BB10_59:
	ld.shared.u32 	%r62, [_ZN6thrust24THRUST_300001_SM_1000_NS8cuda_cub4core6detail5shmemE+72];
	ld.shared.u64 	%rd55, [_ZN6thrust24THRUST_300001_SM_1000_NS8cuda_cub4core6detail5shmemE+80];
	setp.lt.s32 	%p200, %r583, %r62;
	mov.u64 	%rd259, %rd55;
	mov.u32 	%r584, %r62;
	@%p200 bra 	$L__BB10_62;
	setp.lt.s32 	%p201, %r62, %r583;
	mov.u64 	%rd259, %rd258;
	mov.u32 	%r584, %r583;
	@%p201 bra 	$L__BB10_62;
	setp.lt.s64 	%p202, %rd258, %rd55;
	min.s64 	%rd259, %rd258, %rd55;
	selp.b32 	%r584, %r583, %r62, %p202;
$L__BB10_62:
	ld.shared.u32 	%r65, [_ZN6thrust24THRUST_300001_SM_1000_NS8cuda_cub4core6detail5shmemE+88];
	ld.shared.u64 	%rd58, [_ZN6thrust24THRUST_300001_SM_1000_NS8cuda_cub4core6detail5shmemE+96];
	setp.lt.s32 	%p203, %r584, %r65;
	mov.u64 	%rd260, %rd58;
	mov.u32 	%r585, %r65;
	@%p203 bra 	$L__BB10_65;
	setp.lt.s32 	%p204, %r65, %r584;
	mov.u64 	%rd260, %rd259;
	mov.u32 	%r585, %r584;
	@%p204 bra 	$L__BB10_65;
	setp.lt.s64 	%p205, %rd259, %rd58;
	min.s64 	%rd260, %rd259, %rd58;
	selp.b32 	%r585, %r584, %r65, %p205;
$L__BB10_65:
	ld.shared.u32 	%r68, [_ZN6thrust24THRUST_300001_SM_1000_NS8cuda_cub4core6detail5shmemE+104];
	ld.shared.u64 	%rd61, [_ZN6thrust24THRUST_300001_SM_1000_NS8cuda_cub4core6detail5shmemE+112];
	setp.lt.s32 	%p206, %r585, %r68;
	mov.u64 	%rd261, %rd61;
	mov.u32 	%r586, %r68;
	@%p206 bra 	$L__BB10_68;
	setp.lt.s32 	%p207, %r68, %r585;
	mov.u64 	%rd261, %rd260;
	mov.u32 	%r586, %r585;
	@%p207 bra 	$L__BB10_68;
	setp.lt.s64 	%p208, %rd260, %rd61;
	min.s64 	%rd261, %rd260, %rd61;
	selp.b32 	%r586, %r585, %r68, %p208;
$L__BB10_68:
	ld.shared.u32 	%r71, [_ZN6thrust24THRUST_300001_SM_1000_NS8cuda_cub4core6detail5shmemE+120];
	ld.shared.u64 	%rd64, [_ZN6thrust24THRUST_300001_SM_1000_NS8cuda_cub4core6detail5shmemE+128];
	setp.lt.s32 	%p209, %r586, %r71;
	mov.u32 	%r631, %r71;
	mov.u64 	%rd306, %rd64;
	@%p209 bra 	$L__BB10_204;
	setp.lt.s32 	%p210, %r71, %r586;
	mov.u32 	%r631, %r586;
	mov.u64 	%rd306, %rd261;
	@%p210 bra 	$L__BB10_204;
	setp.lt.s64 	%p211, %rd261, %rd64;
	min.s64 	%rd306, %rd261, %rd64;
	selp.b32 	%r631, %r586, %r71, %p211;
	bra.uni 	$L__BB10_204;
$L__BB10_71:
	// begin inline asm
	mov.u32 %r341, %laneid;
	// end inline asm
	and.b32  	%r362, %r2, 992;
	add.s32 	%r363, %r362, 32;
	setp.gt.s32 	%p118, %r363, %r1;
	not.b32 	%r364, %r362;
	add.s32 	%r365, %r1, %r364;
	selp.b32 	%r360, %r365, 31, %p118;
	mov.b32 	%r359, 1;
	mov.b32 	%r361, -1;
	// begin inline asm
	shfl.sync.down.b32 %r342, %r574, %r359, %r360, %r361;
	// end inline asm
	// begin inline asm
	shfl.sync.down.b32 %r347, %r348, %r359, %r360, %r361;
	// end inline asm
	mov.b64 	{%r353, %r358}, %rd249;
	// begin inline asm
	shfl.sync.down.b32 %r352, %r353, %r359, %r360, %r361;
	// end inline asm
	// begin inline asm
	shfl.sync.down.b32 %r357, %r358, %r359, %r360, %r361;
	// end inline asm
	mov.b64 	%rd66, {%r352, %r357};
	setp.ge.s32 	%p119, %r341, %r360;
	mov.u32 	%r587, %r574;
	mov.u64 	%rd262, %rd249;
	@%p119 bra 	$L__BB10_75;
	setp.lt.s32 	%p120, %r574, %r342;
	mov.u32 	%r587, %r342;
	mov.u64 	%rd262, %rd66;
	@%p120 bra 	$L__BB10_75;
	setp.lt.s32 	%p121, %r342, %r574;
	mov.u32 	%r587, %r574;
	mov.u64 	%rd262, %rd249;
	@%p121 bra 	$L__BB10_75;
	setp.lt.s64 	%p122, %rd249, %rd66;
	selp.b32 	%r587, %r574, %r342, %p122;
	min.s64 	%rd262, %rd249, %rd66;
$L__BB10_75:
	mov.b32 	%r383, 2;
	mov.b32 	%r385, -1;
	// begin inline asm
	shfl.sync.down.b32 %r366, %r587, %r383, %r360, %r385;
	// end inline asm
	// begin inline asm
	shfl.sync.down.b32 %r371, %r372, %r383, %r360, %r385;
	// end inline asm
	mov.b64 	{%r377, %r382}, %rd262;
	// begin inline asm
	shfl.sync.down.b32 %r376, %r377, %r383, %r360, %r385;
	// end inline asm
	// begin inline asm
	shfl.sync.down.b32 %r381, %r382, %r383, %r360, %r385;
	// end inline asm
	mov.b64 	%rd69, {%r376, %r381};
	add.s32 	%r386, %r341, 2;
	setp.gt.s32 	%p123, %r386, %r360;
	mov.u32 	%r588, %r587;
	mov.u64 	%rd263, %rd262;
	@%p123 bra 	$L__BB10_79;
	setp.lt.s32 	%p124, %r587, %r366;
	mov.u32 	%r588, %r366;
	mov.u64 	%rd263, %rd69;
	@%p124 bra 	$L__BB10_79;
	setp.lt.s32 	%p125, %r366, %r587;
	mov.u32 	%r588, %r587;
	mov.u64 	%rd263, %rd262;
	@%p125 bra 	$L__BB10_79;
	setp.lt.s64 	%p126, %rd262, %rd69;
	selp.b32 	%r588, %r587, %r366, %p126;
	min.s64 	%rd263, %rd262, %rd69;
$L__BB10_79:
	mov.b32 	%r404, 4;
	mov.b32 	%r406, -1;
	// begin inline asm
	shfl.sync.down.b32 %r387, %r588, %r404, %r360, %r406;
	// end inline asm
	// begin inline asm
	shfl.sync.down.b32 %r392, %r393, %r404, %r360, %r406;
	// end inline asm
	mov.b64 	{%r398, %r403}, %rd263;
	// begin inline asm
	shfl.sync.down.b32 %r397, %r398, %r404, %r360, %r406;
	// end inline asm
	// begin inline asm
	shfl.sync.down.b32 %r402, %r403, %r404, %r360, %r406;
	// end inline asm
	mov.b64 	%rd72, {%r397, %r402};
	add.s32 	%r407, %r341, 4;
	setp.gt.s32 	%p127, %r407, %r360;
	mov.u32 	%r589, %r588;
	mov.u64 	%rd264, %rd263;
	@%p127 bra 	$L__BB10_83;
	setp.lt.s32 	%p128, %r588, %r387;
	mov.u32 	%r589, %r387;
	mov.u64 	%rd264, %rd72;
	@%p128 bra 	$L__BB10_83;
	setp.lt.s32 	%p129, %r387, %r588;
	mov.u32 	%r589, %r588;
	mov.u64 	%rd264, %rd263;
	@%p129 bra 	$L__BB10_83;
	setp.lt.s64 	%p130, %rd263, %rd72;
	selp.b32 	%r589, %r588, %r387, %p130;
	min.s64 	%rd264, %rd263, %rd72;
$L__BB10_83:
	mov.b32 	%r425, 8;
	mov.b32 	%r427, -1;
	// begin inline asm
	shfl.sync.down.b32 %r408, %r589, %r425, %r360, %r427;
	// end inline asm
	// begin inline asm
	shfl.sync.down.b32 %r413, %r414, %r425, %r360, %r427;
	// end inline asm
	mov.b64 	{%r419, %r424}, %rd264;
	// begin inline asm
	shfl.sync.down.b32 %r418, %r419, %r425, %r360, %r427;
	// end inline asm
	// begin inline asm
	shfl.sync.down.b32 %r423, %r424, %r425, %r360, %r427;
	// end inline asm
	mov.b64 	%rd75, {%r418, %r423};
	add.s32 	%r428, %r341, 8;
	setp.gt.s32 	%p131, %r428, %r360;
	mov.u32 	%r590, %r589;
	mov.u64 	%rd265, %rd264;
	@%p131 bra 	$L__BB10_87;
	setp.lt.s32 	%p132, %r589, %r408;
	mov.u32 	%r590, %r408;
	mov.u64 	%rd265, %rd75;
	@%p132 bra 	$L__BB10_87;
	setp.lt.s32 	%p133, %r408, %r589;
	mov.u32 	%r590, %r589;
	mov.u64 	%rd265, %rd264;
	@%p133 bra 	$L__BB10_87;
	setp.lt.s64 	%p134, %rd264, %rd75;
	selp.b32 	%r590, %r589, %r408, %p134;
	min.s64 	%rd265, %rd264, %rd75;
$L__BB10_87:
	mov.b32 	%r446, 16;
	mov.b32 	%r448, -1;
	// begin inline asm
	shfl.sync.down.b32 %r429, %r590, %r446, %r360, %r448;
	// end inline asm
	// begin inline asm
	shfl.sync.down.b32 %r434, %r435, %r446, %r360, %r448;
	// end inline asm
	mov.b64 	{%r440, %r445}, %rd265;
	// begin inline asm
	shfl.sync.down.b32 %r439, %r440, %r446, %r360, %r448;
	// end inline asm
	// begin inline asm
	shfl.sync.down.b32 %r444, %r445, %r446, %r360, %r448;
	// end inline asm
	mov.b64 	%rd78, {%r439, %r444};
	add.s32 	%r449, %r341, 16;
	setp.gt.s32 	%p135, %r449, %r360;
	mov.u32 	%r631, %r590;
	mov.u64 	%rd306, %rd265;
	@%p135 bra 	$L__BB10_91;
	setp.lt.s32 	%p136, %r590, %r429;
	mov.u32 	%r631, %r429;
	mov.u64 	%rd306, %rd78;
	@%p136 bra 	$L__BB10_91;
	setp.lt.s32 	%p137, %r429, %r590;
	mov.u32 	%r631, %r590;
	mov.u64 	%rd306, %rd265;
	@%p137 bra 	$L__BB10_91;
	setp.lt.s64 	%p138, %rd265, %rd78;
	selp.b32 	%r631, %r590, %r429, %p138;
	min.s64 	%rd306, %rd265, %rd78;
$L__BB10_91:
	setp.ne.s32 	%p139, %r341, 0;
	@%p139 bra 	$L__BB10_93;
	shr.u32 	%r450, %r2, 1;
	and.b32  	%r451, %r450, 496;
	mov.u32 	%r452, _ZN6thrust24THRUST_300001_SM_1000_NS8cuda_cub4core6detail5shmemE;
	add.s32 	%r453, %r452, %r451;
	st.shared.u32 	[%r453+8], %r631;
	st.shared.u64 	[%r453+16], %rd306;
$L__BB10_93:
	bar.sync 	0;
	setp.ne.s32 	%p140, %r2, 0;
	@%p140 bra 	$L__BB10_204;
	setp.lt.s32 	%p141, %r1, 33;
	mov.u32 	%r592, %r631;
	mov.u64 	%rd267, %rd306;
	@%p141 bra 	$L__BB10_98;
	ld.shared.u32 	%r90, [_ZN6thrust24THRUST_300001_SM_1000_NS8cuda_cub4core6detail5shmemE+24];
	ld.shared.u64 	%rd81, [_ZN6thrust24THRUST_300001_SM_1000_NS8cuda_cub4core6detail5shmemE+32];
	setp.lt.s32 	%p142, %r631, %r90;
	mov.u32 	%r592, %r90;
	mov.u64 	%rd267, %rd81;
	@%p142 bra 	$L__BB10_98;
	setp.lt.s32 	%p143, %r90, %r631;
	mov.u32 	%r592, %r631;
	mov.u64 	%rd267, %rd306;
	@%p143 bra 	$L__BB10_98;
	setp.lt.s64 	%p144, %rd306, %rd81;
	selp.b32 	%r592, %r631, %r90, %p144;
	min.s64 	%rd267, %rd306, %rd81;
$L__BB10_98:
	setp.lt.s32 	%p145, %r1, 65;
	mov.u32 	%r593, %r592;
	mov.u64 	%rd268, %rd267;
	@%p145 bra 	$L__BB10_102;
	ld.shared.u32 	%r93, [_ZN6thrust24THRUST_300001_SM_1000_NS8cuda_cub4core6detail5shmemE+40];
	ld.shared.u64 	%rd84, [_ZN6thrust24THRUST_300001_SM_1000_NS8cuda_cub4core6detail5shmemE+48];
	setp.lt.s32 	%p146, %r592, %r93;
	mov.u32 	%r593, %r93;
	mov.u64 	%rd268, %rd84;
	@%p146 bra 	$L__BB10_102;
	setp.lt.s32 	%p147, %r93, %r592;
	mov.u32 	%r593, %r592;
	mov.u64 	%rd268, %rd267;
	@%p147 bra 	$L__BB10_102;
	setp.lt.s64 	%p148, %rd267, %rd84;
	selp.b32 	%r593, %r592, %r93, %p148;
	min.s64 	%rd268, %rd267, %rd84;
$L__BB10_102:
	setp.lt.s32 	%p149, %r1, 97;
	mov.u32 	%r594, %r593;
	mov.u64 	%rd269, %rd268;
	@%p149 bra 	$L__BB10_106;
	ld.shared.u32 	%r96, [_ZN6thrust24THRUST_300001_SM_1000_NS8cuda_cub4core6detail5shmemE+56];
	ld.shared.u64 	%rd87, [_ZN6thrust24THRUST_300001_SM_1000_NS8cuda_cub4core6detail5shmemE+64];
	setp.lt.s32 	%p150, %r593, %r96;
	mov.u32 	%r594, %r96;
	mov.u64 	%rd269, %rd87;
	@%p150 bra 	$L__BB10_106;
	setp.lt.s32 	%p151, %r96, %r593;
	mov.u32 	%r594, %r593;
	mov.u64 	%rd269, %rd268;
	@%p151 bra 	$L__BB10_106;
	setp.lt.s64 	%p152, %rd268, %rd87;
	selp.b32 	%r594, %r593, %r96, %p152;
	min.s64 	%rd269, %rd268, %rd87;
$L__BB10_106:
	setp.lt.s32 	%p153, %r1, 129;
	mov.u32 	%r595, %r594;
	mov.u64 	%rd270, %rd269;
	@%p153 bra 	$L__BB10_110;
	ld.shared.u32 	%r99, [_ZN6thrust24THRUST_300001_SM_1000_NS8cuda_cub4core6detail5shmemE+72];
	ld.shared.u64 	%rd90, [_ZN6thrust24THRUST_300001_SM_1000_NS8cuda_cub4core6detail5shmemE+80];
	setp.lt.s32 	%p154, %r594, %r99;
	mov.u32 	%r595, %r99;
	mov.u64 	%rd270, %rd90;
	@%p154 bra 	$L__BB10_110;
	setp.lt.s32 	%p155, %r99, %r594;
	mov.u32 	%r595, %r594;
	mov.u64 	%rd270, %rd269;
	@%p155 bra 	$L__BB10_110;
	setp.lt.s64 	%p156, %rd269, %rd90;
	selp.b32 	%r595, %r594, %r99, %p156;
	min.s64 	%rd270, %rd269, %rd90;
$L__BB10_110:
	setp.lt.s32 	%p157, %r1, 161;
	mov.u32 	%r596, %r595;
	mov.u64 	%rd271, %rd270;
	@%p157 bra 	$L__BB10_114;
	ld.shared.u32 	%r102, [_ZN6thrust24THRUST_300001_SM_1000_NS8cuda_cub4core6detail5shmemE+88];
	ld.shared.u64 	%rd93, [_ZN6thrust24THRUST_300001_SM_1000_NS8cuda_cub4core6detail5shmemE+96];
	setp.lt.s32 	%p158, %r595, %r102;
	mov.u32 	%r596, %r102;
	mov.u64 	%rd271, %rd93;
	@%p158 bra 	$L__BB10_114;
	setp.lt.s32 	%p159, %r102, %r595;
	mov.u32 	%r596, %r595;
	mov.u64 	%rd271, %rd270;
	@%p159 bra 	$L__BB10_114;
	setp.lt.s64 	%p160, %rd270, %rd93;
	selp.b32 	%r596, %r595, %r102, %p160;
	min.s64 	%rd271, %rd270, %rd93;
$L__BB10_114:
	setp.lt.s32 	%p161, %r1, 193;
	mov.u32 	%r597, %r596;
	mov.u64 	%rd272, %rd271;
	@%p161 bra 	$L__BB10_118;
	ld.shared.u32 	%r105, [_ZN6thrust24THRUST_300001_SM_1000_NS8cuda_cub4core6detail5shmemE+104];
	ld.shared.u64 	%rd96, [_ZN6thrust24THRUST_300001_SM_1000_NS8cuda_cub4core6detail5shmemE+112];
	setp.lt.s32 	%p162, %r596, %r105;
	mov.u32 	%r597, %r105;
	mov.u64 	%rd272, %rd96;
	@%p162 bra 	$L__BB10_118;
	setp.lt.s32 	%p163, %r105, %r596;
	mov.u32 	%r597, %r596;
	mov.u64 	%rd272, %rd271;
	@%p163 bra 	$L__BB10_118;
	setp.lt.s64 	%p164, %rd271, %rd96;
	selp.b32 	%r597, %r596, %r105, %p164;
	min.s64 	%rd272, %rd271, %rd96;
$L__BB10_118:
	setp.lt.s32 	%p165, %r1, 225;
	mov.u32 	%r631, %r597;
	mov.u64 	%rd306, %rd272;
	@%p165 bra 	$L__BB10_204;
	ld.shared.u32 	%r108, [_ZN6thrust24THRUST_300001_SM_1000_NS8cuda_cub4core6detail5shmemE+120];
	ld.shared.u64 	%rd99, [_ZN6thrust24THRUST_300001_SM_1000_NS8cuda_cub4core6detail5shmemE+128];
	setp.lt.s32 	%p166, %r597, %r108;
	mov.u32 	%r631, %r108;
	mov.u64 	%rd306, %rd99;
	@%p166 bra 	$L__BB10_204;
	setp.lt.s32 	%p167, %r108, %r597;
	mov.u32 	%r631, %r597;
	mov.u64 	%rd306, %rd272;
	@%p167 bra 	$L__BB10_204;
	setp.lt.s64 	%p168, %rd272, %rd99;
	selp.b32 	%r631, %r597, %r108, %p168;
	min.s64 	%rd306, %rd272, %rd99;
	bra.uni 	$L__BB10_204;
$L__BB10_122:
	mov.u32 	%r110, %tid.x;
	cvt.u64.u32 	%rd101, %r110;
	mul.wide.u32 	%rd195, %r110, 4;
	add.s64 	%rd102, %rd1, %rd195;
	ld.global.u32 	%r200, [%rd102];
	add.s32 	%r201, %r110, 256;
	cvt.u64.u32 	%rd196, %r201;
	ld.global.u32 	%r202, [%rd102+1024];
	add.s32 	%r203, %r110, 512;
	cvt.u64.u32 	%rd197, %r203;
	ld.global.u32 	%r204, [%rd102+2048];
	add.s32 	%r205, %r110, 768;
	cvt.u64.u32 	%rd198, %r205;
	ld.global.u32 	%r206, [%rd102+3072];
	or.b32  	%r207, %r110, 1024;
	cvt.u64.u32 	%rd103, %r207;
	add.s64 	%rd293, %rd192, %rd103;
	ld.global.u32 	%r618, [%rd102+4096];
	setp.lt.s32 	%p3, %r200, %r202;
	max.s32 	%r208, %r200, %r202;
	selp.b64 	%rd199, %rd196, %rd101, %p3;
	setp.lt.s32 	%p4, %r208, %r204;
	max.s32 	%r209, %r208, %r204;
	selp.b64 	%rd200, %rd197, %rd199, %p4;
	setp.lt.s32 	%p5, %r209, %r206;
	max.s32 	%r112, %r209, %r206;
	selp.b64 	%rd105, %rd198, %rd200, %p5;
	setp.lt.s32 	%p6, %r112, %r618;
	@%p6 bra 	$L__BB10_124;
	setp.lt.s32 	%p7, %r618, %r112;
	setp.lt.u64 	%p8, %rd105, %rd103;
	or.pred  	%p9, %p7, %p8;
	selp.b32 	%r618, %r112, %r618, %p9;
	add.s64 	%rd201, %rd192, %rd105;
	selp.b64 	%rd293, %rd201, %rd293, %p9;
$L__BB10_124:
	setp.lt.u64 	%p10, %rd194, 2560;
	mov.b64 	%rd282, 1280;
	@%p10 bra 	$L__BB10_137;
	mov.b64 	%rd274, 1280;
	mov.u32 	%r599, %r618;
$L__BB10_126:
	add.s64 	%rd204, %rd274, %rd101;
	shl.b64 	%rd205, %rd274, 2;
	add.s64 	%rd206, %rd102, %rd205;
	add.s64 	%rd110, %rd204, %rd192;
	ld.global.u32 	%r600, [%rd206];
	ld.global.u32 	%r601, [%rd206+1024];
	add.s64 	%rd278, %rd110, 512;
	ld.global.u32 	%r602, [%rd206+2048];
	add.s64 	%rd279, %rd110, 768;
	ld.global.u32 	%r603, [%rd206+3072];
	ld.global.u32 	%r618, [%rd206+4096];
	setp.lt.s32 	%p11, %r599, %r600;
	mov.u64 	%rd276, %rd110;
	@%p11 bra 	$L__BB10_128;
	setp.lt.s32 	%p12, %r600, %r599;
	setp.lt.s64 	%p13, %rd293, %rd110;
	or.pred  	%p14, %p12, %p13;
	selp.b32 	%r600, %r599, %r600, %p14;
	selp.b64 	%rd276, %rd293, %rd110, %p14;
$L__BB10_128:
	add.s64 	%rd277, %rd110, 256;
	setp.lt.s32 	%p15, %r600, %r601;
	@%p15 bra 	$L__BB10_130;
	setp.lt.s32 	%p16, %r601, %r600;
	setp.lt.s64 	%p17, %rd276, %rd277;
	or.pred  	%p18, %p16, %p17;
	selp.b32 	%r601, %r600, %r601, %p18;
	selp.b64 	%rd277, %rd276, %rd277, %p18;
$L__BB10_130:
	setp.lt.s32 	%p19, %r601, %r602;
	@%p19 bra 	$L__BB10_132;
	setp.lt.s32 	%p20, %r602, %r601;
	setp.lt.s64 	%p21, %rd277, %rd278;
	or.pred  	%p22, %p20, %p21;
	selp.b32 	%r602, %r601, %r602, %p22;
	selp.b64 	%rd278, %rd277, %rd278, %p22;
$L__BB10_132:
	setp.lt.s32 	%p23, %r602, %r603;
	@%p23 bra 	$L__BB10_134;
	setp.lt.s32 	%p24, %r603, %r602;
	setp.lt.s64 	%p25, %rd278, %rd279;
	or.pred  	%p26, %p24, %p25;
	selp.b32 	%r603, %r602, %r603, %p26;
	selp.b64 	%rd279, %rd278, %rd279, %p26;
$L__BB10_134:
	add.s64 	%rd210, %rd204, %rd192;
	add.s64 	%rd293, %rd210, 1024;
	setp.lt.s32 	%p27, %r603, %r618;
	@%p27 bra 	$L__BB10_136;
	setp.lt.s32 	%p28, %r618, %r603;
	setp.lt.s64 	%p29, %rd279, %rd293;
	or.pred  	%p30, %p28, %p29;
	selp.b32 	%r618, %r603, %r618, %p30;
	selp.b64 	%rd293, %rd279, %rd293, %p30;
$L__BB10_136:
	add.s64 	%rd282, %rd274, 1280;
	add.s64 	%rd211, %rd274, 2560;
	setp.le.s64 	%p31, %rd211, %rd194;
	mov.u64 	%rd274, %rd282;
	mov.u32 	%r599, %r618;
	@%p31 bra 	$L__BB10_126;
$L__BB10_137:
	setp.le.s64 	%p32, %rd194, %rd282;
	@%p32 bra 	$L__BB10_160;
	cvt.u32.u64 	%r210, %rd282;
	cvt.u32.u64 	%r211, %rd194;
	sub.s32 	%r132, %r211, %r210;
	setp.ge.s32 	%p33, %r110, %r132;
	@%p33 bra 	$L__BB10_160;
	cvta.to.global.u64 	%rd128, %rd191;
	not.b32 	%r214, %r110;
	add.s32 	%r215, %r214, %r211;
	sub.s32 	%r133, %r215, %r210;
	and.b32  	%r217, %r133, 768;
	setp.eq.s32 	%p34, %r217, 768;
	mov.u32 	%r610, %r110;
	@%p34 bra 	$L__BB10_145;
	add.s64 	%rd213, %rd282, %rd101;
	add.s64 	%rd284, %rd213, %rd192;
	shl.b64 	%rd214, %rd213, 2;
	add.s64 	%rd283, %rd128, %rd214;
	shr.u32 	%r218, %r133, 8;
	add.s32 	%r219, %r218, 1;
	and.b32  	%r220, %r219, 3;
	neg.s32 	%r606, %r220;
	mov.u32 	%r610, %r110;
$L__BB10_141:
	.pragma "nounroll";
	mov.u64 	%rd133, %rd293;
	mov.u32 	%r137, %r618;
	ld.global.u32 	%r138, [%rd283];
	setp.lt.s32 	%p35, %r137, %r138;
	mov.u32 	%r618, %r138;
	mov.u64 	%rd293, %rd284;
	@%p35 bra 	$L__BB10_144;
	setp.lt.s32 	%p36, %r138, %r137;
	mov.u32 	%r618, %r137;
	mov.u64 	%rd293, %rd133;
	@%p36 bra 	$L__BB10_144;
	setp.lt.s64 	%p37, %rd133, %rd284;
	selp.b32 	%r618, %r137, %r138, %p37;
	min.s64 	%rd293, %rd133, %rd284;
$L__BB10_144:
	add.s32 	%r610, %r610, 256;
	add.s64 	%rd284, %rd284, 256;
	add.s64 	%rd283, %rd283, 1024;
	add.s32 	%r606, %r606, 1;
	setp.ne.s32 	%p38, %r606, 0;
	@%p38 bra 	$L__BB10_141;
$L__BB10_145:
	setp.lt.u32 	%p39, %r133, 768;
	@%p39 bra 	$L__BB10_160;
	add.s32 	%r613, %r610, 512;
$L__BB10_147:
	mov.u32 	%r147, %r613;
	add.s32 	%r221, %r147, -512;
	cvt.u64.u32 	%rd215, %r221;
	add.s64 	%rd216, %rd282, %rd215;
	shl.b64 	%rd217, %rd216, 2;
	add.s64 	%rd141, %rd128, %rd217;
	add.s64 	%rd142, %rd216, %rd192;
	ld.global.u32 	%r149, [%rd141];
	setp.lt.s32 	%p40, %r618, %r149;
	mov.u32 	%r615, %r149;
	mov.u64 	%rd290, %rd142;
	@%p40 bra 	$L__BB10_150;
	setp.lt.s32 	%p41, %r149, %r618;
	mov.u32 	%r615, %r618;
	mov.u64 	%rd290, %rd293;
	@%p41 bra 	$L__BB10_150;
	setp.lt.s64 	%p42, %rd293, %rd142;
	selp.b32 	%r615, %r618, %r149, %p42;
	min.s64 	%rd290, %rd293, %rd142;
$L__BB10_150:
	add.s32 	%r222, %r147, -256;
	cvt.u64.u32 	%rd218, %r222;
	add.s64 	%rd219, %rd282, %rd218;
	add.s64 	%rd145, %rd219, %rd192;
	ld.global.u32 	%r152, [%rd141+1024];
	setp.lt.s32 	%p43, %r615, %r152;
	mov.u32 	%r616, %r152;
	mov.u64 	%rd291, %rd145;
	@%p43 bra 	$L__BB10_153;
	setp.lt.s32 	%p44, %r152, %r615;
	mov.u32 	%r616, %r615;
	mov.u64 	%rd291, %rd290;
	@%p44 bra 	$L__BB10_153;
	setp.lt.s64 	%p45, %rd290, %rd145;
	selp.b32 	%r616, %r615, %r152, %p45;
	min.s64 	%rd291, %rd290, %rd145;
$L__BB10_153:
	cvt.u64.u32 	%rd220, %r147;
	add.s64 	%rd221, %rd282, %rd220;
	add.s64 	%rd148, %rd221, %rd192;
	ld.global.u32 	%r155, [%rd141+2048];
	setp.lt.s32 	%p46, %r616, %r155;
	mov.u32 	%r617, %r155;
	mov.u64 	%rd292, %rd148;
	@%p46 bra 	$L__BB10_156;
	setp.lt.s32 	%p47, %r155, %r616;
	mov.u32 	%r617, %r616;
	mov.u64 	%rd292, %rd291;
	@%p47 bra 	$L__BB10_156;
	setp.lt.s64 	%p48, %rd291, %rd148;
	selp.b32 	%r617, %r616, %r155, %p48;
	min.s64 	%rd292, %rd291, %rd148;
$L__BB10_156:
	add.s32 	%r223, %r147, 256;
	cvt.u64.u32 	%rd222, %r223;
	add.s64 	%rd223, %rd282, %rd222;
	add.s64 	%rd151, %rd223, %rd192;
	ld.global.u32 	%r158, [%rd141+3072];
	setp.lt.s32 	%p49, %r617, %r158;
	mov.u32 	%r618, %r158;
	mov.u64 	%rd293, %rd151;
	@%p49 bra 	$L__BB10_159;
	setp.lt.s32 	%p50, %r158, %r617;
	mov.u32 	%r618, %r617;
	mov.u64 	%rd293, %rd292;
	@%p50 bra 	$L__BB10_159;
	setp.lt.s64 	%p51, %rd292, %rd151;
	selp.b32 	%r618, %r617, %r158, %p51;
	min.s64 	%rd293, %rd292, %rd151;
$L__BB10_159:
	add.s32 	%r613, %r147, 1024;
	add.s32 	%r224, %r147, 512;
	setp.lt.s32 	%p52, %r224, %r132;
	@%p52 bra 	$L__BB10_147;
$L__BB10_160:
	// begin inline asm
	mov.u32 %r225, %laneid;
	// end inline asm
	mov.b32 	%r243, 1;
	mov.b32 	%r244, 31;
	mov.b32 	%r245, -1;
	// begin inline asm
	shfl.sync.down.b32 %r226, %r618, %r243, %r244, %r245;
	// end inline asm
	// begin inline asm
	shfl.sync.down.b32 %r231, %r232, %r243, %r244, %r245;
	// end inline asm
	mov.b64 	{%r237, %r242}, %rd293;
	// begin inline asm
	shfl.sync.down.b32 %r236, %r237, %r243, %r244, %r245;
	// end inline asm
	// begin inline asm
	shfl.sync.down.b32 %r241, %r242, %r243, %r244, %r245;
	// end inline asm
	mov.b64 	%rd155, {%r236, %r241};
	setp.gt.s32 	%p53, %r225, 30;
	mov.u32 	%r620, %r618;
	mov.u64 	%rd295, %rd293;
	@%p53 bra 	$L__BB10_164;
	setp.lt.s32 	%p54, %r618, %r226;
	mov.u32 	%r620, %r226;
	mov.u64 	%rd295, %rd155;
	@%p54 bra 	$L__BB10_164;
	setp.lt.s32 	%p55, %r226, %r618;
	mov.u32 	%r620, %r618;
	mov.u64 	%rd295, %rd293;
	@%p55 bra 	$L__BB10_164;
	setp.lt.s64 	%p56, %rd293, %rd155;
	selp.b32 	%r620, %r618, %r226, %p56;
	min.s64 	%rd295, %rd293, %rd155;
$L__BB10_164:
	mov.b32 	%r263, 2;
	mov.b32 	%r264, 31;
	mov.b32 	%r265, -1;
	// begin inline asm
	shfl.sync.down.b32 %r246, %r620, %r263, %r264, %r265;
	// end inline asm
	// begin inline asm
	shfl.sync.down.b32 %r251, %r252, %r263, %r264, %r265;
	// end inline asm
	mov.b64 	{%r257, %r262}, %rd295;
	// begin inline asm
	shfl.sync.down.b32 %r256, %r257, %r263, %r264, %r265;
	// end inline asm
	// begin inline asm
	shfl.sync.down.b32 %r261, %r262, %r263, %r264, %r265;
	// end inline asm
	mov.b64 	%rd158, {%r256, %r261};
	setp.gt.s32 	%p57, %r225, 29;
	mov.u32 	%r621, %r620;
	mov.u64 	%rd296, %rd295;
	@%p57 bra 	$L__BB10_168;
	setp.lt.s32 	%p58, %r620, %r246;
	mov.u32 	%r621, %r246;
	mov.u64 	%rd296, %rd158;
	@%p58 bra 	$L__BB10_168;
	setp.lt.s32 	%p59, %r246, %r620;
	mov.u32 	%r621, %r620;
	mov.u64 	%rd296, %rd295;
	@%p59 bra 	$L__BB10_168;
	setp.lt.s64 	%p60, %rd295, %rd158;
	selp.b32 	%r621, %r620, %r246, %p60;
	min.s64 	%rd296, %rd295, %rd158;
$L__BB10_168:
	mov.b32 	%r283, 4;
	mov.b32 	%r284, 31;
	mov.b32 	%r285, -1;
	// begin inline asm
	shfl.sync.down.b32 %r266, %r621, %r283, %r284, %r285;
	// end inline asm
	// begin inline asm
	shfl.sync.down.b32 %r271, %r272, %r283, %r284, %r285;
	// end inline asm
	mov.b64 	{%r277, %r282}, %rd296;
	// begin inline asm
	shfl.sync.down.b32 %r276, %r277, %r283, %r284, %r285;
	// end inline asm
	// begin inline asm
	shfl.sync.down.b32 %r281, %r282, %r283, %r284, %r285;
	// end inline asm
	mov.b64 	%rd161, {%r276, %r281};
	setp.gt.s32 	%p61, %r225, 27;
	mov.u32 	%r622, %r621;
	mov.u64 	%rd297, %rd296;
	@%p61 bra 	$L__BB10_172;
	setp.lt.s32 	%p62, %r621, %r266;
	mov.u32 	%r622, %r266;
	mov.u64 	%rd297, %rd161;
	@%p62 bra 	$L__BB10_172;
	setp.lt.s32 	%p63, %r266, %r621;
	mov.u32 	%r622, %r621;
	mov.u64 	%rd297, %rd296;
	@%p63 bra 	$L__BB10_172;
	setp.lt.s64 	%p64, %rd296, %rd161;
	selp.b32 	%r622, %r621, %r266, %p64;
	min.s64 	%rd297, %rd296, %rd161;
$L__BB10_172:
	mov.b32 	%r303, 8;
	mov.b32 	%r304, 31;
	mov.b32 	%r305, -1;
	// begin inline asm
	shfl.sync.down.b32 %r286, %r622, %r303, %r304, %r305;
	// end inline asm
	// begin inline asm
	shfl.sync.down.b32 %r291, %r292, %r303, %r304, %r305;
	// end inline asm
	mov.b64 	{%r297, %r302}, %rd297;
	// begin inline asm
	shfl.sync.down.b32 %r296, %r297, %r303, %r304, %r305;
	// end inline asm
	// begin inline asm
	shfl.sync.down.b32 %r301, %r302, %r303, %r304, %r305;
	// end inline asm
	mov.b64 	%rd164, {%r296, %r301};
	setp.gt.s32 	%p65, %r225, 23;
	mov.u32 	%r623, %r622;
	mov.u64 	%rd298, %rd297;
	@%p65 bra 	$L__BB10_176;
	setp.lt.s32 	%p66, %r622, %r286;
	mov.u32 	%r623, %r286;
	mov.u64 	%rd298, %rd164;
	@%p66 bra 	$L__BB10_176;
	setp.lt.s32 	%p67, %r286, %r622;
	mov.u32 	%r623, %r622;
	mov.u64 	%rd298, %rd297;
	@%p67 bra 	$L__BB10_176;
	setp.lt.s64 	%p68, %rd297, %rd164;
	selp.b32 	%r623, %r622, %r286, %p68;
	min.s64 	%rd298, %rd297, %rd164;
$L__BB10_176:
	mov.b32 	%r323, 16;
	mov.b32 	%r324, 31;
	mov.b32 	%r325, -1;
	// begin inline asm
	shfl.sync.down.b32 %r306, %r623, %r323, %r324, %r325;
	// end inline asm
	// begin inline asm
	shfl.sync.down.b32 %r311, %r312, %r323, %r324, %r325;
	// end inline asm
	mov.b64 	{%r317, %r322}, %rd298;
	// begin inline asm
	shfl.sync.down.b32 %r316, %r317, %r323, %r324, %r325;
	// end inline asm
	// begin inline asm
	shfl.sync.down.b32 %r321, %r322, %r323, %r324, %r325;
	// end inline asm
	mov.b64 	%rd167, {%r316, %r321};
	setp.gt.s32 	%p69, %r225, 15;
	mov.u32 	%r631, %r623;
	mov.u64 	%rd306, %rd298;
	@%p69 bra 	$L__BB10_180;
	setp.lt.s32 	%p70, %r623, %r306;
	mov.u32 	%r631, %r306;
	mov.u64 	%rd306, %rd167;
	@%p70 bra 	$L__BB10_180;
	setp.lt.s32 	%p71, %r306, %r623;
	mov.u32 	%r631, %r623;
	mov.u64 	%rd306, %rd298;
	@%p71 bra 	$L__BB10_180;
	setp.lt.s64 	%p72, %rd298, %rd167;
	selp.b32 	%r631, %r623, %r306, %p72;
	min.s64 	%rd306, %rd298, %rd167;
$L__BB10_180:
	setp.ne.s32 	%p73, %r225, 0;
	@%p73 bra 	$L__BB10_182;
	shr.u32 	%r326, %r110, 1;
	and.b32  	%r327, %r326, 496;
	mov.u32 	%r328, _ZN6thrust24THRUST_300001_SM_1000_NS8cuda_cub4core6detail5shmemE;
	add.s32 	%r329, %r328, %r327;
	st.shared.u32 	[%r329+8], %r631;
	st.shared.u64 	[%r329+16], %rd306;
$L__BB10_182:
	bar.sync 	0;
	setp.ne.s32 	%p74, %r110, 0;
	@%p74 bra 	$L__BB10_204;
	ld.shared.u32 	%r179, [_ZN6thrust24THRUST_300001_SM_1000_NS8cuda_cub4core6detail5shmemE+24];
	ld.shared.u64 	%rd170, [_ZN6thrust24THRUST_300001_SM_1000_NS8cuda_cub4core6detail5shmemE+32];
	setp.lt.s32 	%p75, %r631, %r179;
	mov.u32 	%r625, %r179;
	mov.u64 	%rd300, %rd170;
	@%p75 bra 	$L__BB10_186;
	setp.lt.s32 	%p76, %r179, %r631;
	mov.u32 	%r625, %r631;
	mov.u64 	%rd300, %rd306;
	@%p76 bra 	$L__BB10_186;
	setp.lt.s64 	%p77, %rd306, %rd170;
	selp.b32 	%r625, %r631, %r179, %p77;
	min.s64 	%rd300, %rd306, %rd170;
$L__BB10_186:
	ld.shared.u32 	%r182, [_ZN6thrust24THRUST_300001_SM_1000_NS8cuda_cub4core6detail5shmemE+40];
	ld.shared.u64 	%rd173, [_ZN6thrust24THRUST_300001_SM_1000_NS8cuda_cub4core6detail5shmemE+48];
	setp.lt.s32 	%p78, %r625, %r182;
	mov.u32 	%r626, %r182;
	mov.u64 	%rd301, %rd173;
	@%p78 bra 	$L__BB10_189;
	setp.lt.s32 	%p79, %r182, %r625;
	mov.u32 	%r626, %r625;
	mov.u64 	%rd301, %rd300;
	@%p79 bra 	$L__BB10_189;
	setp.lt.s64 	%p80, %rd300, %rd173;
	selp.b32 	%r626, %r625, %r182, %p80;
	min.s64 	%rd301, %rd300, %rd173;
$L__BB10_189:
	ld.shared.u32 	%r185, [_ZN6thrust24THRUST_300001_SM_1000_NS8cuda_cub4core6detail5shmemE+56];
	ld.shared.u64 	%rd176, [_ZN6thrust24THRUST_300001_SM_1000_NS8cuda_cub4core6detail5shmemE+64];
	setp.lt.s32 	%p81, %r626, %r185;
	mov.u32 	%r627, %r185;
	mov.u64 	%rd302, %rd176;
	@%p81 bra 	$L__BB10_192;
	setp.lt.s32 	%p82, %r185, %r626;
	mov.u32 	%r627, %r626;
	mov.u64 	%rd302, %rd301;
	@%p82 bra 	$L__BB10_192;
	setp.lt.s64 	%p83, %rd301, %rd176;
	selp.b32 	%r627, %r626, %r185, %p83;
	min.s64 	%rd302, %rd301, %rd176;
$L__BB10_192:
	ld.shared.u32 	%r188, [_ZN6thrust24THRUST_300001_SM_1000_NS8cuda_cub4core6detail5shmemE+72];
	ld.shared.u64 	%rd179, [_ZN6thrust24THRUST_300001_SM_1000_NS8cuda_cub4core6detail5shmemE+80];
	setp.lt.s32 	%p84, %r627, %r188;
	mov.u32 	%r628, %r188;
	mov.u64 	%rd303, %rd179;
	@%p84 bra 	$L__BB10_195;
	setp.lt.s32 	%p85, %r188, %r627;
	mov.u32 	%r628, %r627;
	mov.u64 	%rd303, %rd302;
	@%p85 bra 	$L__BB10_195;
	setp.lt.s64 	%p86, %rd302, %rd179;
	selp.b32 	%r628, %r627, %r188, %p86;
	min.s64 	%rd303, %rd302, %rd179;
$L__BB10_195:
	ld.shared.u32 	%r191, [_ZN6thrust24THRUST_300001_SM_1000_NS8cuda_cub4core6detail5shmemE+88];
	ld.shared.u64 	%rd182, [_ZN6thrust24THRUST_300001_SM_1000_NS8cuda_cub4core6detail5shmemE+96];
	setp.lt.s32 	%p87, %r628, %r191;
	mov.u32 	%r629, %r191;
	mov.u64 	%rd304, %rd182;
	@%p87 bra 	$L__BB10_198;
	setp.lt.s32 	%p88, %r191, %r628;
	mov.u32 	%r629, %r628;
	mov.u64 	%rd304, %rd303;
	@%p88 bra 	$L__BB10_198;
	setp.lt.s64 	%p89, %rd303, %rd182;
	selp.b32 	%r629, %r628, %r191, %p89;
	min.s64 	%rd304, %rd303, %rd182;
$L__BB10_198:
	ld.shared.u32 	%r194, [_ZN6thrust24THRUST_300001_SM_1000_NS8cuda_cub4core6detail5shmemE+104];
	ld.shared.u64 	%rd185, [_ZN6thrust24THRUST_300001_SM_1000_NS8cuda_cub4core6detail5shmemE+112];
	setp.lt.s32 	%p90, %r629, %r194;
	mov.u32 	%r630, %r194;
	mov.u64 	%rd305, %rd185;
	@%p90 bra 	$L__BB10_201;
	setp.lt.s32 	%p91, %r194, %r629;
	mov.u32 	%r630, %r629;
	mov.u64 	%rd305, %rd304;
	@%p91 bra 	$L__BB10_201;
	setp.lt.s64 	%p92, %rd304, %rd185;
	selp.b32 	%r630, %r629, %r194, %p92;
	min.s64 	%rd305, %rd304, %rd185;
$L__BB10_201:
	ld.shared.u32 	%r197, [_ZN6thrust24THRUST_300001_SM_1000_NS8cuda_cub4core6detail5shmemE+120];
	ld.shared.u64 	%rd188, [_ZN6thrust24THRUST_300001_SM_1000_NS8cuda_cub4core6detail5shmemE+128];
	setp.lt.s32 	%p93, %r630, %r197;
	mov.u32 	%r631, %r197;
	mov.u64 	%rd306, %rd188;
	@%p93 bra 	$L__BB10_204;
	setp.lt.s32 	%p94, %r197, %r630;
	mov.u32 	%r631, %r630;
	mov.u64 	%rd306, %rd305;
	@%p94 bra 	$L__BB10_204;
	setp.lt.s64 	%p95, %rd305, %rd188;
	selp.b32 	%r631, %r630, %r197, %p95;
	min.s64 	%rd306, %rd305, %rd188;
$L__BB10_204:
	mov.u32 	%r559, %tid.x;
	setp.ne.s32 	%p212, %r559, 0;
	@%p212 bra 	$L__BB10_206;
	ld.param.u64 	%rd237, [_ZN6thrust24THRUST_300001_SM_1000_NS8cuda_cub4core6detail13_kernel_agentINS1_8__reduce11ReduceAgentINS0_12zip_iteratorIN4cuda3std3__45tupleIJNS0_10device_ptrIiEENS0_17counting_iteratorIlNS0_11use_defaultESF_SF_EEEEEEEPNSB_IJilEEESJ_lNS1_9__extrema9arg_max_fIilNSA_4lessIiEEEEEEJSI_SK_lSP_EEEvDpT0__param_1];
	cvta.to.global.u64 	%rd236, %rd237;
	st.global.u32 	[%rd236], %r631;
	st.global.u64 	[%rd236+8], %rd306;
$L__BB10_206:
	ret;

}
	// .globl	_ZN6thrust24THRUST_300001_SM_1000_NS8cuda_cub4core6detail13_kernel_agentINS1_8__reduce11ReduceAgentINS0_12zip_iteratorIN4cuda3std3__45tupleIJNS0_10device_ptrIiEENS0_17counting_iteratorIlNS0_11use_defaultESF_SF_EEEEEEEPNSB_IJilEEESJ_lNS1_9__extrema9arg_max_fIilNSA_4lessIiEEEEEEJSI_SK_lN3cub18CUB_300001_SM_100013GridEvenShareIlEENSS_9GridQueueIyEESP_EEEvDpT0_
.visible .entry _ZN6thrust24THRUST_300001_SM_1000_NS8cuda_cub4core6detail13_kernel_agentINS1_8__reduce11ReduceAgentINS0_12zip_iteratorIN4cuda3std3__45tupleIJNS0_10device_ptrIiEENS0_17counting_iteratorIlNS0_11use_defaultESF_SF_EEEEEEEPNSB_IJilEEESJ_lNS1_9__extrema9arg_max_fIilNSA_4lessIiEEEEEEJSI_SK_lN3cub18CUB_300001_SM_100013GridEvenShareIlEENSS_9GridQueueIyEESP_EEEvDpT0_(
	.param .align 8 .b8 _ZN6thrust24THRUST_300001_SM_1000_NS8cuda_cub4core6detail13_kernel_agentINS1_8__reduce11ReduceAgentINS0_12zip_iteratorIN4cuda3std3__45tupleIJNS0_10device_ptrIiEENS0_17counting_iteratorIlNS0_11use_defaultESF_SF_EEEEEEEPNSB_IJilEEESJ_lNS1_9__extrema9arg_max_fIilNSA_4lessIiEEEEEEJSI_SK_lN3cub18CUB_300001_SM_100013GridEvenShareIlEENSS_9GridQueueIyEESP_EEEvDpT0__param_0[16],
	.param .u64 .ptr .align 1 _ZN6thrust24THRUST_300001_SM_1000_NS8cuda_cub4core6detail13_kernel_agentINS1_8__reduce11ReduceAgentINS0_12zip_iteratorIN4cuda3std3__45tupleIJNS0_10device_ptrIiEENS0_17counting_iteratorIlNS0_11use_defaultESF_SF_EEEEEEEPNSB_IJilEEESJ_lNS1_9__extrema9arg_max_fIilNSA_4lessIiEEEEEEJSI_SK_lN3cub18CUB_300001_SM_100013GridEvenShareIlEENSS_9GridQueueIyEESP_EEEvDpT0__param_1,
	.param .u64 _ZN6thrust24THRUST_300001_SM_1000_NS8cuda_cub4core6detail13_kernel_agentINS1_8__reduce11ReduceAgentINS0_12zip_iteratorIN4cuda3std3__45tupleIJNS0_10device_ptrIiEENS0_17counting_iteratorIlNS0_11use_defaultESF_SF_EEEEEEEPNSB_IJilEEESJ_lNS1_9__extrema9arg_max_fIilNSA_4lessIiEEEEEEJSI_SK_lN3cub18CUB_300001_SM_100013GridEvenShareIlEENSS_9GridQueueIyEESP_EEEvDpT0__param_2,
	.param .align 8 .b8 _ZN6thrust24THRUST_300001_SM_1000_NS8cuda_cub4core6detail13_kernel_agentINS1_8__reduce11ReduceAgentINS0_12zip_iteratorIN4cuda3std3__45tupleIJNS0_10device_ptrIiEENS0_17counting_iteratorIlNS0_11use_defaultESF_SF_EEEEEEEPNSB_IJilEEESJ_lNS1_9__extrema9arg_max_fIilNSA_4lessIiEEEEEEJSI_SK_lN3cub18CUB_300001_SM_100013GridEvenShareIlEENSS_9GridQueueIyEESP_EEEvDpT0__param_3[72],
	.param .align 8 .b8 _ZN6thrust24THRUST_300001_SM_1000_NS8cuda_cub4core6detail13_kernel_agentINS1_8__reduce11ReduceAgentINS0_12zip_iteratorIN4cuda3std3__45tupleIJNS0_10device_ptrIiEENS0_17counting_iteratorIlNS0_11use_defaultESF_SF_EEEEEEEPNSB_IJilEEESJ_lNS1_9__extrema9arg_max_fIilNSA_4lessIiEEEEEEJSI_SK_lN3cub18CUB_300001_SM_100013GridEvenShareIlEENSS_9GridQueueIyEESP_EEEvDpT0__param_4[8],
	.param .align 1 .b8 _ZN6thrust24THRUST_300001_SM_1000_NS8cuda_cub4core6detail13_kernel_agentINS1_8__reduce11ReduceAgentINS0_12zip_iteratorIN4cuda3std3__45tupleIJNS0_10device_ptrIiEENS0_17counting_iteratorIlNS0_11use_defaultESF_SF_EEEEEEEPNSB_IJilEEESJ_lNS1_9__extrema9arg_max_fIilNSA_4lessIiEEEEEEJSI_SK_lN3cub18CUB_300001_SM_100013GridEvenShareIlEENSS_9GridQueueIyEESP_EEEvDpT0__param_5[1]
)
.maxntid 256
{
	.reg .pred 	%p<215>;
	.reg .b32 	%r<640>;
	.reg .b64 	%rd<324>;

	ld.param.u64 	%rd196, [_ZN6thrust24THRUST_300001_SM_1000_NS8cuda_cub4core6detail13_kernel_agentINS1_8__reduce11ReduceAgentINS0_12zip_iteratorIN4cuda3std3__45tupleIJNS0_10device_ptrIiEENS0_17counting_iteratorIlNS0_11use_defaultESF_SF_EEEEEEEPNSB_IJilEEESJ_lNS1_9__extrema9arg_max_fIilNSA_4lessIiEEEEEEJSI_SK_lN3cub18CUB_300001_SM_100013GridEvenShareIlEENSS_9GridQueueIyEESP_EEEvDpT0__param_0+8];
	ld.param.u64 	%rd195, [_ZN6thrust24THRUST_300001_SM_1000_NS8cuda_cub4core6detail13_kernel_agentINS1_8__reduce11ReduceAgentINS0_12zip_iteratorIN4cuda3std3__45tupleIJNS0_10device_ptrIiEENS0_17counting_iteratorIlNS0_11use_defaultESF_SF_EEEEEEEPNSB_IJilEEESJ_lNS1_9__extrema9arg_max_fIilNSA_4lessIiEEEEEEJSI_SK_lN3cub18CUB_300001_SM_100013GridEvenShareIlEENSS_9GridQueueIyEESP_EEEvDpT0__param_0];
	ld.param.u64 	%rd199, [_ZN6thrust24THRUST_300001_SM_1000_NS8cuda_cub4core6detail13_kernel_agentINS1_8__reduce11ReduceAgentINS0_12zip_iteratorIN4cuda3std3__45tupleIJNS0_10device_ptrIiEENS0_17counting_iteratorIlNS0_11use_defaultESF_SF_EEEEEEEPNSB_IJilEEESJ_lNS1_9__extrema9arg_max_fIilNSA_4lessIiEEEEEEJSI_SK_lN3cub18CUB_300001_SM_100013GridEvenShareIlEENSS_9GridQueueIyEESP_EEEvDpT0__param_4];
	ld.param.u64 	%rd198, [_ZN6thrust24THRUST_300001_SM_1000_NS8cuda_cub4core6detail13_kernel_agentINS1_8__reduce11ReduceAgentINS0_12zip_iteratorIN4cuda3std3__45tupleIJNS0_10device_ptrIiEENS0_17counting_iteratorIlNS0_11use_defaultESF_SF_EEEEEEEPNSB_IJilEEESJ_lNS1_9__extrema9arg_max_fIilNSA_4lessIiEEEEEEJSI_SK_lN3cub18CUB_300001_SM_100013GridEvenShareIlEENSS_9GridQueueIyEESP_EEEvDpT0__param_2];
	cvta.to.global.u64 	%rd1, %rd199;
	cvta.to.global.u64 	%rd2, %rd195;
	mov.u32 	%r1, %ctaid.x;
	mul.lo.s32 	%r202, %r1, 1280;
	cvt.u64.u32 	%rd4, %r202;
	mov.u32 	%r203, %nctaid.x;
	mul.lo.s32 	%r204, %r203, 1280;
	cvt.u64.u32 	%rd5, %r204;
	add.s64 	%rd200, %rd4, 1280;
	setp.le.s64 	%p1, %rd200, %rd198;
	@%p1 bra 	$L__BB11_121;
	cvt.u32.u64 	%r336, %rd4;
	cvt.u32.u64 	%r2, %rd198;
	sub.s32 	%r3, %r2, %r336;
	mov.u32 	%r4, %tid.x;
	setp.ge.s32 	%p98, %r4, %r3;
	mov.b32 	%r582, 0;
	mov.b64 	%rd266, 0;
	mov.u32 	%r574, %r4;
	@%p98 bra 	$L__BB11_3;
	cvt.u64.u32 	%rd234, %r4;
	add.s64 	%rd235, %rd4, %rd234;
	shl.b64 	%rd236, %rd235, 2;
	add.s64 	%rd237, %rd2, %rd236;
	add.s64 	%rd266, %rd196, %rd235;
	ld.global.u32 	%r582, [%rd237];
	add.s32 	%r574, %r4, 256;
$L__BB11_3:
	setp.ge.s32 	%p99, %r574, %r3;
	@%p99 bra 	$L__BB11_25;
	not.b32 	%r339, %r574;
	add.s32 	%r340, %r339, %r2;
	sub.s32 	%r9, %r340, %r336;
	and.b32  	%r341, %r9, 768;
	setp.eq.s32 	%p100, %r341, 768;
	@%p100 bra 	$L__BB11_10;
	cvt.u64.u32 	%rd239, %r574;
	add.s64 	%rd240, %rd239, %rd4;
	add.s64 	%rd257, %rd240, %rd196;
	shl.b64 	%rd241, %rd240, 2;
	add.s64 	%rd256, %rd2, %rd241;
	shr.u32 	%r342, %r9, 8;
	add.s32 	%r343, %r342, 1;
	and.b32  	%r344, %r343, 3;
	neg.s32 	%r570, %r344;
$L__BB11_6:
	.pragma "nounroll";
	mov.u64 	%rd12, %rd266;
	mov.u32 	%r13, %r582;
	ld.global.u32 	%r14, [%rd256];
	setp.lt.s32 	%p101, %r13, %r14;
	mov.u64 	%rd266, %rd257;
	mov.u32 	%r582, %r14;
	@%p101 bra 	$L__BB11_9;
	setp.lt.s32 	%p102, %r14, %r13;
	mov.u64 	%rd266, %rd12;
	mov.u32 	%r582, %r13;
	@%p102 bra 	$L__BB11_9;
	setp.lt.s64 	%p103, %rd12, %rd257;
	min.s64 	%rd266, %rd12, %rd257;
	selp.b32 	%r582, %r13, %r14, %p103;
$L__BB11_9:
	add.s32 	%r574, %r574, 256;
	add.s64 	%rd257, %rd257, 256;
	add.s64 	%rd256, %rd256, 1024;
	add.s32 	%r570, %r570, 1;
	setp.ne.s32 	%p104, %r570, 0;
	@%p104 bra 	$L__BB11_6;
$L__BB11_10:
	setp.lt.u32 	%p105, %r9, 768;
	@%p105 bra 	$L__BB11_25;
	add.s32 	%r577, %r574, 512;
$L__BB11_12:
	mov.u32 	%r23, %r577;
	add.s32 	%r345, %r23, -512;
	cvt.s64.s32 	%rd242, %r345;
	add.s64 	%rd243, %rd242, %rd4;
	shl.b64 	%rd244, %rd243, 2;
	add.s64 	%rd20, %rd2, %rd244;
	add.s64 	%rd21, %rd243, %rd196;
	ld.global.u32 	%r25, [%rd20];
	setp.lt.s32 	%p106, %r582, %r25;
	mov.u64 	%rd263, %rd21;
	mov.u32 	%r579, %r25;
	@%p106 bra 	$L__BB11_15;
	setp.lt.s32 	%p107, %r25, %r582;
	mov.u64 	%rd263, %rd266;
	mov.u32 	%r579, %r582;
	@%p107 bra 	$L__BB11_15;
	setp.lt.s64 	%p108, %rd266, %rd21;
	min.s64 	%rd263, %rd266, %rd21;
	selp.b32 	%r579, %r582, %r25, %p108;
$L__BB11_15:
	add.s32 	%r346, %r23, -256;
	cvt.s64.s32 	%rd245, %r346;
	add.s64 	%rd246, %rd245, %rd4;
	add.s64 	%rd24, %rd246, %rd196;
	ld.global.u32 	%r28, [%rd20+1024];
	setp.lt.s32 	%p109, %r579, %r28;
	mov.u64 	%rd264, %rd24;
	mov.u32 	%r580, %r28;
	@%p109 bra 	$L__BB11_18;
	setp.lt.s32 	%p110, %r28, %r579;
	mov.u64 	%rd264, %rd263;
	mov.u32 	%r580, %r579;
	@%p110 bra 	$L__BB11_18;
	setp.lt.s64 	%p111, %rd263, %rd24;
	min.s64 	%rd264, %rd263, %rd24;
	selp.b32 	%r580, %r579, %r28, %p111;
$L__BB11_18:
	cvt.s64.s32 	%rd247, %r23;
	add.s64 	%rd248, %rd247, %rd4;
	add.s64 	%rd27, %rd248, %rd196;
	ld.global.u32 	%r31, [%rd20+2048];
	setp.lt.s32 	%p112, %r580, %r31;
	mov.u64 	%rd265, %rd27;
	mov.u32 	%r581, %r31;
	@%p112 bra 	$L__BB11_21;
	setp.lt.s32 	%p113, %r31, %r580;
	mov.u64 	%rd265, %rd264;
	mov.u32 	%r581, %r580;
	@%p113 bra 	$L__BB11_21;
	setp.lt.s64 	%p114, %rd264, %rd27;
	min.s64 	%rd265, %rd264, %rd27;
	selp.b32 	%r581, %r580, %r31, %p114;
$L__BB11_21:
	add.s32 	%r347, %r23, 256;
	cvt.s64.s32 	%rd249, %r347;
	add.s64 	%rd250, %rd249, %rd4;
	add.s64 	%rd30, %rd250, %rd196;
	ld.global.u32 	%r34, [%rd20+3072];
	setp.lt.s32 	%p115, %r581, %r34;
	mov.u64 	%rd266, %rd30;
	mov.u32 	%r582, %r34;
	@%p115 bra 	$L__BB11_24;
	setp.lt.s32 	%p116, %r34, %r581;
	mov.u64 	%rd266, %rd265;
	mov.u32 	%r582, %r581;
	@%p116 bra 	$L__BB11_24;
	setp.lt.s64 	%p117, %rd265, %rd30;
	min.s64 	%rd266, %rd265, %rd30;
	selp.b32 	%r582, %r581, %r34, %p117;
$L__BB11_24:
	add.s32 	%r577, %r23, 1024;
	add.s32 	%r348, %r23, 512;
	setp.lt.s32 	%p118, %r348, %r3;
	@%p118 bra 	$L__BB11_12;
$L__BB11_25:
	setp.lt.s32 	%p119, %r3, 256;
	@%p119 bra 	$L__BB11_70;
	// begin inline asm
	mov.u32 %r462, %laneid;
	// end inline asm
	mov.b32 	%r480, 1;
	mov.b32 	%r481, 31;
	mov.b32 	%r482, -1;
	// begin inline asm
	shfl.sync.down.b32 %r463, %r582, %r480, %r481, %r482;
	// end inline asm
	// begin inline asm
	shfl.sync.down.b32 %r468, %r469, %r480, %r481, %r482;
	// end inline asm
	mov.b64 	{%r474, %r479}, %rd266;
	// begin inline asm
	shfl.sync.down.b32 %r473, %r474, %r480, %r481, %r482;
	// end inline asm
	// begin inline asm
	shfl.sync.down.b32 %r478, %r479, %r480, %r481, %r482;
	// end inline asm
	mov.b64 	%rd34, {%r473, %r478};
	setp.gt.s32 	%p171, %r462, 30;
	mov.u64 	%rd268, %rd266;
	mov.u32 	%r584, %r582;
	@%p171 bra 	$L__BB11_30;
	setp.lt.s32 	%p172, %r582, %r463;
	mov.u64 	%rd268, %rd34;
	mov.u32 	%r584, %r463;
	@%p172 bra 	$L__BB11_30;
	setp.lt.s32 	%p173, %r463, %r582;
	mov.u64 	%rd268, %rd266;
	mov.u32 	%r584, %r582;
	@%p173 bra 	$L__BB11_30;
	setp.lt.s64 	%p174, %rd266, %rd34;
	min.s64 	%rd268, %rd266, %rd34;
	selp.b32 	%r584, %r582, %r463, %p174;
$L__BB11_30:
	mov.b32 	%r500, 2;
	mov.b32 	%r501, 31;
	mov.b32 	%r502, -1;
	// begin inline asm
	shfl.sync.down.b32 %r483, %r584, %r500, %r501, %r502;
	// end inline asm
	// begin inline asm
	shfl.sync.down.b32 %r488, %r489, %r500, %r501, %r502;
	// end inline asm
	mov.b64 	{%r494, %r499}, %rd268;
	// begin inline asm
	shfl.sync.down.b32 %r493, %r494, %r500, %r501, %r502;
	// end inline asm
	// begin inline asm
	shfl.sync.down.b32 %r498, %r499, %r500, %r501, %r502;
	// end inline asm
	mov.b64 	%rd37, {%r493, %r498};
	setp.gt.s32 	%p175, %r462, 29;
	mov.u64 	%rd269, %rd268;
	mov.u32 	%r585, %r584;
	@%p175 bra 	$L__BB11_34;
	setp.lt.s32 	%p176, %r584, %r483;
	mov.u64 	%rd269, %rd37;
	mov.u32 	%r585, %r483;
	@%p176 bra 	$L__BB11_34;
	setp.lt.s32 	%p177, %r483, %r584;
	mov.u64 	%rd269, %rd268;
	mov.u32 	%r585, %r584;
	@%p177 bra 	$L__BB11_34;
	setp.lt.s64 	%p178, %rd268, %rd37;
	min.s64 	%rd269, %rd268, %rd37;
	selp.b32 	%r585, %r584, %r483, %p178;
$L__BB11_34:
	mov.b32 	%r520, 4;
	mov.b32 	%r521, 31;
	mov.b32 	%r522, -1;
	// begin inline asm
	shfl.sync.down.b32 %r503, %r585, %r520, %r521, %r522;
	// end inline asm
	// begin inline asm
	shfl.sync.down.b32 %r508, %r509, %r520, %r521, %r522;
	// end inline asm
	mov.b64 	{%r514, %r519}, %rd269;
	// begin inline asm
	shfl.sync.down.b32 %r513, %r514, %r520, %r521, %r522;
	// end inline asm
	// begin inline asm
	shfl.sync.down.b32 %r518, %r519, %r520, %r521, %r522;
	// end inline asm
	mov.b64 	%rd40, {%r513, %r518};
	setp.gt.s32 	%p179, %r462, 27;
	mov.u64 	%rd270, %rd269;
	mov.u32 	%r586, %r585;
	@%p179 bra 	$L__BB11_38;
	setp.lt.s32 	%p180, %r585, %r503;
	mov.u64 	%rd270, %rd40;
	mov.u32 	%r586, %r503;
	@%p180 bra 	$L__BB11_38;
	setp.lt.s32 	%p181, %r503, %r585;
	mov.u64 	%rd270, %rd269;
	mov.u32 	%r586, %r585;
	@%p181 bra 	$L__BB11_38;
	setp.lt.s64 	%p182, %rd269, %rd40;
	min.s64 	%rd270, %rd269, %rd40;
	selp.b32 	%r586, %r585, %r503, %p182;
$L__BB11_38:
	mov.b32 	%r540, 8;
	mov.b32 	%r541, 31;
	mov.b32 	%r542, -1;
	// begin inline asm
	shfl.sync.down.b32 %r523, %r586, %r540, %r541, %r542;
	// end inline asm
	// begin inline asm
	shfl.sync.down.b32 %r528, %r529, %r540, %r541, %r542;
	// end inline asm
	mov.b64 	{%r534, %r539}, %rd270;
	// begin inline asm
	shfl.sync.down.b32 %r533, %r534, %r540, %r541, %r542;
	// end inline asm
	// begin inline asm
	shfl.sync.down.b32 %r538, %r539, %r540, %r541, %r542;
	// end inline asm
	mov.b64 	%rd43, {%r533, %r538};
	setp.gt.s32 	%p183, %r462, 23;
	mov.u64 	%rd271, %rd270;
	mov.u32 	%r587, %r586;
	@%p183 bra 	$L__BB11_42;
	setp.lt.s32 	%p184, %r586, %r523;
	mov.u64 	%rd271, %rd43;
	mov.u32 	%r587, %r523;
	@%p184 bra 	$L__BB11_42;
	setp.lt.s32 	%p185, %r523, %r586;
	mov.u64 	%rd271, %rd270;
	mov.u32 	%r587, %r586;
	@%p185 bra 	$L__BB11_42;
	setp.lt.s64 	%p186, %rd270, %rd43;
	min.s64 	%rd271, %rd270, %rd43;
	selp.b32 	%r587, %r586, %r523, %p186;
$L__BB11_42:
	mov.b32 	%r560, 16;
	mov.b32 	%r561, 31;
	mov.b32 	%r562, -1;
	// begin inline asm
	shfl.sync.down.b32 %r543, %r587, %r560, %r561, %r562;
	// end inline asm
	// begin inline asm
	shfl.sync.down.b32 %r548, %r549, %r560, %r561, %r562;
	// end inline asm
	mov.b64 	{%r554, %r559}, %rd271;
	// begin inline asm
	shfl.sync.down.b32 %r553, %r554, %r560, %r561, %r562;
	// end inline asm
	// begin inline asm
	shfl.sync.down.b32 %r558, %r559, %r560, %r561, %r562;
	// end inline asm
	mov.b64 	%rd46, {%r553, %r558};
	setp.gt.s32 	%p187, %r462, 15;
	mov.u64 	%rd323, %rd271;
	mov.u32 	%r639, %r587;
	@%p187 bra 	$L__BB11_46;
	setp.lt.s32 	%p188, %r587, %r543;
	mov.u64 	%rd323, %rd46;
	mov.u32 	%r639, %r543;
	@%p188 bra 	$L__BB11_46;
	setp.lt.s32 	%p189, %r543, %r587;
	mov.u64 	%rd323, %rd271;
	mov.u32 	%r639, %r587;
	@%p189 bra 	$L__BB11_46;
	setp.lt.s64 	%p190, %rd271, %rd46;
	min.s64 	%rd323, %rd271, %rd46;
	selp.b32 	%r639, %r587, %r543, %p190;
$L__BB11_46:
	setp.ne.s32 	%p191, %r462, 0;
	@%p191 bra 	$L__BB11_48;
	shr.u32 	%r563, %r4, 1;
	and.b32  	%r564, %r563, 496;
	mov.u32 	%r565, _ZN6thrust24THRUST_300001_SM_1000_NS8cuda_cub4core6detail5shmemE;
	add.s32 	%r566, %r565, %r564;
	st.shared.u32 	[%r566+8], %r639;
	st.shared.u64 	[%r566+16], %rd323;
$L__BB11_48:
	bar.sync 	0;
	setp.ne.s32 	%p192, %r4, 0;
	@%p192 bra 	$L__BB11_208;
	ld.shared.u32 	%r55, [_ZN6thrust24THRUST_300001_SM_1000_NS8cuda_cub4core6detail5shmemE+24];
	ld.shared.u64 	%rd49, [_ZN6thrust24THRUST_300001_SM_1000_NS8cuda_cub4core6detail5shmemE+32];
	setp.lt.s32 	%p193, %r639, %r55;
	mov.u64 	%rd273, %rd49;
	mov.u32 	%r589, %r55;
	@%p193 bra 	$L__BB11_52;
	setp.lt.s32 	%p194, %r55, %r639;
	mov.u64 	%rd273, %rd323;
	mov.u32 	%r589, %r639;
	@%p194 bra 	$L__BB11_52;
	setp.lt.s64 	%p195, %rd323, %rd49;
	min.s64 	%rd273, %rd323, %rd49;
	selp.b32 	%r589, %r639, %r55, %p195;
$L__BB11_52:
	ld.shared.u32 	%r58, [_ZN6thrust24THRUST_300001_SM_1000_NS8cuda_cub4core6detail5shmemE+40];
	ld.shared.u64 	%rd52, [_ZN6thrust24THRUST_300001_SM_1000_NS8cuda_cub4core6detail5shmemE+48];
	setp.lt.s32 	%p196, %r589, %r58;
	mov.u64 	%rd274, %rd52;
	mov.u32 	%r590, %r58;
	@%p196 bra 	$L__BB11_55;
	setp.lt.s32 	%p197, %r58, %r589;
	mov.u64 	%rd274, %rd273;
	mov.u32 	%r590, %r589;
	@%p197 bra 	$L__BB11_55;
	setp.lt.s64 	%p198, %rd273, %rd52;
	min.s64 	%rd274, %rd273, %rd52;
	selp.b32 	%r590, %r589, %r58, %p198;
$L__BB11_55:
	ld.shared.u32 	%r61, [_ZN6thrust24THRUST_300001_SM_1000_NS8cuda_cub4core6detail5shmemE+56];
	ld.shared.u64 	%rd55, [_ZN6thrust24THRUST_300001_SM_1000_NS8cuda_cub4core6detail5shmemE+64];
	setp.lt.s32 	%p199, %r590, %r61;
	mov.u64 	%rd275, %rd55;
	mov.u32 	%r591, %r61;
	@%p199 bra 	$L__BB11_58;
	setp.lt.s32 	%p200, %r61, %r590;
	mov.u64 	%rd275, %rd274;
	mov.u32 	%r591, %r590;
	@%p200 bra 	$L__BB11_58;
	setp.lt.s64 	%p201, %rd274, %rd55;
	min.s64 	%rd275, %rd274, %rd55;
	selp.b32 	%r591, %r590, %r61, %p201;
$L__BB11_58:
	ld.shared.u32 	%r64, [_ZN6thrust24THRUST_300001_SM_1000_NS8cuda_cub4core6detail5shmemE+72];
	ld.shared.u64 	%rd58, [_ZN6thrust24THRUST_300001_SM_1000_NS8cuda_cub4core6detail5shmemE+80];
	setp.lt.s32 	%p202, %r591, %r64;
	mov.u64 	%rd276, %rd58;
	mov.u32 	%r592, %r64;
	@%p202 bra 	$L__BB11_61;
	setp.lt.s32 	%p203, %r64, %r591;
	mov.u64 	%rd276, %rd275;
	mov.u32 	%r592, %r591;
	@%p203 bra 	$L__BB11_61;
	setp.lt.s64 	%p204, %rd275, %rd58;
	min.s64 	%rd276, %rd275, %rd58;
	selp.b32 	%r592, %r591, %r64, %p204;
$L__BB11_61:
	ld.shared.u32 	%r67, [_ZN6thrust24THRUST_300001_SM_1000_NS8cuda_cub4core6detail5shmemE+88];
	ld.shared.u64 	%rd61, [_ZN6thrust24THRUST_300001_SM_1000_NS8cuda_cub4core6detail5shmemE+96];
	setp.lt.s32 	%p205, %r592, %r67;
	mov.u32 	%r593, %r67;
	mov.u64 	%rd277, %rd61;
	@%p205 bra 	$L__BB11_64;
	setp.lt.s32 	%p206, %r67, %r592;
	mov.u32 	%r593, %r592;
	mov.u64 	%rd277, %rd276;
	@%p206 bra 	$L__BB11_64;
	setp.lt.s64 	%p207, %rd276, %rd61;
	selp.b32 	%r593, %r592, %r67, %p207;
	min.s64 	%rd277, %rd276, %rd61;
$L__BB11_64:
	ld.shared.u32 	%r70, [_ZN6thrust24THRUST_300001_SM_1000_NS8cuda_cub4core6detail5shmemE+104];
	ld.shared.u64 	%rd64, [_ZN6thrust24THRUST_300001_SM_1000_NS8cuda_cub4core6detail5shmemE+112];
	setp.lt.s32 	%p208, %r593, %r70;
	mov.u32 	%r594, %r70;
	mov.u64 	%rd278, %rd64;
	@%p208 bra 	$L__BB11_67;
	setp.lt.s32 	%p209, %r70, %r593;
	mov.u32 	%r594, %r593;
	mov.u64 	%rd278, %rd277;
	@%p209 bra 	$L__BB11_67;
	setp.lt.s64 	%p210, %rd277, %rd64;
	selp.b32 	%r594, %r593, %r70, %p210;
	min.s64 	%rd278, %rd277, %rd64;
$L__BB11_67:
	ld.shared.u32 	%r73, [_ZN6thrust24THRUST_300001_SM_1000_NS8cuda_cub4core6detail5shmemE+120];
	ld.shared.u64 	%rd67, [_ZN6thrust24THRUST_300001_SM_1000_NS8cuda_cub4core6detail5shmemE+128];
	setp.lt.s32 	%p211, %r594, %r73;
	mov.u32 	%r639, %r73;
	mov.u64 	%rd323, %rd67;
	@%p211 bra 	$L__BB11_208;
	setp.lt.s32 	%p212, %r73, %r594;
	mov.u32 	%r639, %r594;
	mov.u64 	%rd323, %rd278;
	@%p212 bra 	$L__BB11_208;
	setp.lt.s64 	%p213, %rd278, %rd67;
	selp.b32 	%r639, %r594, %r73, %p213;
	min.s64 	%rd323, %rd278, %rd67;
	bra.uni 	$L__BB11_208;
$L__BB11_70:
	// begin inline asm
	mov.u32 %r349, %laneid;
	// end inline asm
	and.b32  	%r370, %r4, 992;
	add.s32 	%r371, %r370, 32;
	setp.gt.s32 	%p120, %r371, %r3;
	not.b32 	%r372, %r370;
	add.s32 	%r373, %r3, %r372;
	selp.b32 	%r368, %r373, 31, %p120;
	mov.b32 	%r367, 1;
	mov.b32 	%r369, -1;
	// begin inline asm
	shfl.sync.down.b32 %r350, %r582, %r367, %r368, %r369;
	// end inline asm
	// begin inline asm
	shfl.sync.down.b32 %r355, %r356, %r367, %r368, %r369;
	// end inline asm
	mov.b64 	{%r361, %r366}, %rd266;
	// begin inline asm
	shfl.sync.down.b32 %r360, %r361, %r367, %r368, %r369;
	// end inline asm
	// begin inline asm
	shfl.sync.down.b32 %r365, %r366, %r367, %r368, %r369;
	// end inline asm
	mov.b64 	%rd69, {%r360, %r365};
	setp.ge.s32 	%p121, %r349, %r368;
	mov.u32 	%r595, %r582;
	mov.u64 	%rd279, %rd266;
	@%p121 bra 	$L__BB11_74;
	setp.lt.s32 	%p122, %r582, %r350;
	mov.u32 	%r595, %r350;
	mov.u64 	%rd279, %rd69;
	@%p122 bra 	$L__BB11_74;
	setp.lt.s32 	%p123, %r350, %r582;
	mov.u32 	%r595, %r582;
	mov.u64 	%rd279, %rd266;
	@%p123 bra 	$L__BB11_74;
	setp.lt.s64 	%p124, %rd266, %rd69;
	selp.b32 	%r595, %r582, %r350, %p124;
	min.s64 	%rd279, %rd266, %rd69;
$L__BB11_74:
	mov.b32 	%r391, 2;
	mov.b32 	%r393, -1;
	// begin inline asm
	shfl.sync.down.b32 %r374, %r595, %r391, %r368, %r393;
	// end inline asm
	// begin inline asm
	shfl.sync.down.b32 %r379, %r380, %r391, %r368, %r393;
	// end inline asm
	mov.b64 	{%r385, %r390}, %rd279;
	// begin inline asm
	shfl.sync.down.b32 %r384, %r385, %r391, %r368, %r393;
	// end inline asm
	// begin inline asm
	shfl.sync.down.b32 %r389, %r390, %r391, %r368, %r393;
	// end inline asm
	mov.b64 	%rd72, {%r384, %r389};
	add.s32 	%r394, %r349, 2;
	setp.gt.s32 	%p125, %r394, %r368;
	mov.u32 	%r596, %r595;
	mov.u64 	%rd280, %rd279;
	@%p125 bra 	$L__BB11_78;
	setp.lt.s32 	%p126, %r595, %r374;
	mov.u32 	%r596, %r374;
	mov.u64 	%rd280, %rd72;
	@%p126 bra 	$L__BB11_78;
	setp.lt.s32 	%p127, %r374, %r595;
	mov.u32 	%r596, %r595;
	mov.u64 	%rd280, %rd279;
	@%p127 bra 	$L__BB11_78;
	setp.lt.s64 	%p128, %rd279, %rd72;
	selp.b32 	%r596, %r595, %r374, %p128;
	min.s64 	%rd280, %rd279, %rd72;
$L__BB11_78:
	mov.b32 	%r412, 4;
	mov.b32 	%r414, -1;
	// begin inline asm
	shfl.sync.down.b32 %r395, %r596, %r412, %r368, %r414;
	// end inline asm
	// begin inline asm
	shfl.sync.down.b32 %r400, %r401, %r412, %r368, %r414;
	// end inline asm
	mov.b64 	{%r406, %r411}, %rd280;
	// begin inline asm
	shfl.sync.down.b32 %r405, %r406, %r412, %r368, %r414;
	// end inline asm
	// begin inline asm
	shfl.sync.down.b32 %r410, %r411, %r412, %r368, %r414;
	// end inline asm
	mov.b64 	%rd75, {%r405, %r410};
	add.s32 	%r415, %r349, 4;
	setp.gt.s32 	%p129, %r415, %r368;
	mov.u32 	%r597, %r596;
	mov.u64 	%rd281, %rd280;
	@%p129 bra 	$L__BB11_82;
	setp.lt.s32 	%p130, %r596, %r395;
	mov.u32 	%r597, %r395;
	mov.u64 	%rd281, %rd75;
	@%p130 bra 	$L__BB11_82;
	setp.lt.s32 	%p131, %r395, %r596;
	mov.u32 	%r597, %r596;
	mov.u64 	%rd281, %rd280;
	@%p131 bra 	$L__BB11_82;
	setp.lt.s64 	%p132, %rd280, %rd75;
	selp.b32 	%r597, %r596, %r395, %p132;
	min.s64 	%rd281, %rd280, %rd75;
$L__BB11_82:
	mov.b32 	%r433, 8;
	mov.b32 	%r435, -1;
	// begin inline asm
	shfl.sync.down.b32 %r416, %r597, %r433, %r368, %r435;
	// end inline asm
	// begin inline asm
	shfl.sync.down.b32 %r421, %r422, %r433, %r368, %r435;
	// end inline asm
	mov.b64 	{%r427, %r432}, %rd281;
	// begin inline asm
	shfl.sync.down.b32 %r426, %r427, %r433, %r368, %r435;
	// end inline asm
	// begin inline asm
	shfl.sync.down.b32 %r431, %r432, %r433, %r368, %r435;
	// end inline asm
	mov.b64 	%rd78, {%r426, %r431};
	add.s32 	%r436, %r349, 8;
	setp.gt.s32 	%p133, %r436, %r368;
	mov.u32 	%r598, %r597;
	mov.u64 	%rd282, %rd281;
	@%p133 bra 	$L__BB11_86;
	setp.lt.s32 	%p134, %r597, %r416;
	mov.u32 	%r598, %r416;
	mov.u64 	%rd282, %rd78;
	@%p134 bra 	$L__BB11_86;
	setp.lt.s32 	%p135, %r416, %r597;
	mov.u32 	%r598, %r597;
	mov.u64 	%rd282, %rd281;
	@%p135 bra 	$L__BB11_86;
	setp.lt.s64 	%p136, %rd281, %rd78;
	selp.b32 	%r598, %r597, %r416, %p136;
	min.s64 	%rd282, %rd281, %rd78;
$L__BB11_86:
	mov.b32 	%r454, 16;
	mov.b32 	%r456, -1;
	// begin inline asm
	shfl.sync.down.b32 %r437, %r598, %r454, %r368, %r456;
	// end inline asm
	// begin inline asm
	shfl.sync.down.b32 %r442, %r443, %r454, %r368, %r456;
	// end inline asm
	mov.b64 	{%r448, %r453}, %rd282;
	// begin inline asm
	shfl.sync.down.b32 %r447, %r448, %r454, %r368, %r456;
	// end inline asm
	// begin inline asm
	shfl.sync.down.b32 %r452, %r453, %r454, %r368, %r456;
	// end inline asm
	mov.b64 	%rd81, {%r447, %r452};
	add.s32 	%r457, %r349, 16;
	setp.gt.s32 	%p137, %r457, %r368;
	mov.u32 	%r639, %r598;
	mov.u64 	%rd323, %rd282;
	@%p137 bra 	$L__BB11_90;
	setp.lt.s32 	%p138, %r598, %r437;
	mov.u32 	%r639, %r437;
	mov.u64 	%rd323, %rd81;
	@%p138 bra 	$L__BB11_90;
	setp.lt.s32 	%p139, %r437, %r598;
	mov.u32 	%r639, %r598;
	mov.u64 	%rd323, %rd282;
	@%p139 bra 	$L__BB11_90;
	setp.lt.s64 	%p140, %rd282, %rd81;
	selp.b32 	%r639, %r598, %r437, %p140;
	min.s64 	%rd323, %rd282, %rd81;
$L__BB11_90:
	setp.ne.s32 	%p141, %r349, 0;
	@%p141 bra 	$L__BB11_92;
	shr.u32 	%r458, %r4, 1;
	and.b32  	%r459, %r458, 496;
	mov.u32 	%r460, _ZN6thrust24THRUST_300001_SM_1000_NS8cuda_cub4core6detail5shmemE;
	add.s32 	%r461, %r460, %r459;
	st.shared.u32 	[%r461+8], %r639;
	st.shared.u64 	[%r461+16], %rd323;
$L__BB11_92:
	bar.sync 	0;
	setp.ne.s32 	%p142, %r4, 0;
	@%p142 bra 	$L__BB11_208;
	setp.lt.s32 	%p143, %r3, 33;
	mov.u32 	%r600, %r639;
	mov.u64 	%rd284, %rd323;
	@%p143 bra 	$L__BB11_97;
	ld.shared.u32 	%r92, [_ZN6thrust24THRUST_300001_SM_1000_NS8cuda_cub4core6detail5shmemE+24];
	ld.shared.u64 	%rd84, [_ZN6thrust24THRUST_300001_SM_1000_NS8cuda_cub4core6detail5shmemE+32];
	setp.lt.s32 	%p144, %r639, %r92;
	mov.u32 	%r600, %r92;
	mov.u64 	%rd284, %rd84;
	@%p144 bra 	$L__BB11_97;
	setp.lt.s32 	%p145, %r92, %r639;
	mov.u32 	%r600, %r639;
	mov.u64 	%rd284, %rd323;
	@%p145 bra 	$L__BB11_97;
	setp.lt.s64 	%p146, %rd323, %rd84;
	selp.b32 	%r600, %r639, %r92, %p146;
	min.s64 	%rd284, %rd323, %rd84;
$L__BB11_97:
	setp.lt.s32 	%p147, %r3, 65;
	mov.u32 	%r601, %r600;
	mov.u64 	%rd285, %rd284;
	@%p147 bra 	$L__BB11_101;
	ld.shared.u32 	%r95, [_ZN6thrust24THRUST_300001_SM_1000_NS8cuda_cub4core6detail5shmemE+40];
	ld.shared.u64 	%rd87, [_ZN6thrust24THRUST_300001_SM_1000_NS8cuda_cub4core6detail5shmemE+48];
	setp.lt.s32 	%p148, %r600, %r95;
	mov.u32 	%r601, %r95;
	mov.u64 	%rd285, %rd87;
	@%p148 bra 	$L__BB11_101;
	setp.lt.s32 	%p149, %r95, %r600;
	mov.u32 	%r601, %r600;
	mov.u64 	%rd285, %rd284;
	@%p149 bra 	$L__BB11_101;
	setp.lt.s64 	%p150, %rd284, %rd87;
	selp.b32 	%r601, %r600, %r95, %p150;
	min.s64 	%rd285, %rd284, %rd87;
$L__BB11_101:
	setp.lt.s32 	%p151, %r3, 97;
	mov.u32 	%r602, %r601;
	mov.u64 	%rd286, %rd285;
	@%p151 bra 	$L__BB11_105;
	ld.shared.u32 	%r98, [_ZN6thrust24THRUST_300001_SM_1000_NS8cuda_cub4core6detail5shmemE+56];
	ld.shared.u64 	%rd90, [_ZN6thrust24THRUST_300001_SM_1000_NS8cuda_cub4core6detail5shmemE+64];
	setp.lt.s32 	%p152, %r601, %r98;
	mov.u32 	%r602, %r98;
	mov.u64 	%rd286, %rd90;
	@%p152 bra 	$L__BB11_105;
	setp.lt.s32 	%p153, %r98, %r601;
	mov.u32 	%r602, %r601;
	mov.u64 	%rd286, %rd285;
	@%p153 bra 	$L__BB11_105;
	setp.lt.s64 	%p154, %rd285, %rd90;
	selp.b32 	%r602, %r601, %r98, %p154;
	min.s64 	%rd286, %rd285, %rd90;
$L__BB11_105:
	setp.lt.s32 	%p155, %r3, 129;
	mov.u32 	%r603, %r602;
	mov.u64 	%rd287, %rd286;
	@%p155 bra 	$L__BB11_109;
	ld.shared.u32 	%r101, [_ZN6thrust24THRUST_300001_SM_1000_NS8cuda_cub4core6detail5shmemE+72];
	ld.shared.u64 	%rd93, [_ZN6thrust24THRUST_300001_SM_1000_NS8cuda_cub4core6detail5shmemE+80];
	setp.lt.s32 	%p156, %r602, %r101;
	mov.u32 	%r603, %r101;
	mov.u64 	%rd287, %rd93;
	@%p156 bra 	$L__BB11_109;
	setp.lt.s32 	%p157, %r101, %r602;
	mov.u32 	%r603, %r602;
	mov.u64 	%rd287, %rd286;
	@%p157 bra 	$L__BB11_109;
	setp.lt.s64 	%p158, %rd286, %rd93;
	selp.b32 	%r603, %r602, %r101, %p158;
	min.s64 	%rd287, %rd286, %rd93;
$L__BB11_109:
	setp.lt.s32 	%p159, %r3, 161;
	mov.u32 	%r604, %r603;
	mov.u64 	%rd288, %rd287;
	@%p159 bra 	$L__BB11_113;
	ld.shared.u32 	%r104, [_ZN6thrust24THRUST_300001_SM_1000_NS8cuda_cub4core6detail5shmemE+88];
	ld.shared.u64 	%rd96, [_ZN6thrust24THRUST_300001_SM_1000_NS8cuda_cub4core6detail5shmemE+96];
	setp.lt.s32 	%p160, %r603, %r104;
	mov.u32 	%r604, %r104;
	mov.u64 	%rd288, %rd96;
	@%p160 bra 	$L__BB11_113;
	setp.lt.s32 	%p161, %r104, %r603;
	mov.u32 	%r604, %r603;
	mov.u64 	%rd288, %rd287;
	@%p161 bra 	$L__BB11_113;
	setp.lt.s64 	%p162, %rd287, %rd96;
	selp.b32 	%r604, %r603, %r104, %p162;
	min.s64 	%rd288, %rd287, %rd96;
$L__BB11_113:
	setp.lt.s32 	%p163, %r3, 193;
	mov.u32 	%r605, %r604;
	mov.u64 	%rd289, %rd288;
	@%p163 bra 	$L__BB11_117;
	ld.shared.u32 	%r107, [_ZN6thrust24THRUST_300001_SM_1000_NS8cuda_cub4core6detail5shmemE+104];
	ld.shared.u64 	%rd99, [_ZN6thrust24THRUST_300001_SM_1000_NS8cuda_cub4core6detail5shmemE+112];
	setp.lt.s32 	%p164, %r604, %r107;
	mov.u32 	%r605, %r107;
	mov.u64 	%rd289, %rd99;
	@%p164 bra 	$L__BB11_117;
	setp.lt.s32 	%p165, %r107, %r604;
	mov.u32 	%r605, %r604;
	mov.u64 	%rd289, %rd288;
	@%p165 bra 	$L__BB11_117;
	setp.lt.s64 	%p166, %rd288, %rd99;
	selp.b32 	%r605, %r604, %r107, %p166;
	min.s64 	%rd289, %rd288, %rd99;
$L__BB11_117:
	setp.lt.s32 	%p167, %r3, 225;
	mov.u32 	%r639, %r605;
	mov.u64 	%rd323, %rd289;
	@%p167 bra 	$L__BB11_208;
	ld.shared.u32 	%r110, [_ZN6thrust24THRUST_300001_SM_1000_NS8cuda_cub4core6detail5shmemE+120];
	ld.shared.u64 	%rd102, [_ZN6thrust24THRUST_300001_SM_1000_NS8cuda_cub4core6detail5shmemE+128];
	setp.lt.s32 	%p168, %r605, %r110;
	mov.u32 	%r639, %r110;
	mov.u64 	%rd323, %rd102;
	@%p168 bra 	$L__BB11_208;
	setp.lt.s32 	%p169, %r110, %r605;
	mov.u32 	%r639, %r605;
	mov.u64 	%rd323, %rd289;
	@%p169 bra 	$L__BB11_208;
	setp.lt.s64 	%p170, %rd289, %rd102;
	selp.b32 	%r639, %r605, %r110, %p170;
	min.s64 	%rd323, %rd289, %rd102;
	bra.uni 	$L__BB11_208;
$L__BB11_121:
	mov.u32 	%r112, %tid.x;
	add.s64 	%rd104, %rd196, %rd4;
	cvt.u64.u32 	%rd105, %r112;
	add.s64 	%rd201, %rd105, %rd4;
	cvta.to.global.u64 	%rd202, %rd195;
	shl.b64 	%rd203, %rd201, 2;
	add.s64 	%rd204, %rd202, %rd203;
	ld.global.u32 	%r205, [%rd204];
	add.s32 	%r206, %r112, 256;
	cvt.u64.u32 	%rd205, %r206;
	ld.global.u32 	%r207, [%rd204+1024];
	add.s32 	%r208, %r112, 512;
	cvt.u64.u32 	%rd206, %r208;
	ld.global.u32 	%r209, [%rd204+2048];
	add.s32 	%r210, %r112, 768;
	cvt.u64.u32 	%rd207, %r210;
	ld.global.u32 	%r211, [%rd204+3072];
	or.b32  	%r212, %r112, 1024;
	cvt.u64.u32 	%rd106, %r212;
	add.s64 	%rd311, %rd104, %rd106;
	ld.global.u32 	%r627, [%rd204+4096];
	setp.lt.s32 	%p2, %r205, %r207;
	max.s32 	%r213, %r205, %r207;
	selp.b64 	%rd208, %rd205, %rd105, %p2;
	setp.lt.s32 	%p3, %r213, %r209;
	max.s32 	%r214, %r213, %r209;
	selp.b64 	%rd209, %rd206, %rd208, %p3;
	setp.lt.s32 	%p4, %r214, %r211;
	max.s32 	%r114, %r214, %r211;
	selp.b64 	%rd108, %rd207, %rd209, %p4;
	setp.lt.s32 	%p5, %r114, %r627;
	@%p5 bra 	$L__BB11_123;
	setp.lt.s32 	%p6, %r627, %r114;
	setp.lt.u64 	%p7, %rd108, %rd106;
	or.pred  	%p8, %p6, %p7;
	selp.b32 	%r627, %r114, %r627, %p8;
	add.s64 	%rd210, %rd104, %rd108;
	selp.b64 	%rd311, %rd210, %rd311, %p8;
$L__BB11_123:
	setp.le.u64 	%p9, %rd198, %rd5;
	@%p9 bra 	$L__BB11_164;
	setp.ne.s32 	%p10, %r112, 0;
	@%p10 bra 	$L__BB11_126;
	atom.global.add.u64 	%rd211, [%rd1+8], 1280;
	add.s64 	%rd212, %rd211, %rd5;
	st.shared.u64 	[_ZN6thrust24THRUST_300001_SM_1000_NS8cuda_cub4core6detail5shmemE+152], %rd212;
$L__BB11_126:
	bar.sync 	0;
	ld.shared.u64 	%rd299, [_ZN6thrust24THRUST_300001_SM_1000_NS8cuda_cub4core6detail5shmemE+152];
	add.s64 	%rd213, %rd299, 1280;
	setp.gt.s64 	%p11, %rd213, %rd198;
	@%p11 bra 	$L__BB11_141;
	mov.u32 	%r607, %r627;
	mov.u64 	%rd292, %rd311;
$L__BB11_128:
	add.s64 	%rd214, %rd299, %rd105;
	cvta.to.global.u64 	%rd215, %rd195;
	shl.b64 	%rd216, %rd214, 2;
	add.s64 	%rd217, %rd215, %rd216;
	add.s64 	%rd293, %rd214, %rd196;
	ld.global.u32 	%r608, [%rd217];
	add.s64 	%rd294, %rd293, 256;
	ld.global.u32 	%r609, [%rd217+1024];
	add.s64 	%rd295, %rd293, 512;
	ld.global.u32 	%r610, [%rd217+2048];
	add.s64 	%rd296, %rd293, 768;
	ld.global.u32 	%r611, [%rd217+3072];
	add.s64 	%rd311, %rd293, 1024;
	ld.global.u32 	%r627, [%rd217+4096];
	setp.lt.s32 	%p12, %r607, %r608;
	@%p12 bra 	$L__BB11_130;
	setp.lt.s32 	%p13, %r608, %r607;
	setp.lt.s64 	%p14, %rd292, %rd293;
	or.pred  	%p15, %p13, %p14;
	selp.b32 	%r608, %r607, %r608, %p15;
	selp.b64 	%rd293, %rd292, %rd293, %p15;
$L__BB11_130:
	setp.lt.s32 	%p16, %r608, %r609;
	@%p16 bra 	$L__BB11_132;
	setp.lt.s32 	%p17, %r609, %r608;
	setp.lt.s64 	%p18, %rd293, %rd294;
	or.pred  	%p19, %p17, %p18;
	selp.b32 	%r609, %r608, %r609, %p19;
	selp.b64 	%rd294, %rd293, %rd294, %p19;
$L__BB11_132:
	setp.lt.s32 	%p20, %r609, %r610;
	@%p20 bra 	$L__BB11_134;
	setp.lt.s32 	%p21, %r610, %r609;
	setp.lt.s64 	%p22, %rd294, %rd295;
	or.pred  	%p23, %p21, %p22;
	selp.b32 	%r610, %r609, %r610, %p23;
	selp.b64 	%rd295, %rd294, %rd295, %p23;
$L__BB11_134:
	setp.lt.s32 	%p24, %r610, %r611;
	@%p24 bra 	$L__BB11_136;
	setp.lt.s32 	%p25, %r611, %r610;
	setp.lt.s64 	%p26, %rd295, %rd296;
	or.pred  	%p27, %p25, %p26;
	selp.b32 	%r611, %r610, %r611, %p27;
	selp.b64 	%rd296, %rd295, %rd296, %p27;
$L__BB11_136:
	setp.lt.s32 	%p28, %r611, %r627;
	@%p28 bra 	$L__BB11_138;
	setp.lt.s32 	%p29, %r627, %r611;
	setp.lt.s64 	%p30, %rd296, %rd311;
	or.pred  	%p31, %p29, %p30;
	selp.b32 	%r627, %r611, %r627, %p31;
	selp.b64 	%rd311, %rd296, %rd311, %p31;
$L__BB11_138:
	setp.ne.s32 	%p32, %r112, 0;
	bar.sync 	0;
	@%p32 bra 	$L__BB11_140;
	atom.global.add.u64 	%rd218, [%rd1+8], 1280;
	add.s64 	%rd219, %rd218, %rd5;
	st.shared.u64 	[_ZN6thrust24THRUST_300001_SM_1000_NS8cuda_cub4core6detail5shmemE+152], %rd219;
$L__BB11_140:
	bar.sync 	0;
	ld.shared.u64 	%rd299, [_ZN6thrust24THRUST_300001_SM_1000_NS8cuda_cub4core6detail5shmemE+152];
	add.s64 	%rd220, %rd299, 1280;
	setp.le.s64 	%p33, %rd220, %rd198;
	mov.u32 	%r607, %r627;
	mov.u64 	%rd292, %rd311;
	@%p33 bra 	$L__BB11_128;
$L__BB11_141:
	setp.le.s64 	%p34, %rd198, %rd299;
	@%p34 bra 	$L__BB11_164;
	cvt.u32.u64 	%r215, %rd299;
	cvt.u32.u64 	%r216, %rd198;
	sub.s32 	%r134, %r216, %r215;
	setp.ge.s32 	%p35, %r112, %r134;
	@%p35 bra 	$L__BB11_164;
	cvta.to.global.u64 	%rd132, %rd195;
	not.b32 	%r219, %r112;
	add.s32 	%r220, %r219, %r216;
	sub.s32 	%r135, %r220, %r215;
	and.b32  	%r222, %r135, 768;
	setp.eq.s32 	%p36, %r222, 768;
	mov.u32 	%r618, %r112;
	@%p36 bra 	$L__BB11_149;
	add.s64 	%rd222, %rd299, %rd105;
	add.s64 	%rd301, %rd222, %rd196;
	shl.b64 	%rd223, %rd222, 2;
	add.s64 	%rd300, %rd132, %rd223;
	shr.u32 	%r223, %r135, 8;
	add.s32 	%r224, %r223, 1;
	and.b32  	%r225, %r224, 3;
	neg.s32 	%r614, %r225;
	mov.u32 	%r618, %r112;
$L__BB11_145:
	.pragma "nounroll";
	mov.u64 	%rd137, %rd311;
	mov.u32 	%r139, %r627;
	ld.global.u32 	%r140, [%rd300];
	setp.lt.s32 	%p37, %r139, %r140;
	mov.u32 	%r627, %r140;
	mov.u64 	%rd311, %rd301;
	@%p37 bra 	$L__BB11_148;
	setp.lt.s32 	%p38, %r140, %r139;
	mov.u32 	%r627, %r139;
	mov.u64 	%rd311, %rd137;
	@%p38 bra 	$L__BB11_148;
	setp.lt.s64 	%p39, %rd137, %rd301;
	selp.b32 	%r627, %r139, %r140, %p39;
	min.s64 	%rd311, %rd137, %rd301;
$L__BB11_148:
	add.s32 	%r618, %r618, 256;
	add.s64 	%rd301, %rd301, 256;
	add.s64 	%rd300, %rd300, 1024;
	add.s32 	%r614, %r614, 1;
	setp.ne.s32 	%p40, %r614, 0;
	@%p40 bra 	$L__BB11_145;
$L__BB11_149:
	setp.lt.u32 	%p41, %r135, 768;
	@%p41 bra 	$L__BB11_164;
	add.s32 	%r621, %r618, 512;
$L__BB11_151:
	mov.u32 	%r149, %r621;
	add.s32 	%r226, %r149, -512;
	cvt.u64.u32 	%rd224, %r226;
	add.s64 	%rd225, %rd299, %rd224;
	shl.b64 	%rd226, %rd225, 2;
	add.s64 	%rd145, %rd132, %rd226;
	add.s64 	%rd146, %rd225, %rd196;
	ld.global.u32 	%r151, [%rd145];
	setp.lt.s32 	%p42, %r627, %r151;
	mov.u32 	%r623, %r151;
	mov.u64 	%rd307, %rd146;
	@%p42 bra 	$L__BB11_154;
	setp.lt.s32 	%p43, %r151, %r627;
	mov.u32 	%r623, %r627;
	mov.u64 	%rd307, %rd311;
	@%p43 bra 	$L__BB11_154;
	setp.lt.s64 	%p44, %rd311, %rd146;
	selp.b32 	%r623, %r627, %r151, %p44;
	min.s64 	%rd307, %rd311, %rd146;
$L__BB11_154:
	add.s32 	%r227, %r149, -256;
	cvt.u64.u32 	%rd227, %r227;
	add.s64 	%rd228, %rd299, %rd227;
	add.s64 	%rd149, %rd228, %rd196;
	ld.global.u32 	%r154, [%rd145+1024];
	setp.lt.s32 	%p45, %r623, %r154;
	mov.u32 	%r624, %r154;
	mov.u64 	%rd308, %rd149;
	@%p45 bra 	$L__BB11_157;
	setp.lt.s32 	%p46, %r154, %r623;
	mov.u32 	%r624, %r623;
	mov.u64 	%rd308, %rd307;
	@%p46 bra 	$L__BB11_157;
	setp.lt.s64 	%p47, %rd307, %rd149;
	selp.b32 	%r624, %r623, %r154, %p47;
	min.s64 	%rd308, %rd307, %rd149;
$L__BB11_157:
	cvt.u64.u32 	%rd229, %r149;
	add.s64 	%rd230, %rd299, %rd229;
	add.s64 	%rd152, %rd230, %rd196;
	ld.global.u32 	%r157, [%rd145+2048];
	setp.lt.s32 	%p48, %r624, %r157;
	mov.u32 	%r625, %r157;
	mov.u64 	%rd309, %rd152;
	@%p48 bra 	$L__BB11_160;
	setp.lt.s32 	%p49, %r157, %r624;
	mov.u32 	%r625, %r624;
	mov.u64 	%rd309, %rd308;
	@%p49 bra 	$L__BB11_160;
	setp.lt.s64 	%p50, %rd308, %rd152;
	selp.b32 	%r625, %r624, %r157, %p50;
	min.s64 	%rd309, %rd308, %rd152;
$L__BB11_160:
	add.s32 	%r228, %r149, 256;
	cvt.u64.u32 	%rd231, %r228;
	add.s64 	%rd232, %rd299, %rd231;
	add.s64 	%rd155, %rd232, %rd196;
	ld.global.u32 	%r160, [%rd145+3072];
	setp.lt.s32 	%p51, %r625, %r160;
	mov.u32 	%r627, %r160;
	mov.u64 	%rd311, %rd155;
	@%p51 bra 	$L__BB11_163;
	setp.lt.s32 	%p52, %r160, %r625;
	mov.u32 	%r627, %r625;
	mov.u64 	%rd311, %rd309;
	@%p52 bra 	$L__BB11_163;
	setp.lt.s64 	%p53, %rd309, %rd155;
	selp.b32 	%r627, %r625, %r160, %p53;
	min.s64 	%rd311, %rd309, %rd155;
$L__BB11_163:
	add.s32 	%r621, %r149, 1024;
	add.s32 	%r229, %r149, 512;
	setp.lt.s32 	%p54, %r229, %r134;
	@%p54 bra 	$L__BB11_151;
$L__BB11_164:
	// begin inline asm
	mov.u32 %r230, %laneid;
	// end inline asm
	mov.b32 	%r248, 1;
	mov.b32 	%r249, 31;
	mov.b32 	%r250, -1;
	// begin inline asm
	shfl.sync.down.b32 %r231, %r627, %r248, %r249, %r250;
	// end inline asm
	// begin inline asm
	shfl.sync.down.b32 %r236, %r237, %r248, %r249, %r250;
	// end inline asm
	mov.b64 	{%r242, %r247}, %rd311;
	// begin inline asm
	shfl.sync.down.b32 %r241, %r242, %r248, %r249, %r250;
	// end inline asm
	// begin inline asm
	shfl.sync.down.b32 %r246, %r247, %r248, %r249, %r250;
	// end inline asm
	mov.b64 	%rd159, {%r241, %r246};
	setp.gt.s32 	%p55, %r230, 30;
	mov.u32 	%r628, %r627;
	mov.u64 	%rd312, %rd311;
	@%p55 bra 	$L__BB11_168;
	setp.lt.s32 	%p56, %r627, %r231;
	mov.u32 	%r628, %r231;
	mov.u64 	%rd312, %rd159;
	@%p56 bra 	$L__BB11_168;
	setp.lt.s32 	%p57, %r231, %r627;
	mov.u32 	%r628, %r627;
	mov.u64 	%rd312, %rd311;
	@%p57 bra 	$L__BB11_168;
	setp.lt.s64 	%p58, %rd311, %rd159;
	selp.b32 	%r628, %r627, %r231, %p58;
	min.s64 	%rd312, %rd311, %rd159;
$L__BB11_168:
	mov.b32 	%r268, 2;
	mov.b32 	%r269, 31;
	mov.b32 	%r270, -1;
	// begin inline asm
	shfl.sync.down.b32 %r251, %r628, %r268, %r269, %r270;
	// end inline asm
	// begin inline asm
	shfl.sync.down.b32 %r256, %r257, %r268, %r269, %r270;
	// end inline asm
	mov.b64 	{%r262, %r267}, %rd312;
	// begin inline asm
	shfl.sync.down.b32 %r261, %r262, %r268, %r269, %r270;
	// end inline asm
	// begin inline asm
	shfl.sync.down.b32 %r266, %r267, %r268, %r269, %r270;
	// end inline asm
	mov.b64 	%rd162, {%r261, %r266};
	setp.gt.s32 	%p59, %r230, 29;
	mov.u32 	%r629, %r628;
	mov.u64 	%rd313, %rd312;
	@%p59 bra 	$L__BB11_172;
	setp.lt.s32 	%p60, %r628, %r251;
	mov.u32 	%r629, %r251;
	mov.u64 	%rd313, %rd162;
	@%p60 bra 	$L__BB11_172;
	setp.lt.s32 	%p61, %r251, %r628;
	mov.u32 	%r629, %r628;
	mov.u64 	%rd313, %rd312;
	@%p61 bra 	$L__BB11_172;
	setp.lt.s64 	%p62, %rd312, %rd162;
	selp.b32 	%r629, %r628, %r251, %p62;
	min.s64 	%rd313, %rd312, %rd162;
$L__BB11_172:
	mov.b32 	%r288, 4;
	mov.b32 	%r289, 31;
	mov.b32 	%r290, -1;
	// begin inline asm
	shfl.sync.down.b32 %r271, %r629, %r288, %r289, %r290;
	// end inline asm
	// begin inline asm
	shfl.sync.down.b32 %r276, %r277, %r288, %r289, %r290;
	// end inline asm
	mov.b64 	{%r282, %r287}, %rd313;
	// begin inline asm
	shfl.sync.down.b32 %r281, %r282, %r288, %r289, %r290;
	// end inline asm
	// begin inline asm
	shfl.sync.down.b32 %r286, %r287, %r288, %r289, %r290;
	// end inline asm
	mov.b64 	%rd165, {%r281, %r286};
	setp.gt.s32 	%p63, %r230, 27;
	mov.u32 	%r630, %r629;
	mov.u64 	%rd314, %rd313;
	@%p63 bra 	$L__BB11_176;
	setp.lt.s32 	%p64, %r629, %r271;
	mov.u32 	%r630, %r271;
	mov.u64 	%rd314, %rd165;
	@%p64 bra 	$L__BB11_176;
	setp.lt.s32 	%p65, %r271, %r629;
	mov.u32 	%r630, %r629;
	mov.u64 	%rd314, %rd313;
	@%p65 bra 	$L__BB11_176;
	setp.lt.s64 	%p66, %rd313, %rd165;
	selp.b32 	%r630, %r629, %r271, %p66;
	min.s64 	%rd314, %rd313, %rd165;
$L__BB11_176:
	mov.b32 	%r308, 8;
	mov.b32 	%r309, 31;
	mov.b32 	%r310, -1;
	// begin inline asm
	shfl.sync.down.b32 %r291, %r630, %r308, %r309, %r310;
	// end inline asm
	// begin inline asm
	shfl.sync.down.b32 %r296, %r297, %r308, %r309, %r310;
	// end inline asm
	mov.b64 	{%r302, %r307}, %rd314;
	// begin inline asm
	shfl.sync.down.b32 %r301, %r302, %r308, %r309, %r310;
	// end inline asm
	// begin inline asm
	shfl.sync.down.b32 %r306, %r307, %r308, %r309, %r310;
	// end inline asm
	mov.b64 	%rd168, {%r301, %r306};
	setp.gt.s32 	%p67, %r230, 23;
	mov.u32 	%r631, %r630;
	mov.u64 	%rd315, %rd314;
	@%p67 bra 	$L__BB11_180;
	setp.lt.s32 	%p68, %r630, %r291;
	mov.u32 	%r631, %r291;
	mov.u64 	%rd315, %rd168;
	@%p68 bra 	$L__BB11_180;
	setp.lt.s32 	%p69, %r291, %r630;
	mov.u32 	%r631, %r630;
	mov.u64 	%rd315, %rd314;
	@%p69 bra 	$L__BB11_180;
	setp.lt.s64 	%p70, %rd314, %rd168;
	selp.b32 	%r631, %r630, %r291, %p70;
	min.s64 	%rd315, %rd314, %rd168;
$L__BB11_180:
	mov.b32 	%r328, 16;
	mov.b32 	%r329, 31;
	mov.b32 	%r330, -1;
	// begin inline asm
	shfl.sync.down.b32 %r311, %r631, %r328, %r329, %r330;
	// end inline asm
	// begin inline asm
	shfl.sync.down.b32 %r316, %r317, %r328, %r329, %r330;
	// end inline asm
	mov.b64 	{%r322, %r327}, %rd315;
	// begin inline asm
	shfl.sync.down.b32 %r321, %r322, %r328, %r329, %r330;
	// end inline asm
	// begin inline asm
	shfl.sync.down.b32 %r326, %r327, %r328, %r329, %r330;
	// end inline asm
	mov.b64 	%rd171, {%r321, %r326};
	setp.gt.s32 	%p71, %r230, 15;
	mov.u32 	%r639, %r631;
	mov.u64 	%rd323, %rd315;
	@%p71 bra 	$L__BB11_184;
	setp.lt.s32 	%p72, %r631, %r311;
	mov.u32 	%r639, %r311;
	mov.u64 	%rd323, %rd171;
	@%p72 bra 	$L__BB11_184;
	setp.lt.s32 	%p73, %r311, %r631;
	mov.u32 	%r639, %r631;
	mov.u64 	%rd323, %rd315;
	@%p73 bra 	$L__BB11_184;
	setp.lt.s64 	%p74, %rd315, %rd171;
	selp.b32 	%r639, %r631, %r311, %p74;
	min.s64 	%rd323, %rd315, %rd171;
$L__BB11_184:
	setp.ne.s32 	%p75, %r230, 0;
	@%p75 bra 	$L__BB11_186;
	shr.u32 	%r331, %r112, 1;
	and.b32  	%r332, %r331, 496;
	mov.u32 	%r333, _ZN6thrust24THRUST_300001_SM_1000_NS8cuda_cub4core6detail5shmemE;
	add.s32 	%r334, %r333, %r332;
	st.shared.u32 	[%r334+8], %r639;
	st.shared.u64 	[%r334+16], %rd323;
$L__BB11_186:
	bar.sync 	0;
	setp.ne.s32 	%p76, %r112, 0;
	@%p76 bra 	$L__BB11_208;
	ld.shared.u32 	%r181, [_ZN6thrust24THRUST_300001_SM_1000_NS8cuda_cub4core6detail5shmemE+24];
	ld.shared.u64 	%rd174, [_ZN6thrust24THRUST_300001_SM_1000_NS8cuda_cub4core6detail5shmemE+32];
	setp.lt.s32 	%p77, %r639, %r181;
	mov.u32 	%r633, %r181;
	mov.u64 	%rd317, %rd174;
	@%p77 bra 	$L__BB11_190;
	setp.lt.s32 	%p78, %r181, %r639;
	mov.u32 	%r633, %r639;
	mov.u64 	%rd317, %rd323;
	@%p78 bra 	$L__BB11_190;
	setp.lt.s64 	%p79, %rd323, %rd174;
	selp.b32 	%r633, %r639, %r181, %p79;
	min.s64 	%rd317, %rd323, %rd174;
$L__BB11_190:
	ld.shared.u32 	%r184, [_ZN6thrust24THRUST_300001_SM_1000_NS8cuda_cub4core6detail5shmemE+40];
	ld.shared.u64 	%rd177, [_ZN6thrust24THRUST_300001_SM_1000_NS8cuda_cub4core6detail5shmemE+48];
	setp.lt.s32 	%p80, %r633, %r184;
	mov.u32 	%r634, %r184;
	mov.u64 	%rd318, %rd177;
	@%p80 bra 	$L__BB11_193;
	setp.lt.s32 	%p81, %r184, %r633;
	mov.u32 	%r634, %r633;
	mov.u64 	%rd318, %rd317;
	@%p81 bra 	$L__BB11_193;
	setp.lt.s64 	%p82, %rd317, %rd177;
	selp.b32 	%r634, %r633, %r184, %p82;
	min.s64 	%rd318, %rd317, %rd177;
$L__BB11_193:
	ld.shared.u32 	%r187, [_ZN6thrust24THRUST_300001_SM_1000_NS8cuda_cub4core6detail5shmemE+56];
	ld.shared.u64 	%rd180, [_ZN6thrust24THRUST_300001_SM_1000_NS8cuda_cub4core6detail5shmemE+64];
	setp.lt.s32 	%p83, %r634, %r187;
	mov.u32 	%r635, %r187;
	mov.u64 	%rd319, %rd180;
	@%p83 bra 	$L__BB11_196;
	setp.lt.s32 	%p84, %r187, %r634;
	mov.u32 	%r635, %r634;
	mov.u64 	%rd319, %rd318;
	@%p84 bra 	$L__BB11_196;
	setp.lt.s64 	%p85, %rd318, %rd180;
	selp.b32 	%r635, %r634, %r187, %p85;
	min.s64 	%rd319, %rd318, %rd180;
$L__BB11_196:
	ld.shared.u32 	%r190, [_ZN6thrust24THRUST_300001_SM_1000_NS8cuda_cub4core6detail5shmemE+72];
	ld.shared.u64 	%rd183, [_ZN6thrust24THRUST_300001_SM_1000_NS8cuda_cub4core6detail5shmemE+80];
	setp.lt.s32 	%p86, %r635, %r190;
	mov.u32 	%r636, %r190;
	mov.u64 	%rd320, %rd183;
	@%p86 bra 	$L__BB11_199;
	setp.lt.s32 	%p87, %r190, %r635;
	mov.u32 	%r636, %r635;
	mov.u64 	%rd320, %rd319;
	@%p87 bra 	$L__BB11_199;
	setp.lt.s64 	%p88, %rd319, %rd183;
	selp.b32 	%r636, %r635, %r190, %p88;
	min.s64 	%rd320, %rd319, %rd183;
$L__BB11_199:
	ld.shared.u32 	%r193, [_ZN6thrust24THRUST_300001_SM_1000_NS8cuda_cub4core6detail5shmemE+88];
	ld.shared.u64 	%rd186, [_ZN6thrust24THRUST_300001_SM_1000_NS8cuda_cub4core6detail5shmemE+96];
	setp.lt.s32 	%p89, %r636, %r193;
	mov.u32 	%r637, %r193;
	mov.u64 	%rd321, %rd186;
	@%p89 bra 	$L__BB11_202;
	setp.lt.s32 	%p90, %r193, %r636;
	mov.u32 	%r637, %r636;
	mov.u64 	%rd321, %rd320;
	@%p90 bra 	$L__BB11_202;
	setp.lt.s64 	%p91, %rd320, %rd186;
	selp.b32 	%r637, %r636, %r193, %p91;
	min.s64 	%rd321, %rd320, %rd186;
$L__BB11_202:
	ld.shared.u32 	%r196, [_ZN6thrust24THRUST_300001_SM_1000_NS8cuda_cub4core6detail5shmemE+104];
	ld.shared.u64 	%rd189, [_ZN6thrust24THRUST_300001_SM_1000_NS8cuda_cub4core6detail5shmemE+112];
	setp.lt.s32 	%p92, %r637, %r196;
	mov.u32 	%r638, %r196;
	mov.u64 	%rd322, %rd189;
	@%p92 bra 	$L__BB11_205;
	setp.lt.s32 	%p93, %r196, %r637;
	mov.u32 	%r638, %r637;
	mov.u64 	%rd322, %rd321;
	@%p93 bra 	$L__BB11_205;
	setp.lt.s64 	%p94, %rd321, %rd189;
	selp.b32 	%r638, %r637, %r196, %p94;
	min.s64 	%rd322, %rd321, %rd189;
$L__BB11_205:
	ld.shared.u32 	%r199, [_ZN6thrust24THRUST_300001_SM_1000_NS8cuda_cub4core6detail5shmemE+120];
	ld.shared.u64 	%rd192, [_ZN6thrust24THRUST_300001_SM_1000_NS8cuda_cub4core6detail5shmemE+128];
	setp.lt.s32 	%p95, %r638, %r199;
	mov.u32 	%r639, %r199;
	mov.u64 	%rd323, %rd192;
	@%p95 bra 	$L__BB11_208;
	setp.lt.s32 	%p96, %r199, %r638;
	mov.u32 	%r639, %r638;
	mov.u64 	%rd323, %rd322;
	@%p96 bra 	$L__BB11_208;
	setp.lt.s64 	%p97, %rd322, %rd192;
	selp.b32 	%r639, %r638, %r199, %p97;
	min.s64 	%rd323, %rd322, %rd192;
$L__BB11_208:
	mov.u32 	%r567, %tid.x;
	setp.ne.s32 	%p214, %r567, 0;
	@%p214 bra 	$L__BB11_210;
	ld.param.u64 	%rd254, [_ZN6thrust24THRUST_300001_SM_1000_NS8cuda_cub4core6detail13_kernel_agentINS1_8__reduce11ReduceAgentINS0_12zip_iteratorIN4cuda3std3__45tupleIJNS0_10device_ptrIiEENS0_17counting_iteratorIlNS0_11use_defaultESF_SF_EEEEEEEPNSB_IJilEEESJ_lNS1_9__extrema9arg_max_fIilNSA_4lessIiEEEEEEJSI_SK_lN3cub18CUB_300001_SM_100013GridEvenShareIlEENSS_9GridQueueIyEESP_EEEvDpT0__param_1];
	cvta.to.global.u64 	%rd251, %rd254;
	mul.wide.u32 	%rd252, %r1, 16;
	add.s64 	%rd253, %rd251, %rd252;
	st.global.u32 	[%rd253], %r639;
	st.global.u64 	[%rd253+8], %rd323;
$L__BB11_210:
	ret;

}
	// .globl	_ZN6thrust24THRUST_300001_SM_1000_NS8cuda_cub4core6detail13_kernel_agentINS1_8__reduce10DrainAgentIlEEJN3cub18CUB_300001_SM_10009GridQueueIyEElEEEvDpT0_
.visible .entry _ZN6thrust24THRUST_300001_SM_1000_NS8cuda_cub4core6detail13_kernel_agentINS1_8__reduce10DrainAgentIlEEJN3cub18CUB_300001_SM_10009GridQueueIyEElEEEvDpT0_(
	.param .align 8 .b8 _ZN6thrust24THRUST_300001_SM_1000_NS8cuda_cub4core6detail13_kernel_agentINS1_8__reduce10DrainAgentIlEEJN3cub18CUB_300001_SM_10009GridQueueIyEElEEEvDpT0__param_0[8],
	.param .u64 _ZN6thrust24THRUST_300001_SM_1000_NS8cuda_cub4core6detail13_kernel_agentINS1_8__reduce10DrainAgentIlEEJN3cub18CUB_300001_SM_10009GridQueueIyEElEEEvDpT0__param_1
)
.maxntid 1
{
	.reg .b64 	%rd<5>;

	ld.param.u64 	%rd1, [_ZN6thrust24THRUST_300001_SM_1000_NS8cuda_cub4core6detail13_kernel_agentINS1_8__reduce10DrainAgentIlEEJN3cub18CUB_300001_SM_10009GridQueueIyEElEEEvDpT0__param_0];
	ld.param.u64 	%rd2, [_ZN6thrust24THRUST_300001_SM_1000_NS8cuda_cub4core6detail13_kernel_agentINS1_8__reduce10DrainAgentIlEEJN3cub18CUB_300001_SM_10009GridQueueIyEElEEEvDpT0__param_1];
	cvta.to.global.u64 	%rd3, %rd1;
	st.global.u64 	[%rd3], %rd2;
	mov.b64 	%rd4, 0;
	st.global.u64 	[%rd3+8], %rd4;
	ret;

}
	// .globl	_ZN6thrust24THRUST_300001_SM_1000_NS8cuda_cub4core6detail13_kernel_agentINS1_8__reduce11ReduceAgentIPN4cuda3std3__45tupleIJilEEESC_SB_lNS1_9__extrema9arg_max_fIilNS9_4lessIiEEEEEEJSC_SC_iSH_EEEvDpT0_
.visible .entry _ZN6thrust24THRUST_300001_SM_1000_NS8cuda_cub4core6detail13_kernel_agentINS1_8__reduce11ReduceAgentIPN4cuda3std3__45tupleIJilEEESC_SB_lNS1_9__extrema9arg_max_fIilNS9_4lessIiEEEEEEJSC_SC_iSH_EEEvDpT0_(
	.param .u64 .ptr .align 1 _ZN6thrust24THRUST_300001_SM_1000_NS8cuda_cub4core6detail13_kernel_agentINS1_8__reduce11ReduceAgentIPN4cuda3std3__45tupleIJilEEESC_SB_lNS1_9__extrema9arg_max_fIilNS9_4lessIiEEEEEEJSC_SC_iSH_EEEvDpT0__param_0,
	.param .u64 .ptr .align 1 _ZN6thrust24THRUST_300001_SM_1000_NS8cuda_cub4core6detail13_kernel_agentINS1_8__reduce11ReduceAgentIPN4cuda3std3__45tupleIJilEEESC_SB_lNS1_9__extrema9arg_max_fIilNS9_4lessIiEEEEEEJSC_SC_iSH_EEEvDpT0__param_1,
	.param .u32 _ZN6thrust24THRUST_300001_SM_1000_NS8cuda_cub4core6detail13_kernel_agentINS1_8__reduce11ReduceAgentIPN4cuda3std3__45tupleIJilEEESC_SB_lNS1_9__extrema9arg_max_fIilNS9_4lessIiEEEEEEJSC_SC_iSH_EEEvDpT0__param_2,
	.param .align 1 .b8 _ZN6thrust24THRUST_300001_SM_1000_NS8cuda_cub4core6detail13_kernel_agentINS1_8__reduce11ReduceAgentIPN4cuda3std3__45tupleIJilEEESC_SB_lNS1_9__extrema9arg_max_fIilNS9_4lessIiEEEEEEJSC_SC_iSH_EEEvDpT0__param_3[1]
)
.maxntid 256
{
	.reg .pred 	%p<264>;
	.reg .b32 	%r<666>;
	.reg .b64 	%rd<487>;

	ld.param.u32 	%r239, [_ZN6thrust24THRUST_300001_SM_1000_NS8cuda_cub4core6detail13_kernel_agentINS1_8__reduce11ReduceAgentIPN4cuda3std3__45tupleIJilEEESC_SB_lNS1_9__extrema9arg_max_fIilNS9_4lessIiEEEEEEJSC_SC_iSH_EEEvDpT0__param_2];
	cvt.s64.s32 	%rd1, %r239;
	setp.eq.s32 	%p1, %r239, 0;
	@%p1 bra 	$L__BB13_234;
	setp.gt.s32 	%p2, %r239, 1279;
	@%p2 bra 	$L__BB13_121;
	mov.u32 	%r1, %tid.x;
	setp.ge.s32 	%p147, %r1, %r239;
	mov.b32 	%r593, 0;
	mov.b64 	%rd410, 0;
	mov.u32 	%r585, %r1;
	@%p147 bra 	$L__BB13_4;
	ld.param.u64 	%rd396, [_ZN6thrust24THRUST_300001_SM_1000_NS8cuda_cub4core6detail13_kernel_agentINS1_8__reduce11ReduceAgentIPN4cuda3std3__45tupleIJilEEESC_SB_lNS1_9__extrema9arg_max_fIilNS9_4lessIiEEEEEEJSC_SC_iSH_EEEvDpT0__param_0];
	mul.wide.u32 	%rd366, %r1, 16;
	add.s64 	%rd363, %rd396, %rd366;
	// begin inline asm
	ld.global.nc.u64 %rd362, [%rd363];
	// end inline asm
	add.s64 	%rd365, %rd363, 8;
	// begin inline asm
	ld.global.nc.u64 %rd410, [%rd365];
	// end inline asm
	cvt.u32.u64 	%r593, %rd362;
	add.s32 	%r585, %r1, 256;
$L__BB13_4:
	setp.ge.s32 	%p148, %r585, %r239;
	@%p148 bra 	$L__BB13_25;
	not.b32 	%r355, %r585;
	add.s32 	%r6, %r239, %r355;
	and.b32  	%r356, %r6, 768;
	setp.eq.s32 	%p149, %r356, 768;
	@%p149 bra 	$L__BB13_11;
	ld.param.u64 	%rd397, [_ZN6thrust24THRUST_300001_SM_1000_NS8cuda_cub4core6detail13_kernel_agentINS1_8__reduce11ReduceAgentIPN4cuda3std3__45tupleIJilEEESC_SB_lNS1_9__extrema9arg_max_fIilNS9_4lessIiEEEEEEJSC_SC_iSH_EEEvDpT0__param_0];
	mul.wide.u32 	%rd368, %r585, 16;
	add.s64 	%rd401, %rd397, %rd368;
	shr.u32 	%r357, %r6, 8;
	add.s32 	%r358, %r357, 1;
	and.b32  	%r359, %r358, 3;
	neg.s32 	%r581, %r359;
$L__BB13_7:
	.pragma "nounroll";
	mov.u64 	%rd6, %rd410;
	mov.u32 	%r10, %r593;
	// begin inline asm
	ld.global.nc.u64 %rd369, [%rd401];
	// end inline asm
	add.s64 	%rd372, %rd401, 8;
	// begin inline asm
	ld.global.nc.u64 %rd371, [%rd372];
	// end inline asm
	cvt.u32.u64 	%r11, %rd369;
	setp.lt.s32 	%p150, %r10, %r11;
	mov.u64 	%rd410, %rd371;
	mov.u32 	%r593, %r11;
	@%p150 bra 	$L__BB13_10;
	setp.lt.s32 	%p151, %r11, %r10;
	mov.u64 	%rd410, %rd6;
	mov.u32 	%r593, %r10;
	@%p151 bra 	$L__BB13_10;
	setp.lt.s64 	%p152, %rd6, %rd371;
	min.s64 	%rd410, %rd6, %rd371;
	selp.b32 	%r593, %r10, %r11, %p152;
$L__BB13_10:
	add.s32 	%r585, %r585, 256;
	add.s64 	%rd401, %rd401, 4096;
	add.s32 	%r581, %r581, 1;
	setp.ne.s32 	%p153, %r581, 0;
	@%p153 bra 	$L__BB13_7;
$L__BB13_11:
	setp.lt.u32 	%p154, %r6, 768;
	@%p154 bra 	$L__BB13_25;
$L__BB13_12:
	ld.param.u64 	%rd398, [_ZN6thrust24THRUST_300001_SM_1000_NS8cuda_cub4core6detail13_kernel_agentINS1_8__reduce11ReduceAgentIPN4cuda3std3__45tupleIJilEEESC_SB_lNS1_9__extrema9arg_max_fIilNS9_4lessIiEEEEEEJSC_SC_iSH_EEEvDpT0__param_0];
	mul.wide.s32 	%rd377, %r585, 16;
	add.s64 	%rd374, %rd398, %rd377;
	// begin inline asm
	ld.global.nc.u64 %rd373, [%rd374];
	// end inline asm
	add.s64 	%rd376, %rd374, 8;
	// begin inline asm
	ld.global.nc.u64 %rd375, [%rd376];
	// end inline asm
	cvt.u32.u64 	%r21, %rd373;
	setp.lt.s32 	%p155, %r593, %r21;
	mov.u64 	%rd407, %rd375;
	mov.u32 	%r590, %r21;
	@%p155 bra 	$L__BB13_15;
	setp.lt.s32 	%p156, %r21, %r593;
	mov.u64 	%rd407, %rd410;
	mov.u32 	%r590, %r593;
	@%p156 bra 	$L__BB13_15;
	setp.lt.s64 	%p157, %rd410, %rd375;
	min.s64 	%rd407, %rd410, %rd375;
	selp.b32 	%r590, %r593, %r21, %p157;
$L__BB13_15:
	add.s64 	%rd379, %rd374, 4096;
	// begin inline asm
	ld.global.nc.u64 %rd378, [%rd379];
	// end inline asm
	add.s64 	%rd381, %rd374, 4104;
	// begin inline asm
	ld.global.nc.u64 %rd380, [%rd381];
	// end inline asm
	cvt.u32.u64 	%r24, %rd378;
	setp.lt.s32 	%p158, %r590, %r24;
	mov.u64 	%rd408, %rd380;
	mov.u32 	%r591, %r24;
	@%p158 bra 	$L__BB13_18;
	setp.lt.s32 	%p159, %r24, %r590;
	mov.u64 	%rd408, %rd407;
	mov.u32 	%r591, %r590;
	@%p159 bra 	$L__BB13_18;
	setp.lt.s64 	%p160, %rd407, %rd380;
	min.s64 	%rd408, %rd407, %rd380;
	selp.b32 	%r591, %r590, %r24, %p160;
$L__BB13_18:
	add.s64 	%rd383, %rd374, 8192;
	// begin inline asm
	ld.global.nc.u64 %rd382, [%rd383];
	// end inline asm
	add.s64 	%rd385, %rd374, 8200;
	// begin inline asm
	ld.global.nc.u64 %rd384, [%rd385];
	// end inline asm
	cvt.u32.u64 	%r27, %rd382;
	setp.lt.s32 	%p161, %r591, %r27;
	mov.u64 	%rd409, %rd384;
	mov.u32 	%r592, %r27;
	@%p161 bra 	$L__BB13_21;
	setp.lt.s32 	%p162, %r27, %r591;
	mov.u64 	%rd409, %rd408;
	mov.u32 	%r592, %r591;
	@%p162 bra 	$L__BB13_21;
	setp.lt.s64 	%p163, %rd408, %rd384;
	min.s64 	%rd409, %rd408, %rd384;
	selp.b32 	%r592, %r591, %r27, %p163;
$L__BB13_21:
	add.s64 	%rd387, %rd374, 12288;
	// begin inline asm
	ld.global.nc.u64 %rd386, [%rd387];
	// end inline asm
	add.s64 	%rd389, %rd374, 12296;
	// begin inline asm
	ld.global.nc.u64 %rd388, [%rd389];
	// end inline asm
	cvt.u32.u64 	%r30, %rd386;
	setp.lt.s32 	%p164, %r592, %r30;
	mov.u64 	%rd410, %rd388;
	mov.u32 	%r593, %r30;
	@%p164 bra 	$L__BB13_24;
	setp.lt.s32 	%p165, %r30, %r592;
	mov.u64 	%rd410, %rd409;
	mov.u32 	%r593, %r592;
	@%p165 bra 	$L__BB13_24;
	setp.lt.s64 	%p166, %rd409, %rd388;
	min.s64 	%rd410, %rd409, %rd388;
	selp.b32 	%r593, %r592, %r30, %p166;
$L__BB13_24:
	add.s32 	%r585, %r585, 1024;
	setp.lt.s32 	%p167, %r585, %r239;
	@%p167 bra 	$L__BB13_12;
$L__BB13_25:
	setp.lt.s32 	%p168, %r239, 256;
	@%p168 bra 	$L__BB13_70;
	// begin inline asm
	mov.u32 %r473, %laneid;
	// end inline asm
	mov.b32 	%r491, 1;
	mov.b32 	%r492, 31;
	mov.b32 	%r493, -1;
	// begin inline asm
	shfl.sync.down.b32 %r474, %r593, %r491, %r492, %r493;
	// end inline asm
	// begin inline asm
	shfl.sync.down.b32 %r479, %r480, %r491, %r492, %r493;
	// end inline asm
	mov.b64 	{%r485, %r490}, %rd410;
	// begin inline asm
	shfl.sync.down.b32 %r484, %r485, %r491, %r492, %r493;
	// end inline asm
	// begin inline asm
	shfl.sync.down.b32 %r489, %r490, %r491, %r492, %r493;
	// end inline asm
	mov.b64 	%rd28, {%r484, %r489};
	setp.gt.s32 	%p220, %r473, 30;
	mov.u64 	%rd412, %rd410;
	mov.u32 	%r595, %r593;
	@%p220 bra 	$L__BB13_30;
	setp.lt.s32 	%p221, %r593, %r474;
	mov.u64 	%rd412, %rd28;
	mov.u32 	%r595, %r474;
	@%p221 bra 	$L__BB13_30;
	setp.lt.s32 	%p222, %r474, %r593;
	mov.u64 	%rd412, %rd410;
	mov.u32 	%r595, %r593;
	@%p222 bra 	$L__BB13_30;
	setp.lt.s64 	%p223, %rd410, %rd28;
	min.s64 	%rd412, %rd410, %rd28;
	selp.b32 	%r595, %r593, %r474, %p223;
$L__BB13_30:
	mov.b32 	%r511, 2;
	mov.b32 	%r512, 31;
	mov.b32 	%r513, -1;
	// begin inline asm
	shfl.sync.down.b32 %r494, %r595, %r511, %r512, %r513;
	// end inline asm
	// begin inline asm
	shfl.sync.down.b32 %r499, %r500, %r511, %r512, %r513;
	// end inline asm
	mov.b64 	{%r505, %r510}, %rd412;
	// begin inline asm
	shfl.sync.down.b32 %r504, %r505, %r511, %r512, %r513;
	// end inline asm
	// begin inline asm
	shfl.sync.down.b32 %r509, %r510, %r511, %r512, %r513;
	// end inline asm
	mov.b64 	%rd31, {%r504, %r509};
	setp.gt.s32 	%p224, %r473, 29;
	mov.u64 	%rd413, %rd412;
	mov.u32 	%r596, %r595;
	@%p224 bra 	$L__BB13_34;
	setp.lt.s32 	%p225, %r595, %r494;
	mov.u64 	%rd413, %rd31;
	mov.u32 	%r596, %r494;
	@%p225 bra 	$L__BB13_34;
	setp.lt.s32 	%p226, %r494, %r595;
	mov.u64 	%rd413, %rd412;
	mov.u32 	%r596, %r595;
	@%p226 bra 	$L__BB13_34;
	setp.lt.s64 	%p227, %rd412, %rd31;
	min.s64 	%rd413, %rd412, %rd31;
	selp.b32 	%r596, %r595, %r494, %p227;
$L__BB13_34:
	mov.b32 	%r531, 4;
	mov.b32 	%r532, 31;
	mov.b32 	%r533, -1;
	// begin inline asm
	shfl.sync.down.b32 %r514, %r596, %r531, %r532, %r533;
	// end inline asm
	// begin inline asm
	shfl.sync.down.b32 %r519, %r520, %r531, %r532, %r533;
	// end inline asm
	mov.b64 	{%r525, %r530}, %rd413;
	// begin inline asm
	shfl.sync.down.b32 %r524, %r525, %r531, %r532, %r533;
	// end inline asm
	// begin inline asm
	shfl.sync.down.b32 %r529, %r530, %r531, %r532, %r533;
	// end inline asm
	mov.b64 	%rd34, {%r524, %r529};
	setp.gt.s32 	%p228, %r473, 27;
	mov.u64 	%rd414, %rd413;
	mov.u32 	%r597, %r596;
	@%p228 bra 	$L__BB13_38;
	setp.lt.s32 	%p229, %r596, %r514;
	mov.u64 	%rd414, %rd34;
	mov.u32 	%r597, %r514;
	@%p229 bra 	$L__BB13_38;
	setp.lt.s32 	%p230, %r514, %r596;
	mov.u64 	%rd414, %rd413;
	mov.u32 	%r597, %r596;
	@%p230 bra 	$L__BB13_38;
	setp.lt.s64 	%p231, %rd413, %rd34;
	min.s64 	%rd414, %rd413, %rd34;
	selp.b32 	%r597, %r596, %r514, %p231;
$L__BB13_38:
	mov.b32 	%r551, 8;
	mov.b32 	%r552, 31;
	mov.b32 	%r553, -1;
	// begin inline asm
	shfl.sync.down.b32 %r534, %r597, %r551, %r552, %r553;
	// end inline asm
	// begin inline asm
	shfl.sync.down.b32 %r539, %r540, %r551, %r552, %r553;
	// end inline asm
	mov.b64 	{%r545, %r550}, %rd414;
	// begin inline asm
	shfl.sync.down.b32 %r544, %r545, %r551, %r552, %r553;
	// end inline asm
	// begin inline asm
	shfl.sync.down.b32 %r549, %r550, %r551, %r552, %r553;
	// end inline asm
	mov.b64 	%rd37, {%r544, %r549};
	setp.gt.s32 	%p232, %r473, 23;
	mov.u64 	%rd415, %rd414;
	mov.u32 	%r598, %r597;
	@%p232 bra 	$L__BB13_42;
	setp.lt.s32 	%p233, %r597, %r534;
	mov.u64 	%rd415, %rd37;
	mov.u32 	%r598, %r534;
	@%p233 bra 	$L__BB13_42;
	setp.lt.s32 	%p234, %r534, %r597;
	mov.u64 	%rd415, %rd414;
	mov.u32 	%r598, %r597;
	@%p234 bra 	$L__BB13_42;
	setp.lt.s64 	%p235, %rd414, %rd37;
	min.s64 	%rd415, %rd414, %rd37;
	selp.b32 	%r598, %r597, %r534, %p235;
$L__BB13_42:
	mov.b32 	%r571, 16;
	mov.b32 	%r572, 31;
	mov.b32 	%r573, -1;
	// begin inline asm
	shfl.sync.down.b32 %r554, %r598, %r571, %r572, %r573;
	// end inline asm
	// begin inline asm
	shfl.sync.down.b32 %r559, %r560, %r571, %r572, %r573;
	// end inline asm
	mov.b64 	{%r565, %r570}, %rd415;
	// begin inline asm
	shfl.sync.down.b32 %r564, %r565, %r571, %r572, %r573;
	// end inline asm
	// begin inline asm
	shfl.sync.down.b32 %r569, %r570, %r571, %r572, %r573;
	// end inline asm
	mov.b64 	%rd40, {%r564, %r569};
	setp.gt.s32 	%p236, %r473, 15;
	mov.u64 	%rd486, %rd415;
	mov.u32 	%r665, %r598;
	@%p236 bra 	$L__BB13_46;
	setp.lt.s32 	%p237, %r598, %r554;
	mov.u64 	%rd486, %rd40;
	mov.u32 	%r665, %r554;
	@%p237 bra 	$L__BB13_46;
	setp.lt.s32 	%p238, %r554, %r598;
	mov.u64 	%rd486, %rd415;
	mov.u32 	%r665, %r598;
	@%p238 bra 	$L__BB13_46;
	setp.lt.s64 	%p239, %rd415, %rd40;
	min.s64 	%rd486, %rd415, %rd40;
	selp.b32 	%r665, %r598, %r554, %p239;
$L__BB13_46:
	setp.ne.s32 	%p240, %r473, 0;
	@%p240 bra 	$L__BB13_48;
	shr.u32 	%r574, %r1, 1;
	and.b32  	%r575, %r574, 496;
	mov.u32 	%r576, _ZN6thrust24THRUST_300001_SM_1000_NS8cuda_cub4core6detail5shmemE;
	add.s32 	%r577, %r576, %r575;
	st.shared.u32 	[%r577+8], %r665;
	st.shared.u64 	[%r577+16], %rd486;
$L__BB13_48:
	bar.sync 	0;
	setp.ne.s32 	%p241, %r1, 0;
	@%p241 bra 	$L__BB13_232;
	ld.shared.u32 	%r51, [_ZN6thrust24THRUST_300001_SM_1000_NS8cuda_cub4core6detail5shmemE+24];
	ld.shared.u64 	%rd43, [_ZN6thrust24THRUST_300001_SM_1000_NS8cuda_cub4core6detail5shmemE+32];
	setp.lt.s32 	%p242, %r665, %r51;
	mov.u64 	%rd417, %rd43;
	mov.u32 	%r600, %r51;
	@%p242 bra 	$L__BB13_52;
	setp.lt.s32 	%p243, %r51, %r665;
	mov.u64 	%rd417, %rd486;
	mov.u32 	%r600, %r665;
	@%p243 bra 	$L__BB13_52;
	setp.lt.s64 	%p244, %rd486, %rd43;
	min.s64 	%rd417, %rd486, %rd43;
	selp.b32 	%r600, %r665, %r51, %p244;
$L__BB13_52:
	ld.shared.u32 	%r54, [_ZN6thrust24THRUST_300001_SM_1000_NS8cuda_cub4core6detail5shmemE+40];
	ld.shared.u64 	%rd46, [_ZN6thrust24THRUST_300001_SM_1000_NS8cuda_cub4core6detail5shmemE+48];
	setp.lt.s32 	%p245, %r600, %r54;
	mov.u64 	%rd418, %rd46;
	mov.u32 	%r601, %r54;
	@%p245 bra 	$L__BB13_55;
	setp.lt.s32 	%p246, %r54, %r600;
	mov.u64 	%rd418, %rd417;
	mov.u32 	%r601, %r600;
	@%p246 bra 	$L__BB13_55;
	setp.lt.s64 	%p247, %rd417, %rd46;
	min.s64 	%rd418, %rd417, %rd46;
	selp.b32 	%r601, %r600, %r54, %p247;
$L__BB13_55:
	ld.shared.u32 	%r57, [_ZN6thrust24THRUST_300001_SM_1000_NS8cuda_cub4core6detail5shmemE+56];
	ld.shared.u64 	%rd49, [_ZN6thrust24THRUST_300001_SM_1000_NS8cuda_cub4core6detail5shmemE+64];
	setp.lt.s32 	%p248, %r601, %r57;
	mov.u64 	%rd419, %rd49;
	mov.u32 	%r602, %r57;
	@%p248 bra 	$L__BB13_58;
	setp.lt.s32 	%p249, %r57, %r601;
	mov.u64 	%rd419, %rd418;
	mov.u32 	%r602, %r601;
	@%p249 bra 	$L__BB13_58;
	setp.lt.s64 	%p250, %rd418, %rd49;
	min.s64 	%rd419, %rd418, %rd49;
	selp.b32 	%r602, %r601, %r57, %p250;
$L__BB13_58:
	ld.shared.u32 	%r60, [_ZN6thrust24THRUST_300001_SM_1000_NS8cuda_cub4core6detail5shmemE+72];
	ld.shared.u64 	%rd52, [_ZN6thrust24THRUST_300001_SM_1000_NS8cuda_cub4core6detail5shmemE+80];
	setp.lt.s32 	%p251, %r602, %r60;
	mov.u64 	%rd420, %rd52;
	mov.u32 	%r603, %r60;
	@%p251 bra 	$L__BB13_61;
	setp.lt.s32 	%p252, %r60, %r602;
	mov.u64 	%rd420, %rd419;
	mov.u32 	%r603, %r602;
	@%p252 bra 	$L__BB13_61;
	setp.lt.s64 	%p253, %rd419, %rd52;
	min.s64 	%rd420, %rd419, %rd52;
	selp.b32 	%r603, %r602, %r60, %p253;
$L__BB13_61:
	ld.shared.u32 	%r63, [_ZN6thrust24THRUST_300001_SM_1000_NS8cuda_cub4core6detail5shmemE+88];
	ld.shared.u64 	%rd55, [_ZN6thrust24THRUST_300001_SM_1000_NS8cuda_cub4core6detail5shmemE+96];
	setp.lt.s32 	%p254, %r603, %r63;
	mov.u64 	%rd421, %rd55;
	mov.u32 	%r604, %r63;
	@%p254 bra 	$L__BB13_64;
	setp.lt.s32 	%p255, %r63, %r603;
	mov.u64 	%rd421, %rd420;
	mov.u32 	%r604, %r603;
	@%p255 bra 	$L__BB13_64;
	setp.lt.s64 	%p256, %rd420, %rd55;
	min.s64 	%rd421, %rd420, %rd55;
	selp.b32 	%r604, %r603, %r63, %p256;
$L__BB13_64:
	ld.shared.u32 	%r66, [_ZN6thrust24THRUST_300001_SM_1000_NS8cuda_cub4core6detail5shmemE+104];
	ld.shared.u64 	%rd58, [_ZN6thrust24THRUST_300001_SM_1000_NS8cuda_cub4core6detail5shmemE+112];
	setp.lt.s32 	%p257, %r604, %r66;
	mov.u64 	%rd422, %rd58;
	mov.u32 	%r605, %r66;
	@%p257 bra 	$L__BB13_67;
	setp.lt.s32 	%p258, %r66, %r604;
	mov.u64 	%rd422, %rd421;
	mov.u32 	%r605, %r604;
	@%p258 bra 	$L__BB13_67;
	setp.lt.s64 	%p259, %rd421, %rd58;
	min.s64 	%rd422, %rd421, %rd58;
	selp.b32 	%r605, %r604, %r66, %p259;
$L__BB13_67:
	ld.shared.u32 	%r69, [_ZN6thrust24THRUST_300001_SM_1000_NS8cuda_cub4core6detail5shmemE+120];
	ld.shared.u64 	%rd61, [_ZN6thrust24THRUST_300001_SM_1000_NS8cuda_cub4core6detail5shmemE+128];
	setp.lt.s32 	%p260, %r605, %r69;
	mov.u32 	%r665, %r69;
	mov.u64 	%rd486, %rd61;
	@%p260 bra 	$L__BB13_232;
	setp.lt.s32 	%p261, %r69, %r605;
	mov.u32 	%r665, %r605;
	mov.u64 	%rd486, %rd422;
	@%p261 bra 	$L__BB13_232;
	setp.lt.s64 	%p262, %rd422, %rd61;
	min.s64 	%rd486, %rd422, %rd61;
	selp.b32 	%r665, %r605, %r69, %p262;
	bra.uni 	$L__BB13_232;
$L__BB13_70:
	// begin inline asm
	mov.u32 %r360, %laneid;
	// end inline asm
	and.b32  	%r381, %r1, 992;
	add.s32 	%r382, %r381, 32;
	setp.gt.s32 	%p169, %r382, %r239;
	not.b32 	%r383, %r381;
	add.s32 	%r384, %r239, %r383;
	selp.b32 	%r379, %r384, 31, %p169;
	mov.b32 	%r378, 1;
	mov.b32 	%r380, -1;
	// begin inline asm
	shfl.sync.down.b32 %r361, %r593, %r378, %r379, %r380;
	// end inline asm
	// begin inline asm
	shfl.sync.down.b32 %r366, %r367, %r378, %r379, %r380;
	// end inline asm
	mov.b64 	{%r372, %r377}, %rd410;
	// begin inline asm
	shfl.sync.down.b32 %r371, %r372, %r378, %r379, %r380;
	// end inline asm
	// begin inline asm
	shfl.sync.down.b32 %r376, %r377, %r378, %r379, %r380;
	// end inline asm
	mov.b64 	%rd63, {%r371, %r376};
	setp.ge.s32 	%p170, %r360, %r379;
	mov.u64 	%rd423, %rd410;
	mov.u32 	%r606, %r593;
	@%p170 bra 	$L__BB13_74;
	setp.lt.s32 	%p171, %r593, %r361;
	mov.u64 	%rd423, %rd63;
	mov.u32 	%r606, %r361;
	@%p171 bra 	$L__BB13_74;
	setp.lt.s32 	%p172, %r361, %r593;
	mov.u64 	%rd423, %rd410;
	mov.u32 	%r606, %r593;
	@%p172 bra 	$L__BB13_74;
	setp.lt.s64 	%p173, %rd410, %rd63;
	min.s64 	%rd423, %rd410, %rd63;
	selp.b32 	%r606, %r593, %r361, %p173;
$L__BB13_74:
	mov.b32 	%r402, 2;
	mov.b32 	%r404, -1;
	// begin inline asm
	shfl.sync.down.b32 %r385, %r606, %r402, %r379, %r404;
	// end inline asm
	// begin inline asm
	shfl.sync.down.b32 %r390, %r391, %r402, %r379, %r404;
	// end inline asm
	mov.b64 	{%r396, %r401}, %rd423;
	// begin inline asm
	shfl.sync.down.b32 %r395, %r396, %r402, %r379, %r404;
	// end inline asm
	// begin inline asm
	shfl.sync.down.b32 %r400, %r401, %r402, %r379, %r404;
	// end inline asm
	mov.b64 	%rd66, {%r395, %r400};
	add.s32 	%r405, %r360, 2;
	setp.gt.s32 	%p174, %r405, %r379;
	mov.u64 	%rd424, %rd423;
	mov.u32 	%r607, %r606;
	@%p174 bra 	$L__BB13_78;
	setp.lt.s32 	%p175, %r606, %r385;
	mov.u64 	%rd424, %rd66;
	mov.u32 	%r607, %r385;
	@%p175 bra 	$L__BB13_78;
	setp.lt.s32 	%p176, %r385, %r606;
	mov.u64 	%rd424, %rd423;
	mov.u32 	%r607, %r606;
	@%p176 bra 	$L__BB13_78;
	setp.lt.s64 	%p177, %rd423, %rd66;
	min.s64 	%rd424, %rd423, %rd66;
	selp.b32 	%r607, %r606, %r385, %p177;
$L__BB13_78:
	mov.b32 	%r423, 4;
	mov.b32 	%r425, -1;
	// begin inline asm
	shfl.sync.down.b32 %r406, %r607, %r423, %r379, %r425;
	// end inline asm
	// begin inline asm
	shfl.sync.down.b32 %r411, %r412, %r423, %r379, %r425;
	// end inline asm
	mov.b64 	{%r417, %r422}, %rd424;
	// begin inline asm
	shfl.sync.down.b32 %r416, %r417, %r423, %r379, %r425;
	// end inline asm
	// begin inline asm
	shfl.sync.down.b32 %r421, %r422, %r423, %r379, %r425;
	// end inline asm
	mov.b64 	%rd69, {%r416, %r421};
	add.s32 	%r426, %r360, 4;
	setp.gt.s32 	%p178, %r426, %r379;
	mov.u32 	%r608, %r607;
	mov.u64 	%rd425, %rd424;
	@%p178 bra 	$L__BB13_82;
	setp.lt.s32 	%p179, %r607, %r406;
	mov.u32 	%r608, %r406;
	mov.u64 	%rd425, %rd69;
	@%p179 bra 	$L__BB13_82;
	setp.lt.s32 	%p180, %r406, %r607;
	mov.u32 	%r608, %r607;
	mov.u64 	%rd425, %rd424;
	@%p180 bra 	$L__BB13_82;
	setp.lt.s64 	%p181, %rd424, %rd69;
	selp.b32 	%r608, %r607, %r406, %p181;
	min.s64 	%rd425, %rd424, %rd69;
$L__BB13_82:
	mov.b32 	%r444, 8;
	mov.b32 	%r446, -1;
	// begin inline asm
	shfl.sync.down.b32 %r427, %r608, %r444, %r379, %r446;
	// end inline asm
	// begin inline asm
	shfl.sync.down.b32 %r432, %r433, %r444, %r379, %r446;
	// end inline asm
	mov.b64 	{%r438, %r443}, %rd425;
	// begin inline asm
	shfl.sync.down.b32 %r437, %r438, %r444, %r379, %r446;
	// end inline asm
	// begin inline asm
	shfl.sync.down.b32 %r442, %r443, %r444, %r379, %r446;
	// end inline asm
	mov.b64 	%rd72, {%r437, %r442};
	add.s32 	%r447, %r360, 8;
	setp.gt.s32 	%p182, %r447, %r379;
	mov.u32 	%r609, %r608;
	mov.u64 	%rd426, %rd425;
	@%p182 bra 	$L__BB13_86;
	setp.lt.s32 	%p183, %r608, %r427;
	mov.u32 	%r609, %r427;
	mov.u64 	%rd426, %rd72;
	@%p183 bra 	$L__BB13_86;
	setp.lt.s32 	%p184, %r427, %r608;
	mov.u32 	%r609, %r608;
	mov.u64 	%rd426, %rd425;
	@%p184 bra 	$L__BB13_86;
	setp.lt.s64 	%p185, %rd425, %rd72;
	selp.b32 	%r609, %r608, %r427, %p185;
	min.s64 	%rd426, %rd425, %rd72;
$L__BB13_86:
	mov.b32 	%r465, 16;
	mov.b32 	%r467, -1;
	// begin inline asm
	shfl.sync.down.b32 %r448, %r609, %r465, %r379, %r467;
	// end inline asm
	// begin inline asm
	shfl.sync.down.b32 %r453, %r454, %r465, %r379, %r467;
	// end inline asm
	mov.b64 	{%r459, %r464}, %rd426;
	// begin inline asm
	shfl.sync.down.b32 %r458, %r459, %r465, %r379, %r467;
	// end inline asm
	// begin inline asm
	shfl.sync.down.b32 %r463, %r464, %r465, %r379, %r467;
	// end inline asm
	mov.b64 	%rd75, {%r458, %r463};
	add.s32 	%r468, %r360, 16;
	setp.gt.s32 	%p186, %r468, %r379;
	mov.u32 	%r665, %r609;
	mov.u64 	%rd486, %rd426;
	@%p186 bra 	$L__BB13_90;
	setp.lt.s32 	%p187, %r609, %r448;
	mov.u32 	%r665, %r448;
	mov.u64 	%rd486, %rd75;
	@%p187 bra 	$L__BB13_90;
	setp.lt.s32 	%p188, %r448, %r609;
	mov.u32 	%r665, %r609;
	mov.u64 	%rd486, %rd426;
	@%p188 bra 	$L__BB13_90;
	setp.lt.s64 	%p189, %rd426, %rd75;
	selp.b32 	%r665, %r609, %r448, %p189;
	min.s64 	%rd486, %rd426, %rd75;
$L__BB13_90:
	setp.ne.s32 	%p190, %r360, 0;
	@%p190 bra 	$L__BB13_92;
	shr.u32 	%r469, %r1, 1;
	and.b32  	%r470, %r469, 496;
	mov.u32 	%r471, _ZN6thrust24THRUST_300001_SM_1000_NS8cuda_cub4core6detail5shmemE;
	add.s32 	%r472, %r471, %r470;
	st.shared.u32 	[%r472+8], %r665;
	st.shared.u64 	[%r472+16], %rd486;
$L__BB13_92:
	bar.sync 	0;
	setp.ne.s32 	%p191, %r1, 0;
	@%p191 bra 	$L__BB13_232;
	setp.lt.s32 	%p192, %r239, 33;
	mov.u32 	%r611, %r665;
	mov.u64 	%rd428, %rd486;
	@%p192 bra 	$L__BB13_97;
	ld.shared.u32 	%r88, [_ZN6thrust24THRUST_300001_SM_1000_NS8cuda_cub4core6detail5shmemE+24];
	ld.shared.u64 	%rd78, [_ZN6thrust24THRUST_300001_SM_1000_NS8cuda_cub4core6detail5shmemE+32];
	setp.lt.s32 	%p193, %r665, %r88;
	mov.u32 	%r611, %r88;
	mov.u64 	%rd428, %rd78;
	@%p193 bra 	$L__BB13_97;
	setp.lt.s32 	%p194, %r88, %r665;
	mov.u32 	%r611, %r665;
	mov.u64 	%rd428, %rd486;
	@%p194 bra 	$L__BB13_97;
	setp.lt.s64 	%p195, %rd486, %rd78;
	selp.b32 	%r611, %r665, %r88, %p195;
	min.s64 	%rd428, %rd486, %rd78;
$L__BB13_97:
	setp.lt.s32 	%p196, %r239, 65;
	mov.u32 	%r612, %r611;
	mov.u64 	%rd429, %rd428;
	@%p196 bra 	$L__BB13_101;
	ld.shared.u32 	%r91, [_ZN6thrust24THRUST_300001_SM_1000_NS8cuda_cub4core6detail5shmemE+40];
	ld.shared.u64 	%rd81, [_ZN6thrust24THRUST_300001_SM_1000_NS8cuda_cub4core6detail5shmemE+48];
	setp.lt.s32 	%p197, %r611, %r91;
	mov.u32 	%r612, %r91;
	mov.u64 	%rd429, %rd81;
	@%p197 bra 	$L__BB13_101;
	setp.lt.s32 	%p198, %r91, %r611;
	mov.u32 	%r612, %r611;
	mov.u64 	%rd429, %rd428;
	@%p198 bra 	$L__BB13_101;
	setp.lt.s64 	%p199, %rd428, %rd81;
	selp.b32 	%r612, %r611, %r91, %p199;
	min.s64 	%rd429, %rd428, %rd81;
$L__BB13_101:
	setp.lt.s32 	%p200, %r239, 97;
	mov.u32 	%r613, %r612;
	mov.u64 	%rd430, %rd429;
	@%p200 bra 	$L__BB13_105;
	ld.shared.u32 	%r94, [_ZN6thrust24THRUST_300001_SM_1000_NS8cuda_cub4core6detail5shmemE+56];
	ld.shared.u64 	%rd84, [_ZN6thrust24THRUST_300001_SM_1000_NS8cuda_cub4core6detail5shmemE+64];
	setp.lt.s32 	%p201, %r612, %r94;
	mov.u32 	%r613, %r94;
	mov.u64 	%rd430, %rd84;
	@%p201 bra 	$L__BB13_105;
	setp.lt.s32 	%p202, %r94, %r612;
	mov.u32 	%r613, %r612;
	mov.u64 	%rd430, %rd429;
	@%p202 bra 	$L__BB13_105;
	setp.lt.s64 	%p203, %rd429, %rd84;
	selp.b32 	%r613, %r612, %r94, %p203;
	min.s64 	%rd430, %rd429, %rd84;
$L__BB13_105:
	setp.lt.s32 	%p204, %r239, 129;
	mov.u32 	%r614, %r613;
	mov.u64 	%rd431, %rd430;
	@%p204 bra 	$L__BB13_109;
	ld.shared.u32 	%r97, [_ZN6thrust24THRUST_300001_SM_1000_NS8cuda_cub4core6detail5shmemE+72];
	ld.shared.u64 	%rd87, [_ZN6thrust24THRUST_300001_SM_1000_NS8cuda_cub4core6detail5shmemE+80];
	setp.lt.s32 	%p205, %r613, %r97;
	mov.u32 	%r614, %r97;
	mov.u64 	%rd431, %rd87;
	@%p205 bra 	$L__BB13_109;
	setp.lt.s32 	%p206, %r97, %r613;
	mov.u32 	%r614, %r613;
	mov.u64 	%rd431, %rd430;
	@%p206 bra 	$L__BB13_109;
	setp.lt.s64 	%p207, %rd430, %rd87;
	selp.b32 	%r614, %r613, %r97, %p207;
	min.s64 	%rd431, %rd430, %rd87;
$L__BB13_109:
	setp.lt.s32 	%p208, %r239, 161;
	mov.u32 	%r615, %r614;
	mov.u64 	%rd432, %rd431;
	@%p208 bra 	$L__BB13_113;
	ld.shared.u32 	%r100, [_ZN6thrust24THRUST_300001_SM_1000_NS8cuda_cub4core6detail5shmemE+88];
	ld.shared.u64 	%rd90, [_ZN6thrust24THRUST_300001_SM_1000_NS8cuda_cub4core6detail5shmemE+96];
	setp.lt.s32 	%p209, %r614, %r100;
	mov.u32 	%r615, %r100;
	mov.u64 	%rd432, %rd90;
	@%p209 bra 	$L__BB13_113;
	setp.lt.s32 	%p210, %r100, %r614;
	mov.u32 	%r615, %r614;
	mov.u64 	%rd432, %rd431;
	@%p210 bra 	$L__BB13_113;
	setp.lt.s64 	%p211, %rd431, %rd90;
	selp.b32 	%r615, %r614, %r100, %p211;
	min.s64 	%rd432, %rd431, %rd90;
$L__BB13_113:
	setp.lt.s32 	%p212, %r239, 193;
	mov.u32 	%r616, %r615;
	mov.u64 	%rd433, %rd432;
	@%p212 bra 	$L__BB13_117;
	ld.shared.u32 	%r103, [_ZN6thrust24THRUST_300001_SM_1000_NS8cuda_cub4core6detail5shmemE+104];
	ld.shared.u64 	%rd93, [_ZN6thrust24THRUST_300001_SM_1000_NS8cuda_cub4core6detail5shmemE+112];
	setp.lt.s32 	%p213, %r615, %r103;
	mov.u32 	%r616, %r103;
	mov.u64 	%rd433, %rd93;
	@%p213 bra 	$L__BB13_117;
	setp.lt.s32 	%p214, %r103, %r615;
	mov.u32 	%r616, %r615;
	mov.u64 	%rd433, %rd432;
	@%p214 bra 	$L__BB13_117;
	setp.lt.s64 	%p215, %rd432, %rd93;
	selp.b32 	%r616, %r615, %r103, %p215;
	min.s64 	%rd433, %rd432, %rd93;
$L__BB13_117:
	setp.lt.s32 	%p216, %r239, 225;
	mov.u32 	%r665, %r616;
	mov.u64 	%rd486, %rd433;
	@%p216 bra 	$L__BB13_232;
	ld.shared.u32 	%r106, [_ZN6thrust24THRUST_300001_SM_1000_NS8cuda_cub4core6detail5shmemE+120];
	ld.shared.u64 	%rd96, [_ZN6thrust24THRUST_300001_SM_1000_NS8cuda_cub4core6detail5shmemE+128];
	setp.lt.s32 	%p217, %r616, %r106;
	mov.u32 	%r665, %r106;
	mov.u64 	%rd486, %rd96;
	@%p217 bra 	$L__BB13_232;
	setp.lt.s32 	%p218, %r106, %r616;
	mov.u32 	%r665, %r616;
	mov.u64 	%rd486, %rd433;
	@%p218 bra 	$L__BB13_232;
	setp.lt.s64 	%p219, %rd433, %rd96;
	selp.b32 	%r665, %r616, %r106, %p219;
	min.s64 	%rd486, %rd433, %rd96;
	bra.uni 	$L__BB13_232;
$L__BB13_121:
	ld.param.u64 	%rd391, [_ZN6thrust24THRUST_300001_SM_1000_NS8cuda_cub4core6detail13_kernel_agentINS1_8__reduce11ReduceAgentIPN4cuda3std3__45tupleIJilEEESC_SB_lNS1_9__extrema9arg_max_fIilNS9_4lessIiEEEEEEJSC_SC_iSH_EEEvDpT0__param_0];
	mov.u32 	%r108, %tid.x;
	cvt.u64.u32 	%rd98, %r108;
	mul.wide.u32 	%rd258, %r108, 16;
	add.s64 	%rd239, %rd391, %rd258;
	// begin inline asm
	ld.global.nc.u64 %rd238, [%rd239];
	// end inline asm
	add.s64 	%rd241, %rd239, 8;
	// begin inline asm
	ld.global.nc.u64 %rd240, [%rd241];
	// end inline asm
	cvt.u32.u64 	%r109, %rd238;
	add.s64 	%rd243, %rd239, 4096;
	// begin inline asm
	ld.global.nc.u64 %rd242, [%rd243];
	// end inline asm
	add.s64 	%rd245, %rd239, 4104;
	// begin inline asm
	ld.global.nc.u64 %rd434, [%rd245];
	// end inline asm
	cvt.u32.u64 	%r617, %rd242;
	add.s64 	%rd247, %rd239, 8192;
	// begin inline asm
	ld.global.nc.u64 %rd246, [%rd247];
	// end inline asm
	add.s64 	%rd249, %rd239, 8200;
	// begin inline asm
	ld.global.nc.u64 %rd435, [%rd249];
	// end inline asm
	cvt.u32.u64 	%r618, %rd246;
	add.s64 	%rd251, %rd239, 12288;
	// begin inline asm
	ld.global.nc.u64 %rd250, [%rd251];
	// end inline asm
	add.s64 	%rd253, %rd239, 12296;
	// begin inline asm
	ld.global.nc.u64 %rd436, [%rd253];
	// end inline asm
	cvt.u32.u64 	%r619, %rd250;
	add.s64 	%rd255, %rd239, 16384;
	// begin inline asm
	ld.global.nc.u64 %rd254, [%rd255];
	// end inline asm
	add.s64 	%rd257, %rd239, 16392;
	// begin inline asm
	ld.global.nc.u64 %rd473, [%rd257];
	// end inline asm
	cvt.u32.u64 	%r652, %rd254;
	setp.lt.s32 	%p3, %r109, %r617;
	@%p3 bra 	$L__BB13_123;
	setp.lt.s32 	%p4, %r617, %r109;
	setp.lt.s64 	%p5, %rd240, %rd434;
	or.pred  	%p6, %p4, %p5;
	selp.b32 	%r617, %r109, %r617, %p6;
	selp.b64 	%rd434, %rd240, %rd434, %p6;
$L__BB13_123:
	setp.lt.s32 	%p7, %r617, %r618;
	@%p7 bra 	$L__BB13_125;
	setp.lt.s32 	%p8, %r618, %r617;
	setp.lt.s64 	%p9, %rd434, %rd435;
	or.pred  	%p10, %p8, %p9;
	selp.b32 	%r618, %r617, %r618, %p10;
	selp.b64 	%rd435, %rd434, %rd435, %p10;
$L__BB13_125:
	setp.lt.s32 	%p11, %r618, %r619;
	@%p11 bra 	$L__BB13_127;
	setp.lt.s32 	%p12, %r619, %r618;
	setp.lt.s64 	%p13, %rd435, %rd436;
	or.pred  	%p14, %p12, %p13;
	selp.b32 	%r619, %r618, %r619, %p14;
	selp.b64 	%rd436, %rd435, %rd436, %p14;
$L__BB13_127:
	setp.lt.s32 	%p15, %r619, %r652;
	@%p15 bra 	$L__BB13_129;
	setp.lt.s32 	%p16, %r652, %r619;
	setp.lt.s64 	%p17, %rd436, %rd473;
	or.pred  	%p18, %p16, %p17;
	selp.b32 	%r652, %r619, %r652, %p18;
	selp.b64 	%rd473, %rd436, %rd473, %p18;
$L__BB13_129:
	setp.lt.u32 	%p19, %r239, 2560;
	mov.b64 	%rd452, 1280;
	@%p19 bra 	$L__BB13_165;
	add.s64 	%rd262, %rd1, -2560;
	mul.hi.u64 	%rd263, %rd262, -3689348814741910323;
	shr.u64 	%rd112, %rd263, 10;
	setp.lt.u64 	%p20, %rd262, 1280;
	mov.b64 	%rd452, 1280;
	@%p20 bra 	$L__BB13_153;
	ld.param.u64 	%rd392, [_ZN6thrust24THRUST_300001_SM_1000_NS8cuda_cub4core6detail13_kernel_agentINS1_8__reduce11ReduceAgentIPN4cuda3std3__45tupleIJilEEESC_SB_lNS1_9__extrema9arg_max_fIilNS9_4lessIiEEEEEEJSC_SC_iSH_EEEvDpT0__param_0];
	add.s64 	%rd265, %rd112, 1;
	and.b64  	%rd438, %rd265, 36028797018963966;
	shl.b64 	%rd266, %rd98, 4;
	add.s64 	%rd267, %rd266, %rd392;
	add.s64 	%rd439, %rd267, 57352;
	mov.b64 	%rd452, 1280;
$L__BB13_132:
	add.s64 	%rd269, %rd439, -36872;
	// begin inline asm
	ld.global.nc.u64 %rd268, [%rd269];
	// end inline asm
	add.s64 	%rd271, %rd439, -36864;
	// begin inline asm
	ld.global.nc.u64 %rd442, [%rd271];
	// end inline asm
	cvt.u32.u64 	%r622, %rd268;
	add.s64 	%rd273, %rd439, -32776;
	// begin inline asm
	ld.global.nc.u64 %rd272, [%rd273];
	// end inline asm
	add.s64 	%rd275, %rd439, -32768;
	// begin inline asm
	ld.global.nc.u64 %rd443, [%rd275];
	// end inline asm
	cvt.u32.u64 	%r623, %rd272;
	add.s64 	%rd277, %rd439, -28680;
	// begin inline asm
	ld.global.nc.u64 %rd276, [%rd277];
	// end inline asm
	add.s64 	%rd279, %rd439, -28672;
	// begin inline asm
	ld.global.nc.u64 %rd444, [%rd279];
	// end inline asm
	cvt.u32.u64 	%r624, %rd276;
	add.s64 	%rd281, %rd439, -24584;
	// begin inline asm
	ld.global.nc.u64 %rd280, [%rd281];
	// end inline asm
	add.s64 	%rd283, %rd439, -24576;
	// begin inline asm
	ld.global.nc.u64 %rd445, [%rd283];
	// end inline asm
	cvt.u32.u64 	%r625, %rd280;
	add.s64 	%rd285, %rd439, -20488;
	// begin inline asm
	ld.global.nc.u64 %rd284, [%rd285];
	// end inline asm
	add.s64 	%rd287, %rd439, -20480;
	// begin inline asm
	ld.global.nc.u64 %rd446, [%rd287];
	// end inline asm
	cvt.u32.u64 	%r626, %rd284;
	setp.lt.s32 	%p21, %r652, %r622;
	@%p21 bra 	$L__BB13_134;
	setp.lt.s32 	%p22, %r622, %r652;
	setp.lt.s64 	%p23, %rd473, %rd442;
	or.pred  	%p24, %p22, %p23;
	selp.b32 	%r622, %r652, %r622, %p24;
	selp.b64 	%rd442, %rd473, %rd442, %p24;
$L__BB13_134:
	setp.lt.s32 	%p25, %r622, %r623;
	@%p25 bra 	$L__BB13_136;
	setp.lt.s32 	%p26, %r623, %r622;
	setp.lt.s64 	%p27, %rd442, %rd443;
	or.pred  	%p28, %p26, %p27;
	selp.b32 	%r623, %r622, %r623, %p28;
	selp.b64 	%rd443, %rd442, %rd443, %p28;
$L__BB13_136:
	setp.lt.s32 	%p29, %r623, %r624;
	@%p29 bra 	$L__BB13_138;
	setp.lt.s32 	%p30, %r624, %r623;
	setp.lt.s64 	%p31, %rd443, %rd444;
	or.pred  	%p32, %p30, %p31;
	selp.b32 	%r624, %r623, %r624, %p32;
	selp.b64 	%rd444, %rd443, %rd444, %p32;
$L__BB13_138:
	setp.lt.s32 	%p33, %r624, %r625;
	@%p33 bra 	$L__BB13_140;
	setp.lt.s32 	%p34, %r625, %r624;
	setp.lt.s64 	%p35, %rd444, %rd445;
	or.pred  	%p36, %p34, %p35;
	selp.b32 	%r625, %r624, %r625, %p36;
	selp.b64 	%rd445, %rd444, %rd445, %p36;
$L__BB13_140:
	setp.lt.s32 	%p37, %r625, %r626;
	@%p37 bra 	$L__BB13_142;
	setp.lt.s32 	%p38, %r626, %r625;
	setp.lt.s64 	%p39, %rd445, %rd446;
	or.pred  	%p40, %p38, %p39;
	selp.b32 	%r626, %r625, %r626, %p40;
	selp.b64 	%rd446, %rd445, %rd446, %p40;
$L__BB13_142:
	add.s64 	%rd289, %rd439, -16392;
	// begin inline asm
	ld.global.nc.u64 %rd288, [%rd289];
	// end inline asm
	add.s64 	%rd291, %rd439, -16384;
	// begin inline asm
	ld.global.nc.u64 %rd447, [%rd291];
	// end inline asm
	cvt.u32.u64 	%r627, %rd288;
	add.s64 	%rd293, %rd439, -12296;
	// begin inline asm
	ld.global.nc.u64 %rd292, [%rd293];
	// end inline asm
	add.s64 	%rd295, %rd439, -12288;
	// begin inline asm
	ld.global.nc.u64 %rd448, [%rd295];
	// end inline asm
	cvt.u32.u64 	%r628, %rd292;
	add.s64 	%rd297, %rd439, -8200;
	// begin inline asm
	ld.global.nc.u64 %rd296, [%rd297];
	// end inline asm
	add.s64 	%rd299, %rd439, -8192;
	// begin inline asm
	ld.global.nc.u64 %rd449, [%rd299];
	// end inline asm
	cvt.u32.u64 	%r629, %rd296;
	add.s64 	%rd301, %rd439, -4104;
	// begin inline asm
	ld.global.nc.u64 %rd300, [%rd301];
	// end inline asm
	add.s64 	%rd303, %rd439, -4096;
	// begin inline asm
	ld.global.nc.u64 %rd450, [%rd303];
	// end inline asm
	cvt.u32.u64 	%r630, %rd300;
	add.s64 	%rd305, %rd439, -8;
	// begin inline asm
	ld.global.nc.u64 %rd304, [%rd305];
	// end inline asm
	// begin inline asm
	ld.global.nc.u64 %rd473, [%rd439];
	// end inline asm
	cvt.u32.u64 	%r652, %rd304;
	setp.lt.s32 	%p41, %r626, %r627;
	@%p41 bra 	$L__BB13_144;
	setp.lt.s32 	%p42, %r627, %r626;
	setp.lt.s64 	%p43, %rd446, %rd447;
	or.pred  	%p44, %p42, %p43;
	selp.b32 	%r627, %r626, %r627, %p44;
	selp.b64 	%rd447, %rd446, %rd447, %p44;
$L__BB13_144:
	setp.lt.s32 	%p45, %r627, %r628;
	@%p45 bra 	$L__BB13_146;
	setp.lt.s32 	%p46, %r628, %r627;
	setp.lt.s64 	%p47, %rd447, %rd448;
	or.pred  	%p48, %p46, %p47;
	selp.b32 	%r628, %r627, %r628, %p48;
	selp.b64 	%rd448, %rd447, %rd448, %p48;
$L__BB13_146:
	setp.lt.s32 	%p49, %r628, %r629;
	@%p49 bra 	$L__BB13_148;
	setp.lt.s32 	%p50, %r629, %r628;
	setp.lt.s64 	%p51, %rd448, %rd449;
	or.pred  	%p52, %p50, %p51;
	selp.b32 	%r629, %r628, %r629, %p52;
	selp.b64 	%rd449, %rd448, %rd449, %p52;
$L__BB13_148:
	setp.lt.s32 	%p53, %r629, %r630;
	@%p53 bra 	$L__BB13_150;
	setp.lt.s32 	%p54, %r630, %r629;
	setp.lt.s64 	%p55, %rd449, %rd450;
	or.pred  	%p56, %p54, %p55;
	selp.b32 	%r630, %r629, %r630, %p56;
	selp.b64 	%rd450, %rd449, %rd450, %p56;
$L__BB13_150:
	setp.lt.s32 	%p57, %r630, %r652;
	@%p57 bra 	$L__BB13_152;
	setp.lt.s32 	%p58, %r652, %r630;
	setp.lt.s64 	%p59, %rd450, %rd473;
	or.pred  	%p60, %p58, %p59;
	selp.b32 	%r652, %r630, %r652, %p60;
	selp.b64 	%rd473, %rd450, %rd473, %p60;
$L__BB13_152:
	add.s64 	%rd452, %rd452, 2560;
	add.s64 	%rd439, %rd439, 40960;
	add.s64 	%rd438, %rd438, -2;
	setp.ne.s64 	%p61, %rd438, 0;
	@%p61 bra 	$L__BB13_132;
$L__BB13_153:
	and.b64  	%rd308, %rd112, 1;
	setp.eq.b64 	%p62, %rd308, 1;
	@%p62 bra 	$L__BB13_165;
	ld.param.u64 	%rd393, [_ZN6thrust24THRUST_300001_SM_1000_NS8cuda_cub4core6detail13_kernel_agentINS1_8__reduce11ReduceAgentIPN4cuda3std3__45tupleIJilEEESC_SB_lNS1_9__extrema9arg_max_fIilNS9_4lessIiEEEEEEJSC_SC_iSH_EEEvDpT0__param_0];
	shl.b64 	%rd329, %rd452, 4;
	add.s64 	%rd331, %rd393, %rd258;
	add.s64 	%rd310, %rd331, %rd329;
	// begin inline asm
	ld.global.nc.u64 %rd309, [%rd310];
	// end inline asm
	add.s64 	%rd312, %rd310, 8;
	// begin inline asm
	ld.global.nc.u64 %rd456, [%rd312];
	// end inline asm
	cvt.u32.u64 	%r634, %rd309;
	add.s64 	%rd314, %rd310, 4096;
	// begin inline asm
	ld.global.nc.u64 %rd313, [%rd314];
	// end inline asm
	add.s64 	%rd316, %rd310, 4104;
	// begin inline asm
	ld.global.nc.u64 %rd457, [%rd316];
	// end inline asm
	cvt.u32.u64 	%r635, %rd313;
	add.s64 	%rd318, %rd310, 8192;
	// begin inline asm
	ld.global.nc.u64 %rd317, [%rd318];
	// end inline asm
	add.s64 	%rd320, %rd310, 8200;
	// begin inline asm
	ld.global.nc.u64 %rd458, [%rd320];
	// end inline asm
	cvt.u32.u64 	%r636, %rd317;
	add.s64 	%rd322, %rd310, 12288;
	// begin inline asm
	ld.global.nc.u64 %rd321, [%rd322];
	// end inline asm
	add.s64 	%rd324, %rd310, 12296;
	// begin inline asm
	ld.global.nc.u64 %rd459, [%rd324];
	// end inline asm
	cvt.u32.u64 	%r637, %rd321;
	add.s64 	%rd326, %rd310, 16384;
	// begin inline asm
	ld.global.nc.u64 %rd325, [%rd326];
	// end inline asm
	add.s64 	%rd328, %rd310, 16392;
	// begin inline asm
	ld.global.nc.u64 %rd460, [%rd328];
	// end inline asm
	cvt.u32.u64 	%r638, %rd325;
	setp.lt.s32 	%p63, %r652, %r634;
	@%p63 bra 	$L__BB13_156;
	setp.lt.s32 	%p64, %r634, %r652;
	setp.lt.s64 	%p65, %rd473, %rd456;
	or.pred  	%p66, %p64, %p65;
	selp.b32 	%r634, %r652, %r634, %p66;
	selp.b64 	%rd456, %rd473, %rd456, %p66;
$L__BB13_156:
	setp.lt.s32 	%p67, %r634, %r635;
	@%p67 bra 	$L__BB13_158;
	setp.lt.s32 	%p68, %r635, %r634;
	setp.lt.s64 	%p69, %rd456, %rd457;
	or.pred  	%p70, %p68, %p69;
	selp.b32 	%r635, %r634, %r635, %p70;
	selp.b64 	%rd457, %rd456, %rd457, %p70;
$L__BB13_158:
	setp.lt.s32 	%p71, %r635, %r636;
	@%p71 bra 	$L__BB13_160;
	setp.lt.s32 	%p72, %r636, %r635;
	setp.lt.s64 	%p73, %rd457, %rd458;
	or.pred  	%p74, %p72, %p73;
	selp.b32 	%r636, %r635, %r636, %p74;
	selp.b64 	%rd458, %rd457, %rd458, %p74;
$L__BB13_160:
	setp.lt.s32 	%p75, %r636, %r637;
	@%p75 bra 	$L__BB13_162;
	setp.lt.s32 	%p76, %r637, %r636;
	setp.lt.s64 	%p77, %rd458, %rd459;
	or.pred  	%p78, %p76, %p77;
	selp.b32 	%r637, %r636, %r637, %p78;
	selp.b64 	%rd459, %rd458, %rd459, %p78;
$L__BB13_162:
	setp.lt.s32 	%p79, %r637, %r638;
	@%p79 bra 	$L__BB13_164;
	setp.lt.s32 	%p80, %r638, %r637;
	setp.lt.s64 	%p81, %rd459, %rd460;
	or.pred  	%p82, %p80, %p81;
	selp.b32 	%r638, %r637, %r638, %p82;
	selp.b64 	%rd460, %rd459, %rd460, %p82;
$L__BB13_164:
	add.s64 	%rd452, %rd452, 1280;
	mov.u64 	%rd473, %rd460;
	mov.u32 	%r652, %r638;
$L__BB13_165:
	cvt.s64.s32 	%rd332, %r239;
	setp.ge.s64 	%p83, %rd452, %rd332;
	@%p83 bra 	$L__BB13_188;
	cvt.u32.u64 	%r171, %rd452;
	sub.s32 	%r172, %r239, %r171;
	setp.ge.s32 	%p84, %r108, %r172;
	@%p84 bra 	$L__BB13_188;
	not.b32 	%r242, %r108;
	add.s32 	%r243, %r239, %r242;
	sub.s32 	%r173, %r243, %r171;
	and.b32  	%r244, %r173, 768;
	setp.eq.s32 	%p85, %r244, 768;
	mov.u32 	%r644, %r108;
	@%p85 bra 	$L__BB13_173;
	ld.param.u64 	%rd394, [_ZN6thrust24THRUST_300001_SM_1000_NS8cuda_cub4core6detail13_kernel_agentINS1_8__reduce11ReduceAgentIPN4cuda3std3__45tupleIJilEEESC_SB_lNS1_9__extrema9arg_max_fIilNS9_4lessIiEEEEEEJSC_SC_iSH_EEEvDpT0__param_0];
	cvt.u64.u32 	%rd334, %r108;
	add.s64 	%rd335, %rd452, %rd334;
	shl.b64 	%rd336, %rd335, 4;
	add.s64 	%rd463, %rd394, %rd336;
	shr.u32 	%r245, %r173, 8;
	add.s32 	%r246, %r245, 1;
	and.b32  	%r247, %r246, 3;
	neg.s32 	%r640, %r247;
	mov.u32 	%r644, %r108;
$L__BB13_169:
	.pragma "nounroll";
	mov.u64 	%rd176, %rd473;
	mov.u32 	%r177, %r652;
	// begin inline asm
	ld.global.nc.u64 %rd337, [%rd463];
	// end inline asm
	add.s64 	%rd340, %rd463, 8;
	// begin inline asm
	ld.global.nc.u64 %rd339, [%rd340];
	// end inline asm
	cvt.u32.u64 	%r178, %rd337;
	setp.lt.s32 	%p86, %r177, %r178;
	mov.u32 	%r652, %r178;
	mov.u64 	%rd473, %rd339;
	@%p86 bra 	$L__BB13_172;
	setp.lt.s32 	%p87, %r178, %r177;
	mov.u32 	%r652, %r177;
	mov.u64 	%rd473, %rd176;
	@%p87 bra 	$L__BB13_172;
	setp.lt.s64 	%p88, %rd176, %rd339;
	selp.b32 	%r652, %r177, %r178, %p88;
	min.s64 	%rd473, %rd176, %rd339;
$L__BB13_172:
	add.s32 	%r644, %r644, 256;
	add.s64 	%rd463, %rd463, 4096;
	add.s32 	%r640, %r640, 1;
	setp.ne.s32 	%p89, %r640, 0;
	@%p89 bra 	$L__BB13_169;
$L__BB13_173:
	setp.lt.u32 	%p90, %r173, 768;
	@%p90 bra 	$L__BB13_188;
	ld.param.u64 	%rd395, [_ZN6thrust24THRUST_300001_SM_1000_NS8cuda_cub4core6detail13_kernel_agentINS1_8__reduce11ReduceAgentIPN4cuda3std3__45tupleIJilEEESC_SB_lNS1_9__extrema9arg_max_fIilNS9_4lessIiEEEEEEJSC_SC_iSH_EEEvDpT0__param_0];
	cvt.u64.u32 	%rd341, %r644;
	add.s64 	%rd342, %rd452, %rd341;
	shl.b64 	%rd343, %rd342, 4;
	add.s64 	%rd344, %rd343, %rd395;
	add.s64 	%rd468, %rd344, 12296;
$L__BB13_175:
	add.s64 	%rd346, %rd468, -12296;
	// begin inline asm
	ld.global.nc.u64 %rd345, [%rd346];
	// end inline asm
	add.s64 	%rd348, %rd468, -12288;
	// begin inline asm
	ld.global.nc.u64 %rd347, [%rd348];
	// end inline asm
	cvt.u32.u64 	%r188, %rd345;
	setp.lt.s32 	%p91, %r652, %r188;
	mov.u32 	%r649, %r188;
	mov.u64 	%rd470, %rd347;
	@%p91 bra 	$L__BB13_178;
	setp.lt.s32 	%p92, %r188, %r652;
	mov.u32 	%r649, %r652;
	mov.u64 	%rd470, %rd473;
	@%p92 bra 	$L__BB13_178;
	setp.lt.s64 	%p93, %rd473, %rd347;
	selp.b32 	%r649, %r652, %r188, %p93;
	min.s64 	%rd470, %rd473, %rd347;
$L__BB13_178:
	add.s64 	%rd350, %rd468, -8200;
	// begin inline asm
	ld.global.nc.u64 %rd349, [%rd350];
	// end inline asm
	add.s64 	%rd352, %rd468, -8192;
	// begin inline asm
	ld.global.nc.u64 %rd351, [%rd352];
	// end inline asm
	cvt.u32.u64 	%r191, %rd349;
	setp.lt.s32 	%p94, %r649, %r191;
	mov.u32 	%r650, %r191;
	mov.u64 	%rd471, %rd351;
	@%p94 bra 	$L__BB13_181;
	setp.lt.s32 	%p95, %r191, %r649;
	mov.u32 	%r650, %r649;
	mov.u64 	%rd471, %rd470;
	@%p95 bra 	$L__BB13_181;
	setp.lt.s64 	%p96, %rd470, %rd351;
	selp.b32 	%r650, %r649, %r191, %p96;
	min.s64 	%rd471, %rd470, %rd351;
$L__BB13_181:
	add.s64 	%rd354, %rd468, -4104;
	// begin inline asm
	ld.global.nc.u64 %rd353, [%rd354];
	// end inline asm
	add.s64 	%rd356, %rd468, -4096;
	// begin inline asm
	ld.global.nc.u64 %rd355, [%rd356];
	// end inline asm
	cvt.u32.u64 	%r194, %rd353;
	setp.lt.s32 	%p97, %r650, %r194;
	mov.u32 	%r651, %r194;
	mov.u64 	%rd472, %rd355;
	@%p97 bra 	$L__BB13_184;
	setp.lt.s32 	%p98, %r194, %r650;
	mov.u32 	%r651, %r650;
	mov.u64 	%rd472, %rd471;
	@%p98 bra 	$L__BB13_184;
	setp.lt.s64 	%p99, %rd471, %rd355;
	selp.b32 	%r651, %r650, %r194, %p99;
	min.s64 	%rd472, %rd471, %rd355;
$L__BB13_184:
	add.s64 	%rd358, %rd468, -8;
	// begin inline asm
	ld.global.nc.u64 %rd357, [%rd358];
	// end inline asm
	// begin inline asm
	ld.global.nc.u64 %rd359, [%rd468];
	// end inline asm
	cvt.u32.u64 	%r197, %rd357;
	setp.lt.s32 	%p100, %r651, %r197;
	mov.u32 	%r652, %r197;
	mov.u64 	%rd473, %rd359;
	@%p100 bra 	$L__BB13_187;
	setp.lt.s32 	%p101, %r197, %r651;
	mov.u32 	%r652, %r651;
	mov.u64 	%rd473, %rd472;
	@%p101 bra 	$L__BB13_187;
	setp.lt.s64 	%p102, %rd472, %rd359;
	selp.b32 	%r652, %r651, %r197, %p102;
	min.s64 	%rd473, %rd472, %rd359;
$L__BB13_187:
	add.s32 	%r644, %r644, 1024;
	add.s64 	%rd468, %rd468, 16384;
	setp.lt.s32 	%p103, %r644, %r172;
	@%p103 bra 	$L__BB13_175;
$L__BB13_188:
	// begin inline asm
	mov.u32 %r248, %laneid;
	// end inline asm
	mov.b32 	%r266, 1;
	mov.b32 	%r267, 31;
	mov.b32 	%r268, -1;
	// begin inline asm
	shfl.sync.down.b32 %r249, %r652, %r266, %r267, %r268;
	// end inline asm
	// begin inline asm
	shfl.sync.down.b32 %r254, %r255, %r266, %r267, %r268;
	// end inline asm
	mov.b64 	{%r260, %r265}, %rd473;
	// begin inline asm
	shfl.sync.down.b32 %r259, %r260, %r266, %r267, %r268;
	// end inline asm
	// begin inline asm
	shfl.sync.down.b32 %r264, %r265, %r266, %r267, %r268;
	// end inline asm
	mov.b64 	%rd200, {%r259, %r264};
	setp.gt.s32 	%p104, %r248, 30;
	mov.u32 	%r654, %r652;
	mov.u64 	%rd475, %rd473;
	@%p104 bra 	$L__BB13_192;
	setp.lt.s32 	%p105, %r652, %r249;
	mov.u32 	%r654, %r249;
	mov.u64 	%rd475, %rd200;
	@%p105 bra 	$L__BB13_192;
	setp.lt.s32 	%p106, %r249, %r652;
	mov.u32 	%r654, %r652;
	mov.u64 	%rd475, %rd473;
	@%p106 bra 	$L__BB13_192;
	setp.lt.s64 	%p107, %rd473, %rd200;
	selp.b32 	%r654, %r652, %r249, %p107;
	min.s64 	%rd475, %rd473, %rd200;
$L__BB13_192:
	mov.b32 	%r286, 2;
	mov.b32 	%r287, 31;
	mov.b32 	%r288, -1;
	// begin inline asm
	shfl.sync.down.b32 %r269, %r654, %r286, %r287, %r288;
	// end inline asm
	// begin inline asm
	shfl.sync.down.b32 %r274, %r275, %r286, %r287, %r288;
	// end inline asm
	mov.b64 	{%r280, %r285}, %rd475;
	// begin inline asm
	shfl.sync.down.b32 %r279, %r280, %r286, %r287, %r288;
	// end inline asm
	// begin inline asm
	shfl.sync.down.b32 %r284, %r285, %r286, %r287, %r288;
	// end inline asm
	mov.b64 	%rd203, {%r279, %r284};
	setp.gt.s32 	%p108, %r248, 29;
	mov.u32 	%r655, %r654;
	mov.u64 	%rd476, %rd475;
	@%p108 bra 	$L__BB13_196;
	setp.lt.s32 	%p109, %r654, %r269;
	mov.u32 	%r655, %r269;
	mov.u64 	%rd476, %rd203;
	@%p109 bra 	$L__BB13_196;
	setp.lt.s32 	%p110, %r269, %r654;
	mov.u32 	%r655, %r654;
	mov.u64 	%rd476, %rd475;
	@%p110 bra 	$L__BB13_196;
	setp.lt.s64 	%p111, %rd475, %rd203;
	selp.b32 	%r655, %r654, %r269, %p111;
	min.s64 	%rd476, %rd475, %rd203;
$L__BB13_196:
	mov.b32 	%r306, 4;
	mov.b32 	%r307, 31;
	mov.b32 	%r308, -1;
	// begin inline asm
	shfl.sync.down.b32 %r289, %r655, %r306, %r307, %r308;
	// end inline asm
	// begin inline asm
	shfl.sync.down.b32 %r294, %r295, %r306, %r307, %r308;
	// end inline asm
	mov.b64 	{%r300, %r305}, %rd476;
	// begin inline asm
	shfl.sync.down.b32 %r299, %r300, %r306, %r307, %r308;
	// end inline asm
	// begin inline asm
	shfl.sync.down.b32 %r304, %r305, %r306, %r307, %r308;
	// end inline asm
	mov.b64 	%rd206, {%r299, %r304};
	setp.gt.s32 	%p112, %r248, 27;
	mov.u32 	%r656, %r655;
	mov.u64 	%rd477, %rd476;
	@%p112 bra 	$L__BB13_200;
	setp.lt.s32 	%p113, %r655, %r289;
	mov.u32 	%r656, %r289;
	mov.u64 	%rd477, %rd206;
	@%p113 bra 	$L__BB13_200;
	setp.lt.s32 	%p114, %r289, %r655;
	mov.u32 	%r656, %r655;
	mov.u64 	%rd477, %rd476;
	@%p114 bra 	$L__BB13_200;
	setp.lt.s64 	%p115, %rd476, %rd206;
	selp.b32 	%r656, %r655, %r289, %p115;
	min.s64 	%rd477, %rd476, %rd206;
$L__BB13_200:
	mov.b32 	%r326, 8;
	mov.b32 	%r327, 31;
	mov.b32 	%r328, -1;
	// begin inline asm
	shfl.sync.down.b32 %r309, %r656, %r326, %r327, %r328;
	// end inline asm
	// begin inline asm
	shfl.sync.down.b32 %r314, %r315, %r326, %r327, %r328;
	// end inline asm
	mov.b64 	{%r320, %r325}, %rd477;
	// begin inline asm
	shfl.sync.down.b32 %r319, %r320, %r326, %r327, %r328;
	// end inline asm
	// begin inline asm
	shfl.sync.down.b32 %r324, %r325, %r326, %r327, %r328;
	// end inline asm
	mov.b64 	%rd209, {%r319, %r324};
	setp.gt.s32 	%p116, %r248, 23;
	mov.u32 	%r657, %r656;
	mov.u64 	%rd478, %rd477;
	@%p116 bra 	$L__BB13_204;
	setp.lt.s32 	%p117, %r656, %r309;
	mov.u32 	%r657, %r309;
	mov.u64 	%rd478, %rd209;
	@%p117 bra 	$L__BB13_204;
	setp.lt.s32 	%p118, %r309, %r656;
	mov.u32 	%r657, %r656;
	mov.u64 	%rd478, %rd477;
	@%p118 bra 	$L__BB13_204;
	setp.lt.s64 	%p119, %rd477, %rd209;
	selp.b32 	%r657, %r656, %r309, %p119;
	min.s64 	%rd478, %rd477, %rd209;
$L__BB13_204:
	mov.b32 	%r346, 16;
	mov.b32 	%r347, 31;
	mov.b32 	%r348, -1;
	// begin inline asm
	shfl.sync.down.b32 %r329, %r657, %r346, %r347, %r348;
	// end inline asm
	// begin inline asm
	shfl.sync.down.b32 %r334, %r335, %r346, %r347, %r348;
	// end inline asm
	mov.b64 	{%r340, %r345}, %rd478;
	// begin inline asm
	shfl.sync.down.b32 %r339, %r340, %r346, %r347, %r348;
	// end inline asm
	// begin inline asm
	shfl.sync.down.b32 %r344, %r345, %r346, %r347, %r348;
	// end inline asm
	mov.b64 	%rd212, {%r339, %r344};
	setp.gt.s32 	%p120, %r248, 15;
	mov.u32 	%r665, %r657;
	mov.u64 	%rd486, %rd478;
	@%p120 bra 	$L__BB13_208;
	setp.lt.s32 	%p121, %r657, %r329;
	mov.u32 	%r665, %r329;
	mov.u64 	%rd486, %rd212;
	@%p121 bra 	$L__BB13_208;
	setp.lt.s32 	%p122, %r329, %r657;
	mov.u32 	%r665, %r657;
	mov.u64 	%rd486, %rd478;
	@%p122 bra 	$L__BB13_208;
	setp.lt.s64 	%p123, %rd478, %rd212;
	selp.b32 	%r665, %r657, %r329, %p123;
	min.s64 	%rd486, %rd478, %rd212;
$L__BB13_208:
	setp.ne.s32 	%p124, %r248, 0;
	@%p124 bra 	$L__BB13_210;
	shr.u32 	%r349, %r108, 1;
	and.b32  	%r350, %r349, 496;
	mov.u32 	%r351, _ZN6thrust24THRUST_300001_SM_1000_NS8cuda_cub4core6detail5shmemE;
	add.s32 	%r352, %r351, %r350;
	st.shared.u32 	[%r352+8], %r665;
	st.shared.u64 	[%r352+16], %rd486;
$L__BB13_210:
	bar.sync 	0;
	setp.ne.s32 	%p125, %r108, 0;
	@%p125 bra 	$L__BB13_232;
	ld.shared.u32 	%r218, [_ZN6thrust24THRUST_300001_SM_1000_NS8cuda_cub4core6detail5shmemE+24];
	ld.shared.u64 	%rd215, [_ZN6thrust24THRUST_300001_SM_1000_NS8cuda_cub4core6detail5shmemE+32];
	setp.lt.s32 	%p126, %r665, %r218;
	mov.u32 	%r659, %r218;
	mov.u64 	%rd480, %rd215;
	@%p126 bra 	$L__BB13_214;
	setp.lt.s32 	%p127, %r218, %r665;
	mov.u32 	%r659, %r665;
	mov.u64 	%rd480, %rd486;
	@%p127 bra 	$L__BB13_214;
	setp.lt.s64 	%p128, %rd486, %rd215;
	selp.b32 	%r659, %r665, %r218, %p128;
	min.s64 	%rd480, %rd486, %rd215;
$L__BB13_214:
	ld.shared.u32 	%r221, [_ZN6thrust24THRUST_300001_SM_1000_NS8cuda_cub4core6detail5shmemE+40];
	ld.shared.u64 	%rd218, [_ZN6thrust24THRUST_300001_SM_1000_NS8cuda_cub4core6detail5shmemE+48];
	setp.lt.s32 	%p129, %r659, %r221;
	mov.u32 	%r660, %r221;
	mov.u64 	%rd481, %rd218;
	@%p129 bra 	$L__BB13_217;
	setp.lt.s32 	%p130, %r221, %r659;
	mov.u32 	%r660, %r659;
	mov.u64 	%rd481, %rd480;
	@%p130 bra 	$L__BB13_217;
	setp.lt.s64 	%p131, %rd480, %rd218;
	selp.b32 	%r660, %r659, %r221, %p131;
	min.s64 	%rd481, %rd480, %rd218;
$L__BB13_217:
	ld.shared.u32 	%r224, [_ZN6thrust24THRUST_300001_SM_1000_NS8cuda_cub4core6detail5shmemE+56];
	ld.shared.u64 	%rd221, [_ZN6thrust24THRUST_300001_SM_1000_NS8cuda_cub4core6detail5shmemE+64];
	setp.lt.s32 	%p132, %r660, %r224;
	mov.u32 	%r661, %r224;
	mov.u64 	%rd482, %rd221;
	@%p132 bra 	$L__BB13_220;
	setp.lt.s32 	%p133, %r224, %r660;
	mov.u32 	%r661, %r660;
	mov.u64 	%rd482, %rd481;
	@%p133 bra 	$L__BB13_220;
	setp.lt.s64 	%p134, %rd481, %rd221;
	selp.b32 	%r661, %r660, %r224, %p134;
	min.s64 	%rd482, %rd481, %rd221;
$L__BB13_220:
	ld.shared.u32 	%r227, [_ZN6thrust24THRUST_300001_SM_1000_NS8cuda_cub4core6detail5shmemE+72];
	ld.shared.u64 	%rd224, [_ZN6thrust24THRUST_300001_SM_1000_NS8cuda_cub4core6detail5shmemE+80];
	setp.lt.s32 	%p135, %r661, %r227;
	mov.u32 	%r662, %r227;
	mov.u64 	%rd483, %rd224;
	@%p135 bra 	$L__BB13_223;
	setp.lt.s32 	%p136, %r227, %r661;
	mov.u32 	%r662, %r661;
	mov.u64 	%rd483, %rd482;
	@%p136 bra 	$L__BB13_223;
	setp.lt.s64 	%p137, %rd482, %rd224;
	selp.b32 	%r662, %r661, %r227, %p137;
	min.s64 	%rd483, %rd482, %rd224;
$L__BB13_223:
	ld.shared.u32 	%r230, [_ZN6thrust24THRUST_300001_SM_1000_NS8cuda_cub4core6detail5shmemE+88];
	ld.shared.u64 	%rd227, [_ZN6thrust24THRUST_300001_SM_1000_NS8cuda_cub4core6detail5shmemE+96];
	setp.lt.s32 	%p138, %r662, %r230;
	mov.u32 	%r663, %r230;
	mov.u64 	%rd484, %rd227;
	@%p138 bra 	$L__BB13_226;
	setp.lt.s32 	%p139, %r230, %r662;
	mov.u32 	%r663, %r662;
	mov.u64 	%rd484, %rd483;
	@%p139 bra 	$L__BB13_226;
	setp.lt.s64 	%p140, %rd483, %rd227;
	selp.b32 	%r663, %r662, %r230, %p140;
	min.s64 	%rd484, %rd483, %rd227;
$L__BB13_226:
	ld.shared.u32 	%r233, [_ZN6thrust24THRUST_300001_SM_1000_NS8cuda_cub4core6detail5shmemE+104];
	ld.shared.u64 	%rd230, [_ZN6thrust24THRUST_300001_SM_1000_NS8cuda_cub4core6detail5shmemE+112];
	setp.lt.s32 	%p141, %r663, %r233;
	mov.u32 	%r664, %r233;
	mov.u64 	%rd485, %rd230;
	@%p141 bra 	$L__BB13_229;
	setp.lt.s32 	%p142, %r233, %r663;
	mov.u32 	%r664, %r663;
	mov.u64 	%rd485, %rd484;
	@%p142 bra 	$L__BB13_229;
	setp.lt.s64 	%p143, %rd484, %rd230;
	selp.b32 	%r664, %r663, %r233, %p143;
	min.s64 	%rd485, %rd484, %rd230;
$L__BB13_229:
	ld.shared.u32 	%r236, [_ZN6thrust24THRUST_300001_SM_1000_NS8cuda_cub4core6detail5shmemE+120];
	ld.shared.u64 	%rd233, [_ZN6thrust24THRUST_300001_SM_1000_NS8cuda_cub4core6detail5shmemE+128];
	setp.lt.s32 	%p144, %r664, %r236;
	mov.u32 	%r665, %r236;
	mov.u64 	%rd486, %rd233;
	@%p144 bra 	$L__BB13_232;
	setp.lt.s32 	%p145, %r236, %r664;
	mov.u32 	%r665, %r664;
	mov.u64 	%rd486, %rd485;
	@%p145 bra 	$L__BB13_232;
	setp.lt.s64 	%p146, %rd485, %rd233;
	selp.b32 	%r665, %r664, %r236, %p146;
	min.s64 	%rd486, %rd485, %rd233;
$L__BB13_232:
	mov.u32 	%r578, %tid.x;
	setp.ne.s32 	%p263, %r578, 0;
	@%p263 bra 	$L__BB13_234;
	ld.param.u64 	%rd399, [_ZN6thrust24THRUST_300001_SM_1000_NS8cuda_cub4core6detail13_kernel_agentINS1_8__reduce11ReduceAgentIPN4cuda3std3__45tupleIJilEEESC_SB_lNS1_9__extrema9arg_max_fIilNS9_4lessIiEEEEEEJSC_SC_iSH_EEEvDpT0__param_1];
	cvta.to.global.u64 	%rd390, %rd399;
	st.global.u32 	[%rd390], %r665;
	st.global.u64 	[%rd390+8], %rd486;
$L__BB13_234:
	ret;

}
	// .globl	_ZN3cub18CUB_300001_SM_10006detail11EmptyKernelIvEEvv
.visible .entry _ZN3cub18CUB_300001_SM_10006detail11EmptyKernelIvEEvv()
{


	ret;

}
	// .globl	_ZN3cub18CUB_300001_SM_10006detail6reduce28DeviceReduceSingleTileKernelINS2_10policy_hubIijN4cuda3std3__44plusIiEEE10Policy1000EN6thrust24THRUST_300001_SM_1000_NS10device_ptrIiEEPijS9_iiNS7_10__identityEEEvT0_T1_T2_T3_T4_T6_
.visible .entry _ZN3cub18CUB_300001_SM_10006detail6reduce28DeviceReduceSingleTileKernelINS2_10policy_hubIijN4cuda3std3__44plusIiEEE10Policy1000EN6thrust24THRUST_300001_SM_1000_NS10device_ptrIiEEPijS9_iiNS7_10__identityEEEvT0_T1_T2_T3_T4_T6_(
	.param .align 8 .b8 _ZN3cub18CUB_300001_SM_10006detail6reduce28DeviceReduceSingleTileKernelINS2_10policy_hubIijN4cuda3std3__44plusIiEEE10Policy1000EN6thrust24THRUST_300001_SM_1000_NS10device_ptrIiEEPijS9_iiNS7_10__identityEEEvT0_T1_T2_T3_T4_T6__param_0[8],
	.param .u64 .ptr .align 1 _ZN3cub18CUB_300001_SM_10006detail6reduce28DeviceReduceSingleTileKernelINS2_10policy_hubIijN4cuda3std3__44plusIiEEE10Policy1000EN6thrust24THRUST_300001_SM_1000_NS10device_ptrIiEEPijS9_iiNS7_10__identityEEEvT0_T1_T2_T3_T4_T6__param_1,
	.param .u32 _ZN3cub18CUB_300001_SM_10006detail6reduce28DeviceReduceSingleTileKernelINS2_10policy_hubIijN4cuda3std3__44plusIiEEE10Policy1000EN6thrust24THRUST_300001_SM_1000_NS10device_ptrIiEEPijS9_iiNS7_10__identityEEEvT0_T1_T2_T3_T4_T6__param_2,
	.param .align 1 .b8 _ZN3cub18CUB_300001_SM_10006detail6reduce28DeviceReduceSingleTileKernelINS2_10policy_hubIijN4cuda3std3__44plusIiEEE10Policy1000EN6thrust24THRUST_300001_SM_1000_NS10device_ptrIiEEPijS9_iiNS7_10__identityEEEvT0_T1_T2_T3_T4_T6__param_3[1],
	.param .u32 _ZN3cub18CUB_300001_SM_10006detail6reduce28DeviceReduceSingleTileKernelINS2_10policy_hubIijN4cuda3std3__44plusIiEEE10Policy1000EN6thrust24THRUST_300001_SM_1000_NS10device_ptrIiEEPijS9_iiNS7_10__identityEEEvT0_T1_T2_T3_T4_T6__param_4,
	.param .align 1 .b8 _ZN3cub18CUB_300001_SM_10006detail6reduce28DeviceReduceSingleTileKernelINS2_10policy_hubIijN4cuda3std3__44plusIiEEE10Policy1000EN6thrust24THRUST_300001_SM_1000_NS10device_ptrIiEEPijS9_iiNS7_10__identityEEEvT0_T1_T2_T3_T4_T6__param_5[1]
)
.maxntid 256
.minnctapersm 1
{
	.reg .pred 	%p<59>;
	.reg .b32 	%r<511>;
	.reg .b64 	%rd<84>;
	// demoted variable
	.shared .align 4 .b8 _ZZN3cub18CUB_300001_SM_10006detail6reduce28DeviceReduceSingleTileKernelINS2_10policy_hubIijN4cuda3std3__44plusIiEEE10Policy1000EN6thrust24THRUST_300001_SM_1000_NS10device_ptrIiEEPijS9_iiNS7_10__identityEEEvT0_T1_T2_T3_T4_T6_E12temp_storage[44];
	ld.param.u64 	%rd9, [_ZN3cub18CUB_300001_SM_10006detail6reduce28DeviceReduceSingleTileKernelINS2_10policy_hubIijN4cuda3std3__44plusIiEEE10Policy1000EN6thrust24THRUST_300001_SM_1000_NS10device_ptrIiEEPijS9_iiNS7_10__identityEEEvT0_T1_T2_T3_T4_T6__param_0];
	ld.param.u64 	%rd10, [_ZN3cub18CUB_300001_SM_10006detail6reduce28DeviceReduceSingleTileKernelINS2_10policy_hubIijN4cuda3std3__44plusIiEEE10Policy1000EN6thrust24THRUST_300001_SM_1000_NS10device_ptrIiEEPijS9_iiNS7_10__identityEEEvT0_T1_T2_T3_T4_T6__param_1];
	ld.param.u32 	%r90, [_ZN3cub18CUB_300001_SM_10006detail6reduce28DeviceReduceSingleTileKernelINS2_10policy_hubIijN4cuda3std3__44plusIiEEE10Policy1000EN6thrust24THRUST_300001_SM_1000_NS10device_ptrIiEEPijS9_iiNS7_10__identityEEEvT0_T1_T2_T3_T4_T6__param_2];
	ld.param.u32 	%r91, [_ZN3cub18CUB_300001_SM_10006detail6reduce28DeviceReduceSingleTileKernelINS2_10policy_hubIijN4cuda3std3__44plusIiEEE10Policy1000EN6thrust24THRUST_300001_SM_1000_NS10device_ptrIiEEPijS9_iiNS7_10__identityEEEvT0_T1_T2_T3_T4_T6__param_4];
	cvta.to.global.u64 	%rd1, %rd10;
	setp.ne.s32 	%p1, %r90, 0;
	@%p1 bra 	$L__BB15_3;
	mov.u32 	%r471, %tid.x;
	setp.ne.s32 	%p58, %r471, 0;
	@%p58 bra 	$L__BB15_52;
	st.global.u32 	[%rd1], %r91;
	bra.uni 	$L__BB15_52;
$L__BB15_3:
	cvta.to.global.u64 	%rd2, %rd9;
	setp.gt.u32 	%p2, %r90, 4095;
	@%p2 bra 	$L__BB15_28;
	mov.u32 	%r1, %tid.x;
	setp.ge.u32 	%p24, %r1, %r90;
	mov.b32 	%r488, 0;
	mov.u32 	%r478, %r1;
	@%p24 bra 	$L__BB15_6;
	mul.wide.u32 	%rd73, %r1, 4;
	add.s64 	%rd74, %rd2, %rd73;
	ld.global.u32 	%r488, [%rd74];
	add.s32 	%r478, %r1, 256;
$L__BB15_6:
	setp.ge.u32 	%p25, %r478, %r90;
	@%p25 bra 	$L__BB15_19;
	not.b32 	%r298, %r478;
	add.s32 	%r299, %r90, %r298;
	shr.u32 	%r300, %r299, 8;
	add.s32 	%r6, %r300, 1;
	and.b32  	%r7, %r6, 15;
	setp.lt.u32 	%p26, %r299, 3840;
	@%p26 bra 	$L__BB15_10;
	and.b32  	%r301, %r6, 33554416;
	neg.s32 	%r474, %r301;
	mul.wide.u32 	%rd75, %r478, 4;
	add.s64 	%rd76, %rd75, %rd2;
	add.s64 	%rd82, %rd76, 8192;
$L__BB15_9:
	.pragma "nounroll";
	ld.global.u32 	%r302, [%rd82+-8192];
	add.s32 	%r303, %r302, %r488;
	ld.global.u32 	%r304, [%rd82+-7168];
	add.s32 	%r305, %r304, %r303;
	ld.global.u32 	%r306, [%rd82+-6144];
	add.s32 	%r307, %r306, %r305;
	ld.global.u32 	%r308, [%rd82+-5120];
	add.s32 	%r309, %r308, %r307;
	ld.global.u32 	%r310, [%rd82+-4096];
	add.s32 	%r311, %r310, %r309;
	ld.global.u32 	%r312, [%rd82+-3072];
	add.s32 	%r313, %r312, %r311;
	ld.global.u32 	%r314, [%rd82+-2048];
	add.s32 	%r315, %r314, %r313;
	ld.global.u32 	%r316, [%rd82+-1024];
	add.s32 	%r317, %r316, %r315;
	ld.global.u32 	%r318, [%rd82];
	add.s32 	%r319, %r318, %r317;
	ld.global.u32 	%r320, [%rd82+1024];
	add.s32 	%r321, %r320, %r319;
	ld.global.u32 	%r322, [%rd82+2048];
	add.s32 	%r323, %r322, %r321;
	ld.global.u32 	%r324, [%rd82+3072];
	add.s32 	%r325, %r324, %r323;
	ld.global.u32 	%r326, [%rd82+4096];
	add.s32 	%r327, %r326, %r325;
	ld.global.u32 	%r328, [%rd82+5120];
	add.s32 	%r329, %r328, %r327;
	ld.global.u32 	%r330, [%rd82+6144];
	add.s32 	%r331, %r330, %r329;
	ld.global.u32 	%r332, [%rd82+7168];
	add.s32 	%r488, %r332, %r331;
	add.s32 	%r478, %r478, 4096;
	add.s32 	%r474, %r474, 16;
	add.s64 	%rd82, %rd82, 16384;
	setp.ne.s32 	%p27, %r474, 0;
	@%p27 bra 	$L__BB15_9;
$L__BB15_10:
	setp.eq.s32 	%p28, %r7, 0;
	@%p28 bra 	$L__BB15_19;
	and.b32  	%r18, %r6, 7;
	setp.lt.u32 	%p29, %r7, 8;
	@%p29 bra 	$L__BB15_13;
	mul.wide.u32 	%rd77, %r478, 4;
	add.s64 	%rd78, %rd2, %rd77;
	ld.global.u32 	%r334, [%rd78];
	add.s32 	%r335, %r334, %r488;
	ld.global.u32 	%r336, [%rd78+1024];
	add.s32 	%r337, %r336, %r335;
	ld.global.u32 	%r338, [%rd78+2048];
	add.s32 	%r339, %r338, %r337;
	ld.global.u32 	%r340, [%rd78+3072];
	add.s32 	%r341, %r340, %r339;
	ld.global.u32 	%r342, [%rd78+4096];
	add.s32 	%r343, %r342, %r341;
	ld.global.u32 	%r344, [%rd78+5120];
	add.s32 	%r345, %r344, %r343;
	ld.global.u32 	%r346, [%rd78+6144];
	add.s32 	%r347, %r346, %r345;
	ld.global.u32 	%r348, [%rd78+7168];
	add.s32 	%r488, %r348, %r347;
	add.s32 	%r478, %r478, 2048;
$L__BB15_13:
	setp.eq.s32 	%p30, %r18, 0;
	@%p30 bra 	$L__BB15_19;
	and.b32  	%r24, %r6, 3;
	setp.lt.u32 	%p31, %r18, 4;
	@%p31 bra 	$L__BB15_16;
	mul.wide.u32 	%rd79, %r478, 4;
	add.s64 	%rd80, %rd2, %rd79;
	ld.global.u32 	%r350, [%rd80];
	add.s32 	%r351, %r350, %r488;
	ld.global.u32 	%r352, [%rd80+1024];
	add.s32 	%r353, %r352, %r351;
	ld.global.u32 	%r354, [%rd80+2048];
	add.s32 	%r355, %r354, %r353;
	ld.global.u32 	%r356, [%rd80+3072];
	add.s32 	%r488, %r356, %r355;
	add.s32 	%r478, %r478, 1024;
$L__BB15_16:
	setp.eq.s32 	%p32, %r24, 0;
	@%p32 bra 	$L__BB15_19;
	mul.wide.u32 	%rd81, %r478, 4;
	add.s64 	%rd83, %rd2, %rd81;
	neg.s32 	%r486, %r24;
$L__BB15_18:
	.pragma "nounroll";
	ld.global.u32 	%r357, [%rd83];
	add.s32 	%r488, %r357, %r488;
	add.s64 	%rd83, %rd83, 1024;
	add.s32 	%r486, %r486, 1;
	setp.ne.s32 	%p33, %r486, 0;
	@%p33 bra 	$L__BB15_18;
$L__BB15_19:
	setp.lt.u32 	%p34, %r90, 256;
	@%p34 bra 	$L__BB15_24;
	// begin inline asm
	mov.u32 %r421, %laneid;
	// end inline asm
	mov.b32 	%r424, 1;
	mov.b32 	%r445, 31;
	mov.b32 	%r446, -1;
	// begin inline asm
	shfl.sync.down.b32 %r422, %r488, %r424, %r445, %r446;
	// end inline asm
	setp.gt.s32 	%p50, %r421, 30;
	selp.b32 	%r447, 0, %r422, %p50;
	add.s32 	%r428, %r447, %r488;
	mov.b32 	%r429, 2;
	// begin inline asm
	shfl.sync.down.b32 %r427, %r428, %r429, %r445, %r446;
	// end inline asm
	setp.gt.s32 	%p51, %r421, 29;
	selp.b32 	%r448, 0, %r427, %p51;
	add.s32 	%r433, %r428, %r448;
	mov.b32 	%r434, 4;
	// begin inline asm
	shfl.sync.down.b32 %r432, %r433, %r434, %r445, %r446;
	// end inline asm
	setp.gt.s32 	%p52, %r421, 27;
	selp.b32 	%r449, 0, %r432, %p52;
	add.s32 	%r438, %r433, %r449;
	mov.b32 	%r439, 8;
	// begin inline asm
	shfl.sync.down.b32 %r437, %r438, %r439, %r445, %r446;
	// end inline asm
	setp.gt.s32 	%p53, %r421, 23;
	selp.b32 	%r450, 0, %r437, %p53;
	add.s32 	%r443, %r438, %r450;
	mov.b32 	%r444, 16;
	// begin inline asm
	shfl.sync.down.b32 %r442, %r443, %r444, %r445, %r446;
	// end inline asm
	setp.gt.s32 	%p54, %r421, 15;
	selp.b32 	%r451, 0, %r442, %p54;
	add.s32 	%r510, %r443, %r451;
	setp.ne.s32 	%p55, %r421, 0;
	@%p55 bra 	$L__BB15_22;
	shr.u32 	%r452, %r1, 3;
	and.b32  	%r453, %r452, 124;
	mov.u32 	%r454, _ZZN3cub18CUB_300001_SM_10006detail6reduce28DeviceReduceSingleTileKernelINS2_10policy_hubIijN4cuda3std3__44plusIiEEE10Policy1000EN6thrust24THRUST_300001_SM_1000_NS10device_ptrIiEEPijS9_iiNS7_10__identityEEEvT0_T1_T2_T3_T4_T6_E12temp_storage;
	add.s32 	%r455, %r454, %r453;
	st.shared.u32 	[%r455+8], %r510;
$L__BB15_22:
	bar.sync 	0;
	setp.ne.s32 	%p56, %r1, 0;
	@%p56 bra 	$L__BB15_50;
	ld.shared.u32 	%r456, [_ZZN3cub18CUB_300001_SM_10006detail6reduce28DeviceReduceSingleTileKernelINS2_10policy_hubIijN4cuda3std3__44plusIiEEE10Policy1000EN6thrust24THRUST_300001_SM_1000_NS10device_ptrIiEEPijS9_iiNS7_10__identityEEEvT0_T1_T2_T3_T4_T6_E12temp_storage+12];
	add.s32 	%r457, %r456, %r510;
	ld.shared.u32 	%r458, [_ZZN3cub18CUB_300001_SM_10006detail6reduce28DeviceReduceSingleTileKernelINS2_10policy_hubIijN4cuda3std3__44plusIiEEE10Policy1000EN6thrust24THRUST_300001_SM_1000_NS10device_ptrIiEEPijS9_iiNS7_10__identityEEEvT0_T1_T2_T3_T4_T6_E12temp_storage+16];
	add.s32 	%r459, %r457, %r458;
	ld.shared.u32 	%r460, [_ZZN3cub18CUB_300001_SM_10006detail6reduce28DeviceReduceSingleTileKernelINS2_10policy_hubIijN4cuda3std3__44plusIiEEE10Policy1000EN6thrust24THRUST_300001_SM_1000_NS10device_ptrIiEEPijS9_iiNS7_10__identityEEEvT0_T1_T2_T3_T4_T6_E12temp_storage+20];
	add.s32 	%r461, %r459, %r460;
	ld.shared.u32 	%r462, [_ZZN3cub18CUB_300001_SM_10006detail6reduce28DeviceReduceSingleTileKernelINS2_10policy_hubIijN4cuda3std3__44plusIiEEE10Policy1000EN6thrust24THRUST_300001_SM_1000_NS10device_ptrIiEEPijS9_iiNS7_10__identityEEEvT0_T1_T2_T3_T4_T6_E12temp_storage+24];
	add.s32 	%r463, %r461, %r462;
	ld.shared.u32 	%r464, [_ZZN3cub18CUB_300001_SM_10006detail6reduce28DeviceReduceSingleTileKernelINS2_10policy_hubIijN4cuda3std3__44plusIiEEE10Policy1000EN6thrust24THRUST_300001_SM_1000_NS10device_ptrIiEEPijS9_iiNS7_10__identityEEEvT0_T1_T2_T3_T4_T6_E12temp_storage+28];
	add.s32 	%r465, %r463, %r464;
	ld.shared.u32 	%r466, [_ZZN3cub18CUB_300001_SM_10006detail6reduce28DeviceReduceSingleTileKernelINS2_10policy_hubIijN4cuda3std3__44plusIiEEE10Policy1000EN6thrust24THRUST_300001_SM_1000_NS10device_ptrIiEEPijS9_iiNS7_10__identityEEEvT0_T1_T2_T3_T4_T6_E12temp_storage+32];
	add.s32 	%r467, %r465, %r466;
	ld.shared.u32 	%r468, [_ZZN3cub18CUB_300001_SM_10006detail6reduce28DeviceReduceSingleTileKernelINS2_10policy_hubIijN4cuda3std3__44plusIiEEE10Policy1000EN6thrust24THRUST_300001_SM_1000_NS10device_ptrIiEEPijS9_iiNS7_10__identityEEEvT0_T1_T2_T3_T4_T6_E12temp_storage+36];
	add.s32 	%r510, %r467, %r468;
	bra.uni 	$L__BB15_50;
$L__BB15_24:
	// begin inline asm
	mov.u32 %r358, %laneid;
	// end inline asm
	and.b32  	%r384, %r1, 992;
	add.s32 	%r385, %r384, 32;
	setp.gt.u32 	%p35, %r385, %r90;
	not.b32 	%r386, %r384;
	add.s32 	%r387, %r90, %r386;
	selp.b32 	%r382, %r387, 31, %p35;
	mov.b32 	%r361, 1;
	mov.b32 	%r383, -1;
	// begin inline asm
	shfl.sync.down.b32 %r359, %r488, %r361, %r382, %r383;
	// end inline asm
	setp.lt.s32 	%p36, %r358, %r382;
	selp.b32 	%r388, %r359, 0, %p36;
	add.s32 	%r365, %r388, %r488;
	mov.b32 	%r366, 2;
	// begin inline asm
	shfl.sync.down.b32 %r364, %r365, %r366, %r382, %r383;
	// end inline asm
	add.s32 	%r389, %r358, 2;
	setp.gt.s32 	%p37, %r389, %r382;
	selp.b32 	%r390, 0, %r364, %p37;
	add.s32 	%r370, %r365, %r390;
	mov.b32 	%r371, 4;
	// begin inline asm
	shfl.sync.down.b32 %r369, %r370, %r371, %r382, %r383;
	// end inline asm
	add.s32 	%r391, %r358, 4;
	setp.gt.s32 	%p38, %r391, %r382;
	selp.b32 	%r392, 0, %r369, %p38;
	add.s32 	%r375, %r370, %r392;
	mov.b32 	%r376, 8;
	// begin inline asm
	shfl.sync.down.b32 %r374, %r375, %r376, %r382, %r383;
	// end inline asm
	add.s32 	%r393, %r358, 8;
	setp.gt.s32 	%p39, %r393, %r382;
	selp.b32 	%r394, 0, %r374, %p39;
	add.s32 	%r380, %r375, %r394;
	mov.b32 	%r381, 16;
	// begin inline asm
	shfl.sync.down.b32 %r379, %r380, %r381, %r382, %r383;
	// end inline asm
	add.s32 	%r395, %r358, 16;
	setp.gt.s32 	%p40, %r395, %r382;
	selp.b32 	%r396, 0, %r379, %p40;
	add.s32 	%r510, %r380, %r396;
	setp.ne.s32 	%p41, %r358, 0;
	@%p41 bra 	$L__BB15_26;
	shr.u32 	%r397, %r1, 3;
	and.b32  	%r398, %r397, 124;
	mov.u32 	%r399, _ZZN3cub18CUB_300001_SM_10006detail6reduce28DeviceReduceSingleTileKernelINS2_10policy_hubIijN4cuda3std3__44plusIiEEE10Policy1000EN6thrust24THRUST_300001_SM_1000_NS10device_ptrIiEEPijS9_iiNS7_10__identityEEEvT0_T1_T2_T3_T4_T6_E12temp_storage;
	add.s32 	%r400, %r399, %r398;
	st.shared.u32 	[%r400+8], %r510;
$L__BB15_26:
	bar.sync 	0;
	setp.ne.s32 	%p42, %r1, 0;
	@%p42 bra 	$L__BB15_50;
	setp.gt.u32 	%p43, %r90, 32;
	ld.shared.u32 	%r401, [_ZZN3cub18CUB_300001_SM_10006detail6reduce28DeviceReduceSingleTileKernelINS2_10policy_hubIijN4cuda3std3__44plusIiEEE10Policy1000EN6thrust24THRUST_300001_SM_1000_NS10device_ptrIiEEPijS9_iiNS7_10__identityEEEvT0_T1_T2_T3_T4_T6_E12temp_storage+12];
	selp.b32 	%r402, %r401, 0, %p43;
	add.s32 	%r403, %r402, %r510;
	setp.gt.u32 	%p44, %r90, 64;
	ld.shared.u32 	%r404, [_ZZN3cub18CUB_300001_SM_10006detail6reduce28DeviceReduceSingleTileKernelINS2_10policy_hubIijN4cuda3std3__44plusIiEEE10Policy1000EN6thrust24THRUST_300001_SM_1000_NS10device_ptrIiEEPijS9_iiNS7_10__identityEEEvT0_T1_T2_T3_T4_T6_E12temp_storage+16];
	selp.b32 	%r405, %r404, 0, %p44;
	add.s32 	%r406, %r403, %r405;
	setp.gt.u32 	%p45, %r90, 96;
	ld.shared.u32 	%r407, [_ZZN3cub18CUB_300001_SM_10006detail6reduce28DeviceReduceSingleTileKernelINS2_10policy_hubIijN4cuda3std3__44plusIiEEE10Policy1000EN6thrust24THRUST_300001_SM_1000_NS10device_ptrIiEEPijS9_iiNS7_10__identityEEEvT0_T1_T2_T3_T4_T6_E12temp_storage+20];
	selp.b32 	%r408, %r407, 0, %p45;
	add.s32 	%r409, %r406, %r408;
	setp.gt.u32 	%p46, %r90, 128;
	ld.shared.u32 	%r410, [_ZZN3cub18CUB_300001_SM_10006detail6reduce28DeviceReduceSingleTileKernelINS2_10policy_hubIijN4cuda3std3__44plusIiEEE10Policy1000EN6thrust24THRUST_300001_SM_1000_NS10device_ptrIiEEPijS9_iiNS7_10__identityEEEvT0_T1_T2_T3_T4_T6_E12temp_storage+24];
	selp.b32 	%r411, %r410, 0, %p46;
	add.s32 	%r412, %r409, %r411;
	setp.gt.u32 	%p47, %r90, 160;
	ld.shared.u32 	%r413, [_ZZN3cub18CUB_300001_SM_10006detail6reduce28DeviceReduceSingleTileKernelINS2_10policy_hubIijN4cuda3std3__44plusIiEEE10Policy1000EN6thrust24THRUST_300001_SM_1000_NS10device_ptrIiEEPijS9_iiNS7_10__identityEEEvT0_T1_T2_T3_T4_T6_E12temp_storage+28];
	selp.b32 	%r414, %r413, 0, %p47;
	add.s32 	%r415, %r412, %r414;
	setp.gt.u32 	%p48, %r90, 192;
	ld.shared.u32 	%r416, [_ZZN3cub18CUB_300001_SM_10006detail6reduce28DeviceReduceSingleTileKernelINS2_10policy_hubIijN4cuda3std3__44plusIiEEE10Policy1000EN6thrust24THRUST_300001_SM_1000_NS10device_ptrIiEEPijS9_iiNS7_10__identityEEEvT0_T1_T2_T3_T4_T6_E12temp_storage+32];
	selp.b32 	%r417, %r416, 0, %p48;
	add.s32 	%r418, %r415, %r417;
	setp.gt.u32 	%p49, %r90, 224;
	ld.shared.u32 	%r419, [_ZZN3cub18CUB_300001_SM_10006detail6reduce28DeviceReduceSingleTileKernelINS2_10policy_hubIijN4cuda3std3__44plusIiEEE10Policy1000EN6thrust24THRUST_300001_SM_1000_NS10device_ptrIiEEPijS9_iiNS7_10__identityEEEvT0_T1_T2_T3_T4_T6_E12temp_storage+36];
	selp.b32 	%r420, %r419, 0, %p49;
	add.s32 	%r510, %r418, %r420;
	bra.uni 	$L__BB15_50;
$L__BB15_28:
	mov.u32 	%r40, %tid.x;
	mul.wide.u32 	%rd11, %r40, 4;
	add.s64 	%rd12, %rd2, %rd11;
	ld.global.u32 	%r93, [%rd12];
	ld.global.u32 	%r94, [%rd12+1024];
	ld.global.u32 	%r95, [%rd12+2048];
	ld.global.u32 	%r96, [%rd12+3072];
	ld.global.u32 	%r97, [%rd12+4096];
	ld.global.u32 	%r98, [%rd12+5120];
	ld.global.u32 	%r99, [%rd12+6144];
	ld.global.u32 	%r100, [%rd12+7168];
	ld.global.u32 	%r101, [%rd12+8192];
	ld.global.u32 	%r102, [%rd12+9216];
	ld.global.u32 	%r103, [%rd12+10240];
	ld.global.u32 	%r104, [%rd12+11264];
	ld.global.u32 	%r105, [%rd12+12288];
	ld.global.u32 	%r106, [%rd12+13312];
	ld.global.u32 	%r107, [%rd12+14336];
	ld.global.u32 	%r108, [%rd12+15360];
	add.s32 	%r109, %r94, %r93;
	add.s32 	%r110, %r95, %r109;
	add.s32 	%r111, %r96, %r110;
	add.s32 	%r112, %r97, %r111;
	add.s32 	%r113, %r98, %r112;
	add.s32 	%r114, %r99, %r113;
	add.s32 	%r115, %r100, %r114;
	add.s32 	%r116, %r101, %r115;
	add.s32 	%r117, %r102, %r116;
	add.s32 	%r118, %r103, %r117;
	add.s32 	%r119, %r104, %r118;
	add.s32 	%r120, %r105, %r119;
	add.s32 	%r121, %r106, %r120;
	add.s32 	%r122, %r107, %r121;
	add.s32 	%r509, %r108, %r122;
	add.s32 	%r42, %r90, -4096;
	setp.lt.u32 	%p3, %r42, 4096;
	mov.b32 	%r492, 4096;
	@%p3 bra 	$L__BB15_32;
	mov.b32 	%r492, 4096;
$L__BB15_30:
	add.s32 	%r124, %r40, %r492;
	mul.wide.u32 	%rd13, %r124, 4;
	add.s64 	%rd14, %rd2, %rd13;
	ld.global.u32 	%r125, [%rd14];
	ld.global.u32 	%r126, [%rd14+1024];
	ld.global.u32 	%r127, [%rd14+2048];
	ld.global.u32 	%r128, [%rd14+3072];
	ld.global.u32 	%r129, [%rd14+4096];
	ld.global.u32 	%r130, [%rd14+5120];
	ld.global.u32 	%r131, [%rd14+6144];
	ld.global.u32 	%r132, [%rd14+7168];
	ld.global.u32 	%r133, [%rd14+8192];
	ld.global.u32 	%r134, [%rd14+9216];
	ld.global.u32 	%r135, [%rd14+10240];
	ld.global.u32 	%r136, [%rd14+11264];
	ld.global.u32 	%r137, [%rd14+12288];
	ld.global.u32 	%r138, [%rd14+13312];
	ld.global.u32 	%r139, [%rd14+14336];
	ld.global.u32 	%r140, [%rd14+15360];
	add.s32 	%r141, %r125, %r509;
	add.s32 	%r142, %r126, %r141;
	add.s32 	%r143, %r127, %r142;
	add.s32 	%r144, %r128, %r143;
	add.s32 	%r145, %r129, %r144;
	add.s32 	%r146, %r130, %r145;
	add.s32 	%r147, %r131, %r146;
	add.s32 	%r148, %r132, %r147;
	add.s32 	%r149, %r133, %r148;
	add.s32 	%r150, %r134, %r149;
	add.s32 	%r151, %r135, %r150;
	add.s32 	%r152, %r136, %r151;
	add.s32 	%r153, %r137, %r152;
	add.s32 	%r154, %r138, %r153;
	add.s32 	%r155, %r139, %r154;
	add.s32 	%r509, %r140, %r155;
	sub.s32 	%r156, %r90, %r492;
	setp.lt.u32 	%p4, %r156, 4096;
	@%p4 bra 	$L__BB15_46;
	add.s32 	%r492, %r492, 4096;
	setp.le.u32 	%p5, %r492, %r42;
	@%p5 bra 	$L__BB15_30;
$L__BB15_32:
	setp.le.u32 	%p6, %r90, %r492;
	sub.s32 	%r157, %r90, %r492;
	setp.ge.s32 	%p7, %r40, %r157;
	or.pred  	%p8, %p6, %p7;
	@%p8 bra 	$L__BB15_46;
	not.b32 	%r160, %r40;
	add.s32 	%r161, %r90, %r160;
	sub.s32 	%r162, %r161, %r492;
	shr.u32 	%r163, %r162, 8;
	add.s32 	%r49, %r163, 1;
	and.b32  	%r50, %r49, 15;
	setp.lt.u32 	%p9, %r162, 3840;
	mov.u32 	%r501, %r40;
	@%p9 bra 	$L__BB15_37;
	or.b32  	%r495, %r40, 2048;
	add.s32 	%r494, %r40, %r492;
	and.b32  	%r164, %r49, 33554416;
	neg.s32 	%r493, %r164;
$L__BB15_35:
	.pragma "nounroll";
	mul.wide.u32 	%rd15, %r494, 4;
	add.s64 	%rd16, %rd2, %rd15;
	ld.global.u32 	%r165, [%rd16];
	add.s32 	%r166, %r165, %r509;
	add.s32 	%r167, %r494, 256;
	mul.wide.u32 	%rd17, %r167, 4;
	add.s64 	%rd18, %rd2, %rd17;
	ld.global.u32 	%r168, [%rd18];
	add.s32 	%r169, %r168, %r166;
	add.s32 	%r170, %r494, 512;
	mul.wide.u32 	%rd19, %r170, 4;
	add.s64 	%rd20, %rd2, %rd19;
	ld.global.u32 	%r171, [%rd20];
	add.s32 	%r172, %r171, %r169;
	add.s32 	%r173, %r494, 768;
	mul.wide.u32 	%rd21, %r173, 4;
	add.s64 	%rd22, %rd2, %rd21;
	ld.global.u32 	%r174, [%rd22];
	add.s32 	%r175, %r174, %r172;
	add.s32 	%r176, %r494, 1024;
	mul.wide.u32 	%rd23, %r176, 4;
	add.s64 	%rd24, %rd2, %rd23;
	ld.global.u32 	%r177, [%rd24];
	add.s32 	%r178, %r177, %r175;
	add.s32 	%r179, %r494, 1280;
	mul.wide.u32 	%rd25, %r179, 4;
	add.s64 	%rd26, %rd2, %rd25;
	ld.global.u32 	%r180, [%rd26];
	add.s32 	%r181, %r180, %r178;
	add.s32 	%r182, %r494, 1536;
	mul.wide.u32 	%rd27, %r182, 4;
	add.s64 	%rd28, %rd2, %rd27;
	ld.global.u32 	%r183, [%rd28];
	add.s32 	%r184, %r183, %r181;
	add.s32 	%r185, %r494, 1792;
	mul.wide.u32 	%rd29, %r185, 4;
	add.s64 	%rd30, %rd2, %rd29;
	ld.global.u32 	%r186, [%rd30];
	add.s32 	%r187, %r186, %r184;
	add.s32 	%r188, %r494, 2048;
	mul.wide.u32 	%rd31, %r188, 4;
	add.s64 	%rd32, %rd2, %rd31;
	ld.global.u32 	%r189, [%rd32];
	add.s32 	%r190, %r189, %r187;
	add.s32 	%r191, %r494, 2304;
	mul.wide.u32 	%rd33, %r191, 4;
	add.s64 	%rd34, %rd2, %rd33;
	ld.global.u32 	%r192, [%rd34];
	add.s32 	%r193, %r192, %r190;
	add.s32 	%r194, %r494, 2560;
	mul.wide.u32 	%rd35, %r194, 4;
	add.s64 	%rd36, %rd2, %rd35;
	ld.global.u32 	%r195, [%rd36];
	add.s32 	%r196, %r195, %r193;
	add.s32 	%r197, %r494, 2816;
	mul.wide.u32 	%rd37, %r197, 4;
	add.s64 	%rd38, %rd2, %rd37;
	ld.global.u32 	%r198, [%rd38];
	add.s32 	%r199, %r198, %r196;
	add.s32 	%r200, %r494, 3072;
	mul.wide.u32 	%rd39, %r200, 4;
	add.s64 	%rd40, %rd2, %rd39;
	ld.global.u32 	%r201, [%rd40];
	add.s32 	%r202, %r201, %r199;
	add.s32 	%r203, %r494, 3328;
	mul.wide.u32 	%rd41, %r203, 4;
	add.s64 	%rd42, %rd2, %rd41;
	ld.global.u32 	%r204, [%rd42];
	add.s32 	%r205, %r204, %r202;
	add.s32 	%r206, %r494, 3584;
	mul.wide.u32 	%rd43, %r206, 4;
	add.s64 	%rd44, %rd2, %rd43;
	ld.global.u32 	%r207, [%rd44];
	add.s32 	%r208, %r207, %r205;
	add.s32 	%r209, %r494, 3840;
	mul.wide.u32 	%rd45, %r209, 4;
	add.s64 	%rd46, %rd2, %rd45;
	ld.global.u32 	%r210, [%rd46];
	add.s32 	%r509, %r210, %r208;
	add.s32 	%r495, %r495, 4096;
	add.s32 	%r494, %r494, 4096;
	add.s32 	%r493, %r493, 16;
	setp.ne.s32 	%p10, %r493, 0;
	@%p10 bra 	$L__BB15_35;
	add.s32 	%r501, %r495, -2048;
$L__BB15_37:
	setp.eq.s32 	%p11, %r50, 0;
	@%p11 bra 	$L__BB15_46;
	and.b32  	%r66, %r49, 7;
	setp.lt.u32 	%p12, %r50, 8;
	@%p12 bra 	$L__BB15_40;
	add.s32 	%r212, %r501, %r492;
	mul.wide.u32 	%rd47, %r212, 4;
	add.s64 	%rd48, %rd2, %rd47;
	ld.global.u32 	%r213, [%rd48];
	add.s32 	%r214, %r213, %r509;
	add.s32 	%r215, %r212, 256;
	mul.wide.u32 	%rd49, %r215, 4;
	add.s64 	%rd50, %rd2, %rd49;
	ld.global.u32 	%r216, [%rd50];
	add.s32 	%r217, %r216, %r214;
	add.s32 	%r218, %r212, 512;
	mul.wide.u32 	%rd51, %r218, 4;
	add.s64 	%rd52, %rd2, %rd51;
	ld.global.u32 	%r219, [%rd52];
	add.s32 	%r220, %r219, %r217;
	add.s32 	%r221, %r212, 768;
	mul.wide.u32 	%rd53, %r221, 4;
	add.s64 	%rd54, %rd2, %rd53;
	ld.global.u32 	%r222, [%rd54];
	add.s32 	%r223, %r222, %r220;
	add.s32 	%r224, %r212, 1024;
	mul.wide.u32 	%rd55, %r224, 4;
	add.s64 	%rd56, %rd2, %rd55;
	ld.global.u32 	%r225, [%rd56];
	add.s32 	%r226, %r225, %r223;
	add.s32 	%r227, %r212, 1280;
	mul.wide.u32 	%rd57, %r227, 4;
	add.s64 	%rd58, %rd2, %rd57;
	ld.global.u32 	%r228, [%rd58];
	add.s32 	%r229, %r228, %r226;
	add.s32 	%r230, %r212, 1536;
	mul.wide.u32 	%rd59, %r230, 4;
	add.s64 	%rd60, %rd2, %rd59;
	ld.global.u32 	%r231, [%rd60];
	add.s32 	%r232, %r231, %r229;
	add.s32 	%r233, %r212, 1792;
	mul.wide.u32 	%rd61, %r233, 4;
	add.s64 	%rd62, %rd2, %rd61;
	ld.global.u32 	%r234, [%rd62];
	add.s32 	%r509, %r234, %r232;
	add.s32 	%r501, %r501, 2048;
$L__BB15_40:
	setp.eq.s32 	%p13, %r66, 0;
	@%p13 bra 	$L__BB15_46;
	and.b32  	%r72, %r49, 3;
	setp.lt.u32 	%p14, %r66, 4;
	@%p14 bra 	$L__BB15_43;
	add.s32 	%r236, %r501, %r492;
	mul.wide.u32 	%rd63, %r236, 4;
	add.s64 	%rd64, %rd2, %rd63;
	ld.global.u32 	%r237, [%rd64];
	add.s32 	%r238, %r237, %r509;
	add.s32 	%r239, %r236, 256;
	mul.wide.u32 	%rd65, %r239, 4;
	add.s64 	%rd66, %rd2, %rd65;
	ld.global.u32 	%r240, [%rd66];
	add.s32 	%r241, %r240, %r238;
	add.s32 	%r242, %r236, 512;
	mul.wide.u32 	%rd67, %r242, 4;
	add.s64 	%rd68, %rd2, %rd67;
	ld.global.u32 	%r243, [%rd68];
	add.s32 	%r244, %r243, %r241;
	add.s32 	%r245, %r236, 768;
	mul.wide.u32 	%rd69, %r245, 4;
	add.s64 	%rd70, %rd2, %rd69;
	ld.global.u32 	%r246, [%rd70];
	add.s32 	%r509, %r246, %r244;
	add.s32 	%r501, %r501, 1024;
$L__BB15_43:
	setp.eq.s32 	%p15, %r72, 0;
	@%p15 bra 	$L__BB15_46;
	add.s32 	%r507, %r501, %r492;
	neg.s32 	%r506, %r72;
$L__BB15_45:
	.pragma "nounroll";
	mul.wide.u32 	%rd71, %r507, 4;
	add.s64 	%rd72, %rd2, %rd71;
	ld.global.u32 	%r247, [%rd72];
	add.s32 	%r509, %r247, %r509;
	add.s32 	%r507, %r507, 256;
	add.s32 	%r506, %r506, 1;
	setp.ne.s32 	%p16, %r506, 0;
	@%p16 bra 	$L__BB15_45;
$L__BB15_46:
	// begin inline asm
	mov.u32 %r248, %laneid;
	// end inline asm
	mov.b32 	%r251, 1;
	mov.b32 	%r272, 31;
	mov.b32 	%r273, -1;
	// begin inline asm
	shfl.sync.down.b32 %r249, %r509, %r251, %r272, %r273;
	// end inline asm
	setp.gt.s32 	%p17, %r248, 30;
	selp.b32 	%r274, 0, %r249, %p17;
	add.s32 	%r255, %r274, %r509;
	mov.b32 	%r256, 2;
	// begin inline asm
	shfl.sync.down.b32 %r254, %r255, %r256, %r272, %r273;
	// end inline asm
	setp.gt.s32 	%p18, %r248, 29;
	selp.b32 	%r275, 0, %r254, %p18;
	add.s32 	%r260, %r255, %r275;
	mov.b32 	%r261, 4;
	// begin inline asm
	shfl.sync.down.b32 %r259, %r260, %r261, %r272, %r273;
	// end inline asm
	setp.gt.s32 	%p19, %r248, 27;
	selp.b32 	%r276, 0, %r259, %p19;
	add.s32 	%r265, %r260, %r276;
	mov.b32 	%r266, 8;
	// begin inline asm
	shfl.sync.down.b32 %r264, %r265, %r266, %r272, %r273;
	// end inline asm
	setp.gt.s32 	%p20, %r248, 23;
	selp.b32 	%r277, 0, %r264, %p20;
	add.s32 	%r270, %r265, %r277;
	mov.b32 	%r271, 16;
	// begin inline asm
	shfl.sync.down.b32 %r269, %r270, %r271, %r272, %r273;
	// end inline asm
	setp.gt.s32 	%p21, %r248, 15;
	selp.b32 	%r278, 0, %r269, %p21;
	add.s32 	%r510, %r270, %r278;
	setp.ne.s32 	%p22, %r248, 0;
	@%p22 bra 	$L__BB15_48;
	shr.u32 	%r279, %r40, 3;
	and.b32  	%r280, %r279, 124;
	mov.u32 	%r281, _ZZN3cub18CUB_300001_SM_10006detail6reduce28DeviceReduceSingleTileKernelINS2_10policy_hubIijN4cuda3std3__44plusIiEEE10Policy1000EN6thrust24THRUST_300001_SM_1000_NS10device_ptrIiEEPijS9_iiNS7_10__identityEEEvT0_T1_T2_T3_T4_T6_E12temp_storage;
	add.s32 	%r282, %r281, %r280;
	st.shared.u32 	[%r282+8], %r510;
$L__BB15_48:
	bar.sync 	0;
	setp.ne.s32 	%p23, %r40, 0;
	@%p23 bra 	$L__BB15_50;
	ld.shared.u32 	%r283, [_ZZN3cub18CUB_300001_SM_10006detail6reduce28DeviceReduceSingleTileKernelINS2_10policy_hubIijN4cuda3std3__44plusIiEEE10Policy1000EN6thrust24THRUST_300001_SM_1000_NS10device_ptrIiEEPijS9_iiNS7_10__identityEEEvT0_T1_T2_T3_T4_T6_E12temp_storage+12];
	add.s32 	%r284, %r283, %r510;
	ld.shared.u32 	%r285, [_ZZN3cub18CUB_300001_SM_10006detail6reduce28DeviceReduceSingleTileKernelINS2_10policy_hubIijN4cuda3std3__44plusIiEEE10Policy1000EN6thrust24THRUST_300001_SM_1000_NS10device_ptrIiEEPijS9_iiNS7_10__identityEEEvT0_T1_T2_T3_T4_T6_E12temp_storage+16];
	add.s32 	%r286, %r284, %r285;
	ld.shared.u32 	%r287, [_ZZN3cub18CUB_300001_SM_10006detail6reduce28DeviceReduceSingleTileKernelINS2_10policy_hubIijN4cuda3std3__44plusIiEEE10Policy1000EN6thrust24THRUST_300001_SM_1000_NS10device_ptrIiEEPijS9_iiNS7_10__identityEEEvT0_T1_T2_T3_T4_T6_E12temp_storage+20];
	add.s32 	%r288, %r286, %r287;
	ld.shared.u32 	%r289, [_ZZN3cub18CUB_300001_SM_10006detail6reduce28DeviceReduceSingleTileKernelINS2_10policy_hubIijN4cuda3std3__44plusIiEEE10Policy1000EN6thrust24THRUST_300001_SM_1000_NS10device_ptrIiEEPijS9_iiNS7_10__identityEEEvT0_T1_T2_T3_T4_T6_E12temp_storage+24];
	add.s32 	%r290, %r288, %r289;
	ld.shared.u32 	%r291, [_ZZN3cub18CUB_300001_SM_10006detail6reduce28DeviceReduceSingleTileKernelINS2_10policy_hubIijN4cuda3std3__44plusIiEEE10Policy1000EN6thrust24THRUST_300001_SM_1000_NS10device_ptrIiEEPijS9_iiNS7_10__identityEEEvT0_T1_T2_T3_T4_T6_E12temp_storage+28];
	add.s32 	%r292, %r290, %r291;
	ld.shared.u32 	%r293, [_ZZN3cub18CUB_300001_SM_10006detail6reduce28DeviceReduceSingleTileKernelINS2_10policy_hubIijN4cuda3std3__44plusIiEEE10Policy1000EN6thrust24THRUST_300001_SM_1000_NS10device_ptrIiEEPijS9_iiNS7_10__identityEEEvT0_T1_T2_T3_T4_T6_E12temp_storage+32];
	add.s32 	%r294, %r292, %r293;
	ld.shared.u32 	%r295, [_ZZN3cub18CUB_300001_SM_10006detail6reduce28DeviceReduceSingleTileKernelINS2_10policy_hubIijN4cuda3std3__44plusIiEEE10Policy1000EN6thrust24THRUST_300001_SM_1000_NS10device_ptrIiEEPijS9_iiNS7_10__identityEEEvT0_T1_T2_T3_T4_T6_E12temp_storage+36];
	add.s32 	%r510, %r294, %r295;
$L__BB15_50:
	mov.u32 	%r469, %tid.x;
	setp.ne.s32 	%p57, %r469, 0;
	@%p57 bra 	$L__BB15_52;
	add.s32 	%r470, %r510, %r91;
	st.global.u32 	[%rd1], %r470;
$L__BB15_52:
	ret;

}
	// .globl	_ZN3cub18CUB_300001_SM_10006detail6reduce18DeviceReduceKernelINS2_10policy_hubIijN4cuda3std3__44plusIiEEE10Policy1000EN6thrust24THRUST_300001_SM_1000_NS10device_ptrIiEEjS9_iNS7_10__identityEEEvT0_PT3_T1_NS0_13GridEvenShareISK_EET2_T4_
.visible .entry _ZN3cub18CUB_300001_SM_10006detail6reduce18DeviceReduceKernelINS2_10policy_hubIijN4cuda3std3__44plusIiEEE10Policy1000EN6thrust24THRUST_300001_SM_1000_NS10device_ptrIiEEjS9_iNS7_10__identityEEEvT0_PT3_T1_NS0_13GridEvenShareISK_EET2_T4_(
	.param .align 8 .b8 _ZN3cub18CUB_300001_SM_10006detail6reduce18DeviceReduceKernelINS2_10policy_hubIijN4cuda3std3__44plusIiEEE10Policy1000EN6thrust24THRUST_300001_SM_1000_NS10device_ptrIiEEjS9_iNS7_10__identityEEEvT0_PT3_T1_NS0_13GridEvenShareISK_EET2_T4__param_0[8],
	.param .u64 .ptr .align 1 _ZN3cub18CUB_300001_SM_10006detail6reduce18DeviceReduceKernelINS2_10policy_hubIijN4cuda3std3__44plusIiEEE10Policy1000EN6thrust24THRUST_300001_SM_1000_NS10device_ptrIiEEjS9_iNS7_10__identityEEEvT0_PT3_T1_NS0_13GridEvenShareISK_EET2_T4__param_1,
	.param .u32 _ZN3cub18CUB_300001_SM_10006detail6reduce18DeviceReduceKernelINS2_10policy_hubIijN4cuda3std3__44plusIiEEE10Policy1000EN6thrust24THRUST_300001_SM_1000_NS10device_ptrIiEEjS9_iNS7_10__identityEEEvT0_PT3_T1_NS0_13GridEvenShareISK_EET2_T4__param_2,
	.param .align 4 .b8 _ZN3cub18CUB_300001_SM_10006detail6reduce18DeviceReduceKernelINS2_10policy_hubIijN4cuda3std3__44plusIiEEE10Policy1000EN6thrust24THRUST_300001_SM_1000_NS10device_ptrIiEEjS9_iNS7_10__identityEEEvT0_PT3_T1_NS0_13GridEvenShareISK_EET2_T4__param_3[40],
	.param .align 1 .b8 _ZN3cub18CUB_300001_SM_10006detail6reduce18DeviceReduceKernelINS2_10policy_hubIijN4cuda3std3__44plusIiEEE10Policy1000EN6thrust24THRUST_300001_SM_1000_NS10device_ptrIiEEjS9_iNS7_10__identityEEEvT0_PT3_T1_NS0_13GridEvenShareISK_EET2_T4__param_4[1],
	.param .align 1 .b8 _ZN3cub18CUB_300001_SM_10006detail6reduce18DeviceReduceKernelINS2_10policy_hubIijN4cuda3std3__44plusIiEEE10Policy1000EN6thrust24THRUST_300001_SM_1000_NS10device_ptrIiEEjS9_iNS7_10__identityEEEvT0_PT3_T1_NS0_13GridEvenShareISK_EET2_T4__param_5[1]
)
.maxntid 256
{
	.reg .pred 	%p<57>;
	.reg .b16 	%rs<4>;
	.reg .b32 	%r<575>;
	.reg .b64 	%rd<130>;
	// demoted variable
	.shared .align 4 .b8 _ZZN3cub18CUB_300001_SM_10006detail6reduce18DeviceReduceKernelINS2_10policy_hubIijN4cuda3std3__44plusIiEEE10Policy1000EN6thrust24THRUST_300001_SM_1000_NS10device_ptrIiEEjS9_iNS7_10__identityEEEvT0_PT3_T1_NS0_13GridEvenShareISK_EET2_T4_E12temp_storage[44];
	ld.param.u32 	%r1, [_ZN3cub18CUB_300001_SM_10006detail6reduce18DeviceReduceKernelINS2_10policy_hubIijN4cuda3std3__44plusIiEEE10Policy1000EN6thrust24THRUST_300001_SM_1000_NS10device_ptrIiEEjS9_iNS7_10__identityEEEvT0_PT3_T1_NS0_13GridEvenShareISK_EET2_T4__param_3+20];
	ld.param.u32 	%r2, [_ZN3cub18CUB_300001_SM_10006detail6reduce18DeviceReduceKernelINS2_10policy_hubIijN4cuda3std3__44plusIiEEE10Policy1000EN6thrust24THRUST_300001_SM_1000_NS10device_ptrIiEEjS9_iNS7_10__identityEEEvT0_PT3_T1_NS0_13GridEvenShareISK_EET2_T4__param_3+24];
	ld.param.u64 	%rd3, [_ZN3cub18CUB_300001_SM_10006detail6reduce18DeviceReduceKernelINS2_10policy_hubIijN4cuda3std3__44plusIiEEE10Policy1000EN6thrust24THRUST_300001_SM_1000_NS10device_ptrIiEEjS9_iNS7_10__identityEEEvT0_PT3_T1_NS0_13GridEvenShareISK_EET2_T4__param_0];
	cvta.to.global.u64 	%rd1, %rd3;
	mov.u32 	%r3, %ctaid.x;
	shl.b32 	%r4, %r2, 12;
	shl.b32 	%r556, %r3, 12;
	sub.s32 	%r6, %r1, %r556;
	setp.gt.u32 	%p1, %r6, 4095;
	@%p1 bra 	$L__BB16_26;
	mov.u32 	%r7, %tid.x;
	setp.ge.u32 	%p23, %r7, %r6;
	mov.b32 	%r550, 0;
	mov.u32 	%r539, %r7;
	@%p23 bra 	$L__BB16_3;
	add.s32 	%r330, %r556, %r7;
	mul.wide.u32 	%rd66, %r330, 4;
	add.s64 	%rd67, %rd1, %rd66;
	ld.global.u32 	%r550, [%rd67];
	add.s32 	%r539, %r7, 256;
$L__BB16_3:
	setp.ge.u32 	%p24, %r539, %r6;
	@%p24 bra 	$L__BB16_17;
	not.b32 	%r332, %r539;
	add.s32 	%r333, %r1, %r332;
	sub.s32 	%r334, %r333, %r556;
	shr.u32 	%r335, %r334, 8;
	add.s32 	%r12, %r335, 1;
	and.b32  	%r13, %r12, 15;
	setp.lt.u32 	%p25, %r334, 3840;
	@%p25 bra 	$L__BB16_8;
	or.b32  	%r536, %r539, 2048;
	add.s32 	%r535, %r539, %r556;
	and.b32  	%r336, %r12, 33554416;
	neg.s32 	%r534, %r336;
$L__BB16_6:
	.pragma "nounroll";
	mul.wide.u32 	%rd68, %r535, 4;
	add.s64 	%rd69, %rd1, %rd68;
	ld.global.u32 	%r337, [%rd69];
	add.s32 	%r338, %r337, %r550;
	add.s32 	%r339, %r535, 256;
	mul.wide.u32 	%rd70, %r339, 4;
	add.s64 	%rd71, %rd1, %rd70;
	ld.global.u32 	%r340, [%rd71];
	add.s32 	%r341, %r340, %r338;
	add.s32 	%r342, %r535, 512;
	mul.wide.u32 	%rd72, %r342, 4;
	add.s64 	%rd73, %rd1, %rd72;
	ld.global.u32 	%r343, [%rd73];
	add.s32 	%r344, %r343, %r341;
	add.s32 	%r345, %r535, 768;
	mul.wide.u32 	%rd74, %r345, 4;
	add.s64 	%rd75, %rd1, %rd74;
	ld.global.u32 	%r346, [%rd75];
	add.s32 	%r347, %r346, %r344;
	add.s32 	%r348, %r535, 1024;
	mul.wide.u32 	%rd76, %r348, 4;
	add.s64 	%rd77, %rd1, %rd76;
	ld.global.u32 	%r349, [%rd77];
	add.s32 	%r350, %r349, %r347;
	add.s32 	%r351, %r535, 1280;
	mul.wide.u32 	%rd78, %r351, 4;
	add.s64 	%rd79, %rd1, %rd78;
	ld.global.u32 	%r352, [%rd79];
	add.s32 	%r353, %r352, %r350;
	add.s32 	%r354, %r535, 1536;
	mul.wide.u32 	%rd80, %r354, 4;
	add.s64 	%rd81, %rd1, %rd80;
	ld.global.u32 	%r355, [%rd81];
	add.s32 	%r356, %r355, %r353;
	add.s32 	%r357, %r535, 1792;
	mul.wide.u32 	%rd82, %r357, 4;
	add.s64 	%rd83, %rd1, %rd82;
	ld.global.u32 	%r358, [%rd83];
	add.s32 	%r359, %r358, %r356;
	add.s32 	%r360, %r535, 2048;
	mul.wide.u32 	%rd84, %r360, 4;
	add.s64 	%rd85, %rd1, %rd84;
	ld.global.u32 	%r361, [%rd85];
	add.s32 	%r362, %r361, %r359;
	add.s32 	%r363, %r535, 2304;
	mul.wide.u32 	%rd86, %r363, 4;
	add.s64 	%rd87, %rd1, %rd86;
	ld.global.u32 	%r364, [%rd87];
	add.s32 	%r365, %r364, %r362;
	add.s32 	%r366, %r535, 2560;
	mul.wide.u32 	%rd88, %r366, 4;
	add.s64 	%rd89, %rd1, %rd88;
	ld.global.u32 	%r367, [%rd89];
	add.s32 	%r368, %r367, %r365;
	add.s32 	%r369, %r535, 2816;
	mul.wide.u32 	%rd90, %r369, 4;
	add.s64 	%rd91, %rd1, %rd90;
	ld.global.u32 	%r370, [%rd91];
	add.s32 	%r371, %r370, %r368;
	add.s32 	%r372, %r535, 3072;
	mul.wide.u32 	%rd92, %r372, 4;
	add.s64 	%rd93, %rd1, %rd92;
	ld.global.u32 	%r373, [%rd93];
	add.s32 	%r374, %r373, %r371;
	add.s32 	%r375, %r535, 3328;
	mul.wide.u32 	%rd94, %r375, 4;
	add.s64 	%rd95, %rd1, %rd94;
	ld.global.u32 	%r376, [%rd95];
	add.s32 	%r377, %r376, %r374;
	add.s32 	%r378, %r535, 3584;
	mul.wide.u32 	%rd96, %r378, 4;
	add.s64 	%rd97, %rd1, %rd96;
	ld.global.u32 	%r379, [%rd97];
	add.s32 	%r380, %r379, %r377;
	add.s32 	%r381, %r535, 3840;
	mul.wide.u32 	%rd98, %r381, 4;
	add.s64 	%rd99, %rd1, %rd98;
	ld.global.u32 	%r382, [%rd99];
	add.s32 	%r550, %r382, %r380;
	add.s32 	%r536, %r536, 4096;
	add.s32 	%r535, %r535, 4096;
	add.s32 	%r534, %r534, 16;
	setp.ne.s32 	%p26, %r534, 0;
	@%p26 bra 	$L__BB16_6;
	add.s32 	%r539, %r536, -2048;
$L__BB16_8:
	setp.eq.s32 	%p27, %r13, 0;
	@%p27 bra 	$L__BB16_17;
	and.b32  	%r29, %r12, 7;
	setp.lt.u32 	%p28, %r13, 8;
	@%p28 bra 	$L__BB16_11;
	add.s32 	%r384, %r556, %r539;
	mul.wide.u32 	%rd100, %r384, 4;
	add.s64 	%rd101, %rd1, %rd100;
	ld.global.u32 	%r385, [%rd101];
	add.s32 	%r386, %r385, %r550;
	add.s32 	%r387, %r384, 256;
	mul.wide.u32 	%rd102, %r387, 4;
	add.s64 	%rd103, %rd1, %rd102;
	ld.global.u32 	%r388, [%rd103];
	add.s32 	%r389, %r388, %r386;
	add.s32 	%r390, %r384, 512;
	mul.wide.u32 	%rd104, %r390, 4;
	add.s64 	%rd105, %rd1, %rd104;
	ld.global.u32 	%r391, [%rd105];
	add.s32 	%r392, %r391, %r389;
	add.s32 	%r393, %r384, 768;
	mul.wide.u32 	%rd106, %r393, 4;
	add.s64 	%rd107, %rd1, %rd106;
	ld.global.u32 	%r394, [%rd107];
	add.s32 	%r395, %r394, %r392;
	add.s32 	%r396, %r384, 1024;
	mul.wide.u32 	%rd108, %r396, 4;
	add.s64 	%rd109, %rd1, %rd108;
	ld.global.u32 	%r397, [%rd109];
	add.s32 	%r398, %r397, %r395;
	add.s32 	%r399, %r384, 1280;
	mul.wide.u32 	%rd110, %r399, 4;
	add.s64 	%rd111, %rd1, %rd110;
	ld.global.u32 	%r400, [%rd111];
	add.s32 	%r401, %r400, %r398;
	add.s32 	%r402, %r384, 1536;
	mul.wide.u32 	%rd112, %r402, 4;
	add.s64 	%rd113, %rd1, %rd112;
	ld.global.u32 	%r403, [%rd113];
	add.s32 	%r404, %r403, %r401;
	add.s32 	%r405, %r384, 1792;
	mul.wide.u32 	%rd114, %r405, 4;
	add.s64 	%rd115, %rd1, %rd114;
	ld.global.u32 	%r406, [%rd115];
	add.s32 	%r550, %r406, %r404;
	add.s32 	%r539, %r539, 2048;
$L__BB16_11:
	setp.eq.s32 	%p29, %r29, 0;
	@%p29 bra 	$L__BB16_17;
	and.b32  	%r35, %r12, 3;
	setp.lt.u32 	%p30, %r29, 4;
	@%p30 bra 	$L__BB16_14;
	add.s32 	%r408, %r556, %r539;
	mul.wide.u32 	%rd116, %r408, 4;
	add.s64 	%rd117, %rd1, %rd116;
	ld.global.u32 	%r409, [%rd117];
	add.s32 	%r410, %r409, %r550;
	add.s32 	%r411, %r408, 256;
	mul.wide.u32 	%rd118, %r411, 4;
	add.s64 	%rd119, %rd1, %rd118;
	ld.global.u32 	%r412, [%rd119];
	add.s32 	%r413, %r412, %r410;
	add.s32 	%r414, %r408, 512;
	mul.wide.u32 	%rd120, %r414, 4;
	add.s64 	%rd121, %rd1, %rd120;
	ld.global.u32 	%r415, [%rd121];
	add.s32 	%r416, %r415, %r413;
	add.s32 	%r417, %r408, 768;
	mul.wide.u32 	%rd122, %r417, 4;
	add.s64 	%rd123, %rd1, %rd122;
	ld.global.u32 	%r418, [%rd123];
	add.s32 	%r550, %r418, %r416;
	add.s32 	%r539, %r539, 1024;
$L__BB16_14:
	setp.eq.s32 	%p31, %r35, 0;
	@%p31 bra 	$L__BB16_17;
	add.s32 	%r548, %r539, %r556;
	neg.s32 	%r547, %r35;
$L__BB16_16:
	.pragma "nounroll";
	mul.wide.u32 	%rd124, %r548, 4;
	add.s64 	%rd125, %rd1, %rd124;
	ld.global.u32 	%r419, [%rd125];
	add.s32 	%r550, %r419, %r550;
	add.s32 	%r548, %r548, 256;
	add.s32 	%r547, %r547, 1;
	setp.ne.s32 	%p32, %r547, 0;
	@%p32 bra 	$L__BB16_16;
$L__BB16_17:
	setp.lt.u32 	%p33, %r6, 256;
	@%p33 bra 	$L__BB16_22;
	// begin inline asm
	mov.u32 %r483, %laneid;
	// end inline asm
	mov.b32 	%r486, 1;
	mov.b32 	%r507, 31;
	mov.b32 	%r508, -1;
	// begin inline asm
	shfl.sync.down.b32 %r484, %r550, %r486, %r507, %r508;
	// end inline asm
	setp.gt.s32 	%p49, %r483, 30;
	selp.b32 	%r509, 0, %r484, %p49;
	add.s32 	%r490, %r509, %r550;
	mov.b32 	%r491, 2;
	// begin inline asm
	shfl.sync.down.b32 %r489, %r490, %r491, %r507, %r508;
	// end inline asm
	setp.gt.s32 	%p50, %r483, 29;
	selp.b32 	%r510, 0, %r489, %p50;
	add.s32 	%r495, %r490, %r510;
	mov.b32 	%r496, 4;
	// begin inline asm
	shfl.sync.down.b32 %r494, %r495, %r496, %r507, %r508;
	// end inline asm
	setp.gt.s32 	%p51, %r483, 27;
	selp.b32 	%r511, 0, %r494, %p51;
	add.s32 	%r500, %r495, %r511;
	mov.b32 	%r501, 8;
	// begin inline asm
	shfl.sync.down.b32 %r499, %r500, %r501, %r507, %r508;
	// end inline asm
	setp.gt.s32 	%p52, %r483, 23;
	selp.b32 	%r512, 0, %r499, %p52;
	add.s32 	%r505, %r500, %r512;
	mov.b32 	%r506, 16;
	// begin inline asm
	shfl.sync.down.b32 %r504, %r505, %r506, %r507, %r508;
	// end inline asm
	setp.gt.s32 	%p53, %r483, 15;
	selp.b32 	%r513, 0, %r504, %p53;
	add.s32 	%r574, %r505, %r513;
	setp.ne.s32 	%p54, %r483, 0;
	@%p54 bra 	$L__BB16_20;
	shr.u32 	%r514, %r7, 3;
	and.b32  	%r515, %r514, 124;
	mov.u32 	%r516, _ZZN3cub18CUB_300001_SM_10006detail6reduce18DeviceReduceKernelINS2_10policy_hubIijN4cuda3std3__44plusIiEEE10Policy1000EN6thrust24THRUST_300001_SM_1000_NS10device_ptrIiEEjS9_iNS7_10__identityEEEvT0_PT3_T1_NS0_13GridEvenShareISK_EET2_T4_E12temp_storage;
	add.s32 	%r517, %r516, %r515;
	st.shared.u32 	[%r517+8], %r574;
$L__BB16_20:
	bar.sync 	0;
	setp.ne.s32 	%p55, %r7, 0;
	@%p55 bra 	$L__BB16_48;
	ld.shared.u32 	%r518, [_ZZN3cub18CUB_300001_SM_10006detail6reduce18DeviceReduceKernelINS2_10policy_hubIijN4cuda3std3__44plusIiEEE10Policy1000EN6thrust24THRUST_300001_SM_1000_NS10device_ptrIiEEjS9_iNS7_10__identityEEEvT0_PT3_T1_NS0_13GridEvenShareISK_EET2_T4_E12temp_storage+12];
	add.s32 	%r519, %r518, %r574;
	ld.shared.u32 	%r520, [_ZZN3cub18CUB_300001_SM_10006detail6reduce18DeviceReduceKernelINS2_10policy_hubIijN4cuda3std3__44plusIiEEE10Policy1000EN6thrust24THRUST_300001_SM_1000_NS10device_ptrIiEEjS9_iNS7_10__identityEEEvT0_PT3_T1_NS0_13GridEvenShareISK_EET2_T4_E12temp_storage+16];
	add.s32 	%r521, %r519, %r520;
	ld.shared.u32 	%r522, [_ZZN3cub18CUB_300001_SM_10006detail6reduce18DeviceReduceKernelINS2_10policy_hubIijN4cuda3std3__44plusIiEEE10Policy1000EN6thrust24THRUST_300001_SM_1000_NS10device_ptrIiEEjS9_iNS7_10__identityEEEvT0_PT3_T1_NS0_13GridEvenShareISK_EET2_T4_E12temp_storage+20];
	add.s32 	%r523, %r521, %r522;
	ld.shared.u32 	%r524, [_ZZN3cub18CUB_300001_SM_10006detail6reduce18DeviceReduceKernelINS2_10policy_hubIijN4cuda3std3__44plusIiEEE10Policy1000EN6thrust24THRUST_300001_SM_1000_NS10device_ptrIiEEjS9_iNS7_10__identityEEEvT0_PT3_T1_NS0_13GridEvenShareISK_EET2_T4_E12temp_storage+24];
	add.s32 	%r525, %r523, %r524;
	ld.shared.u32 	%r526, [_ZZN3cub18CUB_300001_SM_10006detail6reduce18DeviceReduceKernelINS2_10policy_hubIijN4cuda3std3__44plusIiEEE10Policy1000EN6thrust24THRUST_300001_SM_1000_NS10device_ptrIiEEjS9_iNS7_10__identityEEEvT0_PT3_T1_NS0_13GridEvenShareISK_EET2_T4_E12temp_storage+28];
	add.s32 	%r527, %r525, %r526;
	ld.shared.u32 	%r528, [_ZZN3cub18CUB_300001_SM_10006detail6reduce18DeviceReduceKernelINS2_10policy_hubIijN4cuda3std3__44plusIiEEE10Policy1000EN6thrust24THRUST_300001_SM_1000_NS10device_ptrIiEEjS9_iNS7_10__identityEEEvT0_PT3_T1_NS0_13GridEvenShareISK_EET2_T4_E12temp_storage+32];
	add.s32 	%r529, %r527, %r528;
	ld.shared.u32 	%r530, [_ZZN3cub18CUB_300001_SM_10006detail6reduce18DeviceReduceKernelINS2_10policy_hubIijN4cuda3std3__44plusIiEEE10Policy1000EN6thrust24THRUST_300001_SM_1000_NS10device_ptrIiEEjS9_iNS7_10__identityEEEvT0_PT3_T1_NS0_13GridEvenShareISK_EET2_T4_E12temp_storage+36];
	add.s32 	%r574, %r529, %r530;
	bra.uni 	$L__BB16_48;
$L__BB16_22:
	// begin inline asm
	mov.u32 %r420, %laneid;
	// end inline asm
	and.b32  	%r446, %r7, 992;
	add.s32 	%r447, %r446, 32;
	setp.gt.u32 	%p34, %r447, %r6;
	not.b32 	%r448, %r446;
	add.s32 	%r449, %r6, %r448;
	selp.b32 	%r444, %r449, 31, %p34;
	mov.b32 	%r423, 1;
	mov.b32 	%r445, -1;
	// begin inline asm
	shfl.sync.down.b32 %r421, %r550, %r423, %r444, %r445;
	// end inline asm
	setp.lt.s32 	%p35, %r420, %r444;
	selp.b32 	%r450, %r421, 0, %p35;
	add.s32 	%r427, %r450, %r550;
	mov.b32 	%r428, 2;
	// begin inline asm
	shfl.sync.down.b32 %r426, %r427, %r428, %r444, %r445;
	// end inline asm
	add.s32 	%r451, %r420, 2;
	setp.gt.s32 	%p36, %r451, %r444;
	selp.b32 	%r452, 0, %r426, %p36;
	add.s32 	%r432, %r427, %r452;
	mov.b32 	%r433, 4;
	// begin inline asm
	shfl.sync.down.b32 %r431, %r432, %r433, %r444, %r445;
	// end inline asm
	add.s32 	%r453, %r420, 4;
	setp.gt.s32 	%p37, %r453, %r444;
	selp.b32 	%r454, 0, %r431, %p37;
	add.s32 	%r437, %r432, %r454;
	mov.b32 	%r438, 8;
	// begin inline asm
	shfl.sync.down.b32 %r436, %r437, %r438, %r444, %r445;
	// end inline asm
	add.s32 	%r455, %r420, 8;
	setp.gt.s32 	%p38, %r455, %r444;
	selp.b32 	%r456, 0, %r436, %p38;
	add.s32 	%r442, %r437, %r456;
	mov.b32 	%r443, 16;
	// begin inline asm
	shfl.sync.down.b32 %r441, %r442, %r443, %r444, %r445;
	// end inline asm
	add.s32 	%r457, %r420, 16;
	setp.gt.s32 	%p39, %r457, %r444;
	selp.b32 	%r458, 0, %r441, %p39;
	add.s32 	%r574, %r442, %r458;
	setp.ne.s32 	%p40, %r420, 0;
	@%p40 bra 	$L__BB16_24;
	shr.u32 	%r459, %r7, 3;
	and.b32  	%r460, %r459, 124;
	mov.u32 	%r461, _ZZN3cub18CUB_300001_SM_10006detail6reduce18DeviceReduceKernelINS2_10policy_hubIijN4cuda3std3__44plusIiEEE10Policy1000EN6thrust24THRUST_300001_SM_1000_NS10device_ptrIiEEjS9_iNS7_10__identityEEEvT0_PT3_T1_NS0_13GridEvenShareISK_EET2_T4_E12temp_storage;
	add.s32 	%r462, %r461, %r460;
	st.shared.u32 	[%r462+8], %r574;
$L__BB16_24:
	bar.sync 	0;
	setp.ne.s32 	%p41, %r7, 0;
	@%p41 bra 	$L__BB16_48;
	setp.gt.u32 	%p42, %r6, 32;
	ld.shared.u32 	%r463, [_ZZN3cub18CUB_300001_SM_10006detail6reduce18DeviceReduceKernelINS2_10policy_hubIijN4cuda3std3__44plusIiEEE10Policy1000EN6thrust24THRUST_300001_SM_1000_NS10device_ptrIiEEjS9_iNS7_10__identityEEEvT0_PT3_T1_NS0_13GridEvenShareISK_EET2_T4_E12temp_storage+12];
	selp.b32 	%r464, %r463, 0, %p42;
	add.s32 	%r465, %r464, %r574;
	setp.gt.u32 	%p43, %r6, 64;
	ld.shared.u32 	%r466, [_ZZN3cub18CUB_300001_SM_10006detail6reduce18DeviceReduceKernelINS2_10policy_hubIijN4cuda3std3__44plusIiEEE10Policy1000EN6thrust24THRUST_300001_SM_1000_NS10device_ptrIiEEjS9_iNS7_10__identityEEEvT0_PT3_T1_NS0_13GridEvenShareISK_EET2_T4_E12temp_storage+16];
	selp.b32 	%r467, %r466, 0, %p43;
	add.s32 	%r468, %r465, %r467;
	setp.gt.u32 	%p44, %r6, 96;
	ld.shared.u32 	%r469, [_ZZN3cub18CUB_300001_SM_10006detail6reduce18DeviceReduceKernelINS2_10policy_hubIijN4cuda3std3__44plusIiEEE10Policy1000EN6thrust24THRUST_300001_SM_1000_NS10device_ptrIiEEjS9_iNS7_10__identityEEEvT0_PT3_T1_NS0_13GridEvenShareISK_EET2_T4_E12temp_storage+20];
	selp.b32 	%r470, %r469, 0, %p44;
	add.s32 	%r471, %r468, %r470;
	setp.gt.u32 	%p45, %r6, 128;
	ld.shared.u32 	%r472, [_ZZN3cub18CUB_300001_SM_10006detail6reduce18DeviceReduceKernelINS2_10policy_hubIijN4cuda3std3__44plusIiEEE10Policy1000EN6thrust24THRUST_300001_SM_1000_NS10device_ptrIiEEjS9_iNS7_10__identityEEEvT0_PT3_T1_NS0_13GridEvenShareISK_EET2_T4_E12temp_storage+24];
	selp.b32 	%r473, %r472, 0, %p45;
	add.s32 	%r474, %r471, %r473;
	setp.gt.u32 	%p46, %r6, 160;
	ld.shared.u32 	%r475, [_ZZN3cub18CUB_300001_SM_10006detail6reduce18DeviceReduceKernelINS2_10policy_hubIijN4cuda3std3__44plusIiEEE10Policy1000EN6thrust24THRUST_300001_SM_1000_NS10device_ptrIiEEjS9_iNS7_10__identityEEEvT0_PT3_T1_NS0_13GridEvenShareISK_EET2_T4_E12temp_storage+28];
	selp.b32 	%r476, %r475, 0, %p46;
	add.s32 	%r477, %r474, %r476;
	setp.gt.u32 	%p47, %r6, 192;
	ld.shared.u32 	%r478, [_ZZN3cub18CUB_300001_SM_10006detail6reduce18DeviceReduceKernelINS2_10policy_hubIijN4cuda3std3__44plusIiEEE10Policy1000EN6thrust24THRUST_300001_SM_1000_NS10device_ptrIiEEjS9_iNS7_10__identityEEEvT0_PT3_T1_NS0_13GridEvenShareISK_EET2_T4_E12temp_storage+32];
	selp.b32 	%r479, %r478, 0, %p47;
	add.s32 	%r480, %r477, %r479;
	setp.gt.u32 	%p48, %r6, 224;
	ld.shared.u32 	%r481, [_ZZN3cub18CUB_300001_SM_10006detail6reduce18DeviceReduceKernelINS2_10policy_hubIijN4cuda3std3__44plusIiEEE10Policy1000EN6thrust24THRUST_300001_SM_1000_NS10device_ptrIiEEjS9_iNS7_10__identityEEEvT0_PT3_T1_NS0_13GridEvenShareISK_EET2_T4_E12temp_storage+36];
	selp.b32 	%r482, %r481, 0, %p48;
	add.s32 	%r574, %r480, %r482;
	bra.uni 	$L__BB16_48;
$L__BB16_26:
	mov.u32 	%r54, %tid.x;
	add.s32 	%r110, %r54, %r556;
	mul.wide.u32 	%rd4, %r110, 4;
	add.s64 	%rd5, %rd1, %rd4;
	ld.global.u32 	%r111, [%rd5];
	ld.global.u32 	%r112, [%rd5+1024];
	ld.global.u32 	%r113, [%rd5+2048];
	ld.global.u32 	%r114, [%rd5+3072];
	ld.global.u32 	%r115, [%rd5+4096];
	ld.global.u32 	%r116, [%rd5+5120];
	ld.global.u32 	%r117, [%rd5+6144];
	ld.global.u32 	%r118, [%rd5+7168];
	ld.global.u32 	%r119, [%rd5+8192];
	ld.global.u32 	%r120, [%rd5+9216];
	ld.global.u32 	%r121, [%rd5+10240];
	ld.global.u32 	%r122, [%rd5+11264];
	ld.global.u32 	%r123, [%rd5+12288];
	ld.global.u32 	%r124, [%rd5+13312];
	ld.global.u32 	%r125, [%rd5+14336];
	ld.global.u32 	%r126, [%rd5+15360];
	add.s32 	%r127, %r112, %r111;
	add.s32 	%r128, %r113, %r127;
	add.s32 	%r129, %r114, %r128;
	add.s32 	%r130, %r115, %r129;
	add.s32 	%r131, %r116, %r130;
	add.s32 	%r132, %r117, %r131;
	add.s32 	%r133, %r118, %r132;
	add.s32 	%r134, %r119, %r133;
	add.s32 	%r135, %r120, %r134;
	add.s32 	%r136, %r121, %r135;
	add.s32 	%r137, %r122, %r136;
	add.s32 	%r138, %r123, %r137;
	add.s32 	%r139, %r124, %r138;
	add.s32 	%r140, %r125, %r139;
	add.s32 	%r573, %r126, %r140;
	setp.lt.u32 	%p2, %r6, %r4;
	@%p2 bra 	$L__BB16_44;
	add.s32 	%r56, %r4, %r556;
	not.b32 	%r142, %r54;
	add.s32 	%r143, %r142, %r1;
	sub.s32 	%r144, %r143, %r4;
	sub.s32 	%r552, %r144, %r556;
	add.s32 	%r145, %r56, %r54;
	add.s32 	%r551, %r145, 2048;
	mov.b32 	%r554, 0;
	mov.u32 	%r553, %r56;
$L__BB16_28:
	add.s32 	%r556, %r556, %r4;
	add.s32 	%r147, %r1, -4096;
	setp.gt.u32 	%p3, %r556, %r147;
	@%p3 bra 	$L__BB16_30;
	add.s32 	%r148, %r54, %r556;
	mul.wide.u32 	%rd6, %r148, 4;
	add.s64 	%rd7, %rd1, %rd6;
	ld.global.u32 	%r149, [%rd7];
	ld.global.u32 	%r150, [%rd7+1024];
	ld.global.u32 	%r151, [%rd7+2048];
	ld.global.u32 	%r152, [%rd7+3072];
	ld.global.u32 	%r153, [%rd7+4096];
	ld.global.u32 	%r154, [%rd7+5120];
	ld.global.u32 	%r155, [%rd7+6144];
	ld.global.u32 	%r156, [%rd7+7168];
	ld.global.u32 	%r157, [%rd7+8192];
	ld.global.u32 	%r158, [%rd7+9216];
	ld.global.u32 	%r159, [%rd7+10240];
	ld.global.u32 	%r160, [%rd7+11264];
	ld.global.u32 	%r161, [%rd7+12288];
	ld.global.u32 	%r162, [%rd7+13312];
	ld.global.u32 	%r163, [%rd7+14336];
	ld.global.u32 	%r164, [%rd7+15360];
	add.s32 	%r165, %r149, %r573;
	add.s32 	%r166, %r150, %r165;
	add.s32 	%r167, %r151, %r166;
	add.s32 	%r168, %r152, %r167;
	add.s32 	%r169, %r153, %r168;
	add.s32 	%r170, %r154, %r169;
	add.s32 	%r171, %r155, %r170;
	add.s32 	%r172, %r156, %r171;
	add.s32 	%r173, %r157, %r172;
	add.s32 	%r174, %r158, %r173;
	add.s32 	%r175, %r159, %r174;
	add.s32 	%r176, %r160, %r175;
	add.s32 	%r177, %r161, %r176;
	add.s32 	%r178, %r162, %r177;
	add.s32 	%r179, %r163, %r178;
	add.s32 	%r573, %r164, %r179;
	sub.s32 	%r180, %r1, %r556;
	setp.lt.u32 	%p4, %r180, %r4;
	add.s32 	%r554, %r554, 1;
	add.s32 	%r553, %r553, %r4;
	sub.s32 	%r552, %r552, %r4;
	add.s32 	%r551, %r551, %r4;
	@%p4 bra 	$L__BB16_44;
	bra.uni 	$L__BB16_28;
$L__BB16_30:
	setp.le.u32 	%p5, %r1, %r556;
	sub.s32 	%r182, %r1, %r556;
	setp.ge.s32 	%p6, %r54, %r182;
	or.pred  	%p7, %p5, %p6;
	@%p7 bra 	$L__BB16_44;
	not.b32 	%r185, %r54;
	add.s32 	%r186, %r1, %r185;
	sub.s32 	%r187, %r186, %r56;
	mul.lo.s32 	%r188, %r2, %r554;
	shl.b32 	%r189, %r188, 12;
	sub.s32 	%r190, %r187, %r189;
	shr.u32 	%r191, %r190, 8;
	add.s32 	%r71, %r191, 1;
	and.b32  	%r72, %r71, 15;
	setp.lt.u32 	%p8, %r190, 3840;
	mov.u32 	%r565, %r54;
	@%p8 bra 	$L__BB16_35;
	or.b32  	%r559, %r54, 2048;
	shr.u32 	%r192, %r552, 8;
	add.s32 	%r193, %r192, 1;
	and.b32  	%r194, %r193, 33554416;
	neg.s32 	%r557, %r194;
$L__BB16_33:
	.pragma "nounroll";
	add.s32 	%r195, %r551, -2048;
	mul.wide.u32 	%rd8, %r195, 4;
	add.s64 	%rd9, %rd1, %rd8;
	ld.global.u32 	%r196, [%rd9];
	add.s32 	%r197, %r196, %r573;
	add.s32 	%r198, %r551, -1792;
	mul.wide.u32 	%rd10, %r198, 4;
	add.s64 	%rd11, %rd1, %rd10;
	ld.global.u32 	%r199, [%rd11];
	add.s32 	%r200, %r199, %r197;
	add.s32 	%r201, %r551, -1536;
	mul.wide.u32 	%rd12, %r201, 4;
	add.s64 	%rd13, %rd1, %rd12;
	ld.global.u32 	%r202, [%rd13];
	add.s32 	%r203, %r202, %r200;
	add.s32 	%r204, %r551, -1280;
	mul.wide.u32 	%rd14, %r204, 4;
	add.s64 	%rd15, %rd1, %rd14;
	ld.global.u32 	%r205, [%rd15];
	add.s32 	%r206, %r205, %r203;
	add.s32 	%r207, %r551, -1024;
	mul.wide.u32 	%rd16, %r207, 4;
	add.s64 	%rd17, %rd1, %rd16;
	ld.global.u32 	%r208, [%rd17];
	add.s32 	%r209, %r208, %r206;
	add.s32 	%r210, %r551, -768;
	mul.wide.u32 	%rd18, %r210, 4;
	add.s64 	%rd19, %rd1, %rd18;
	ld.global.u32 	%r211, [%rd19];
	add.s32 	%r212, %r211, %r209;
	add.s32 	%r213, %r551, -512;
	mul.wide.u32 	%rd20, %r213, 4;
	add.s64 	%rd21, %rd1, %rd20;
	ld.global.u32 	%r214, [%rd21];
	add.s32 	%r215, %r214, %r212;
	add.s32 	%r216, %r551, 1792;
	add.s32 	%r217, %r551, -256;
	mul.wide.u32 	%rd22, %r217, 4;
	add.s64 	%rd23, %rd1, %rd22;
	ld.global.u32 	%r218, [%rd23];
	add.s32 	%r219, %r218, %r215;
	mul.wide.u32 	%rd24, %r551, 4;
	add.s64 	%rd25, %rd1, %rd24;
	ld.global.u32 	%r220, [%rd25];
	add.s32 	%r221, %r220, %r219;
	add.s32 	%r222, %r551, 256;
	mul.wide.u32 	%rd26, %r222, 4;
	add.s64 	%rd27, %rd1, %rd26;
	ld.global.u32 	%r223, [%rd27];
	add.s32 	%r224, %r223, %r221;
	add.s32 	%r225, %r551, 512;
	mul.wide.u32 	%rd28, %r225, 4;
	add.s64 	%rd29, %rd1, %rd28;
	ld.global.u32 	%r226, [%rd29];
	add.s32 	%r227, %r226, %r224;
	add.s32 	%r228, %r551, 768;
	mul.wide.u32 	%rd30, %r228, 4;
	add.s64 	%rd31, %rd1, %rd30;
	ld.global.u32 	%r229, [%rd31];
	add.s32 	%r230, %r229, %r227;
	add.s32 	%r231, %r551, 1024;
	mul.wide.u32 	%rd32, %r231, 4;
	add.s64 	%rd33, %rd1, %rd32;
	ld.global.u32 	%r232, [%rd33];
	add.s32 	%r233, %r232, %r230;
	add.s32 	%r234, %r551, 1280;
	mul.wide.u32 	%rd34, %r234, 4;
	add.s64 	%rd35, %rd1, %rd34;
	ld.global.u32 	%r235, [%rd35];
	add.s32 	%r236, %r235, %r233;
	add.s32 	%r237, %r551, 1536;
	mul.wide.u32 	%rd36, %r237, 4;
	add.s64 	%rd37, %rd1, %rd36;
	ld.global.u32 	%r238, [%rd37];
	add.s32 	%r239, %r238, %r236;
	mul.wide.u32 	%rd38, %r216, 4;
	add.s64 	%rd39, %rd1, %rd38;
	ld.global.u32 	%r240, [%rd39];
	add.s32 	%r573, %r240, %r239;
	add.s32 	%r559, %r559, 4096;
	add.s32 	%r551, %r551, 4096;
	add.s32 	%r557, %r557, 16;
	setp.ne.s32 	%p9, %r557, 0;
	@%p9 bra 	$L__BB16_33;
	add.s32 	%r565, %r559, -2048;
$L__BB16_35:
	setp.eq.s32 	%p10, %r72, 0;
	@%p10 bra 	$L__BB16_44;
	and.b32  	%r87, %r71, 7;
	setp.lt.u32 	%p11, %r72, 8;
	@%p11 bra 	$L__BB16_38;
	add.s32 	%r242, %r565, %r556;
	mul.wide.u32 	%rd40, %r242, 4;
	add.s64 	%rd41, %rd1, %rd40;
	ld.global.u32 	%r243, [%rd41];
	add.s32 	%r244, %r243, %r573;
	add.s32 	%r245, %r242, 256;
	mul.wide.u32 	%rd42, %r245, 4;
	add.s64 	%rd43, %rd1, %rd42;
	ld.global.u32 	%r246, [%rd43];
	add.s32 	%r247, %r246, %r244;
	add.s32 	%r248, %r242, 512;
	mul.wide.u32 	%rd44, %r248, 4;
	add.s64 	%rd45, %rd1, %rd44;
	ld.global.u32 	%r249, [%rd45];
	add.s32 	%r250, %r249, %r247;
	add.s32 	%r251, %r242, 768;
	mul.wide.u32 	%rd46, %r251, 4;
	add.s64 	%rd47, %rd1, %rd46;
	ld.global.u32 	%r252, [%rd47];
	add.s32 	%r253, %r252, %r250;
	add.s32 	%r254, %r242, 1024;
	mul.wide.u32 	%rd48, %r254, 4;
	add.s64 	%rd49, %rd1, %rd48;
	ld.global.u32 	%r255, [%rd49];
	add.s32 	%r256, %r255, %r253;
	add.s32 	%r257, %r242, 1280;
	mul.wide.u32 	%rd50, %r257, 4;
	add.s64 	%rd51, %rd1, %rd50;
	ld.global.u32 	%r258, [%rd51];
	add.s32 	%r259, %r258, %r256;
	add.s32 	%r260, %r242, 1536;
	mul.wide.u32 	%rd52, %r260, 4;
	add.s64 	%rd53, %rd1, %rd52;
	ld.global.u32 	%r261, [%rd53];
	add.s32 	%r262, %r261, %r259;
	add.s32 	%r263, %r242, 1792;
	mul.wide.u32 	%rd54, %r263, 4;
	add.s64 	%rd55, %rd1, %rd54;
	ld.global.u32 	%r264, [%rd55];
	add.s32 	%r573, %r264, %r262;
	add.s32 	%r565, %r565, 2048;
$L__BB16_38:
	setp.eq.s32 	%p12, %r87, 0;
	@%p12 bra 	$L__BB16_44;
	setp.lt.u32 	%p13, %r87, 4;
	@%p13 bra 	$L__BB16_41;
	add.s32 	%r266, %r565, %r556;
	mul.wide.u32 	%rd56, %r266, 4;
	add.s64 	%rd57, %rd1, %rd56;
	ld.global.u32 	%r267, [%rd57];
	add.s32 	%r268, %r267, %r573;
	add.s32 	%r269, %r266, 256;
	mul.wide.u32 	%rd58, %r269, 4;
	add.s64 	%rd59, %rd1, %rd58;
	ld.global.u32 	%r270, [%rd59];
	add.s32 	%r271, %r270, %r268;
	add.s32 	%r272, %r266, 512;
	mul.wide.u32 	%rd60, %r272, 4;
	add.s64 	%rd61, %rd1, %rd60;
	ld.global.u32 	%r273, [%rd61];
	add.s32 	%r274, %r273, %r271;
	add.s32 	%r275, %r266, 768;
	mul.wide.u32 	%rd62, %r275, 4;
	add.s64 	%rd63, %rd1, %rd62;
	ld.global.u32 	%r276, [%rd63];
	add.s32 	%r573, %r276, %r274;
	add.s32 	%r565, %r565, 1024;
$L__BB16_41:
	and.b32  	%r277, %r71, 3;
	setp.eq.s32 	%p14, %r277, 0;
	@%p14 bra 	$L__BB16_44;
	add.s32 	%r571, %r565, %r553;
	cvt.u16.u32 	%rs1, %r552;
	shr.u16 	%rs2, %rs1, 8;
	add.s16 	%rs3, %rs2, 1;
	cvt.u32.u16 	%r278, %rs3;
	and.b32  	%r279, %r278, 3;
	neg.s32 	%r570, %r279;
$L__BB16_43:
	.pragma "nounroll";
	mul.wide.u32 	%rd64, %r571, 4;
	add.s64 	%rd65, %rd1, %rd64;
	ld.global.u32 	%r280, [%rd65];
	add.s32 	%r573, %r280, %r573;
	add.s32 	%r571, %r571, 256;
	add.s32 	%r570, %r570, 1;
	setp.ne.s32 	%p15, %r570, 0;
	@%p15 bra 	$L__BB16_43;
$L__BB16_44:
	// begin inline asm
	mov.u32 %r281, %laneid;
	// end inline asm
	mov.b32 	%r284, 1;
	mov.b32 	%r305, 31;
	mov.b32 	%r306, -1;
	// begin inline asm
	shfl.sync.down.b32 %r282, %r573, %r284, %r305, %r306;
	// end inline asm
	setp.gt.s32 	%p16, %r281, 30;
	selp.b32 	%r307, 0, %r282, %p16;
	add.s32 	%r288, %r307, %r573;
	mov.b32 	%r289, 2;
	// begin inline asm
	shfl.sync.down.b32 %r287, %r288, %r289, %r305, %r306;
	// end inline asm
	setp.gt.s32 	%p17, %r281, 29;
	selp.b32 	%r308, 0, %r287, %p17;
	add.s32 	%r293, %r288, %r308;
	mov.b32 	%r294, 4;
	// begin inline asm
	shfl.sync.down.b32 %r292, %r293, %r294, %r305, %r306;
	// end inline asm
	setp.gt.s32 	%p18, %r281, 27;
	selp.b32 	%r309, 0, %r292, %p18;
	add.s32 	%r298, %r293, %r309;
	mov.b32 	%r299, 8;
	// begin inline asm
	shfl.sync.down.b32 %r297, %r298, %r299, %r305, %r306;
	// end inline asm
	setp.gt.s32 	%p19, %r281, 23;
	selp.b32 	%r310, 0, %r297, %p19;
	add.s32 	%r303, %r298, %r310;
	mov.b32 	%r304, 16;
	// begin inline asm
	shfl.sync.down.b32 %r302, %r303, %r304, %r305, %r306;
	// end inline asm
	setp.gt.s32 	%p20, %r281, 15;
	selp.b32 	%r311, 0, %r302, %p20;
	add.s32 	%r574, %r303, %r311;
	setp.ne.s32 	%p21, %r281, 0;
	@%p21 bra 	$L__BB16_46;
	shr.u32 	%r312, %r54, 3;
	and.b32  	%r313, %r312, 124;
	mov.u32 	%r314, _ZZN3cub18CUB_300001_SM_10006detail6reduce18DeviceReduceKernelINS2_10policy_hubIijN4cuda3std3__44plusIiEEE10Policy1000EN6thrust24THRUST_300001_SM_1000_NS10device_ptrIiEEjS9_iNS7_10__identityEEEvT0_PT3_T1_NS0_13GridEvenShareISK_EET2_T4_E12temp_storage;
	add.s32 	%r315, %r314, %r313;
	st.shared.u32 	[%r315+8], %r574;
$L__BB16_46:
	bar.sync 	0;
	setp.ne.s32 	%p22, %r54, 0;
	@%p22 bra 	$L__BB16_48;
	ld.shared.u32 	%r316, [_ZZN3cub18CUB_300001_SM_10006detail6reduce18DeviceReduceKernelINS2_10policy_hubIijN4cuda3std3__44plusIiEEE10Policy1000EN6thrust24THRUST_300001_SM_1000_NS10device_ptrIiEEjS9_iNS7_10__identityEEEvT0_PT3_T1_NS0_13GridEvenShareISK_EET2_T4_E12temp_storage+12];
	add.s32 	%r317, %r316, %r574;
	ld.shared.u32 	%r318, [_ZZN3cub18CUB_300001_SM_10006detail6reduce18DeviceReduceKernelINS2_10policy_hubIijN4cuda3std3__44plusIiEEE10Policy1000EN6thrust24THRUST_300001_SM_1000_NS10device_ptrIiEEjS9_iNS7_10__identityEEEvT0_PT3_T1_NS0_13GridEvenShareISK_EET2_T4_E12temp_storage+16];
	add.s32 	%r319, %r317, %r318;
	ld.shared.u32 	%r320, [_ZZN3cub18CUB_300001_SM_10006detail6reduce18DeviceReduceKernelINS2_10policy_hubIijN4cuda3std3__44plusIiEEE10Policy1000EN6thrust24THRUST_300001_SM_1000_NS10device_ptrIiEEjS9_iNS7_10__identityEEEvT0_PT3_T1_NS0_13GridEvenShareISK_EET2_T4_E12temp_storage+20];
	add.s32 	%r321, %r319, %r320;
	ld.shared.u32 	%r322, [_ZZN3cub18CUB_300001_SM_10006detail6reduce18DeviceReduceKernelINS2_10policy_hubIijN4cuda3std3__44plusIiEEE10Policy1000EN6thrust24THRUST_300001_SM_1000_NS10device_ptrIiEEjS9_iNS7_10__identityEEEvT0_PT3_T1_NS0_13GridEvenShareISK_EET2_T4_E12temp_storage+24];
	add.s32 	%r323, %r321, %r322;
	ld.shared.u32 	%r324, [_ZZN3cub18CUB_300001_SM_10006detail6reduce18DeviceReduceKernelINS2_10policy_hubIijN4cuda3std3__44plusIiEEE10Policy1000EN6thrust24THRUST_300001_SM_1000_NS10device_ptrIiEEjS9_iNS7_10__identityEEEvT0_PT3_T1_NS0_13GridEvenShareISK_EET2_T4_E12temp_storage+28];
	add.s32 	%r325, %r323, %r324;
	ld.shared.u32 	%r326, [_ZZN3cub18CUB_300001_SM_10006detail6reduce18DeviceReduceKernelINS2_10policy_hubIijN4cuda3std3__44plusIiEEE10Policy1000EN6thrust24THRUST_300001_SM_1000_NS10device_ptrIiEEjS9_iNS7_10__identityEEEvT0_PT3_T1_NS0_13GridEvenShareISK_EET2_T4_E12temp_storage+32];
	add.s32 	%r327, %r325, %r326;
	ld.shared.u32 	%r328, [_ZZN3cub18CUB_300001_SM_10006detail6reduce18DeviceReduceKernelINS2_10policy_hubIijN4cuda3std3__44plusIiEEE10Policy1000EN6thrust24THRUST_300001_SM_1000_NS10device_ptrIiEEjS9_iNS7_10__identityEEEvT0_PT3_T1_NS0_13GridEvenShareISK_EET2_T4_E12temp_storage+36];
	add.s32 	%r574, %r327, %r328;
$L__BB16_48:
	mov.u32 	%r531, %tid.x;
	setp.ne.s32 	%p56, %r531, 0;
	@%p56 bra 	$L__BB16_50;
	ld.param.u64 	%rd129, [_ZN3cub18CUB_300001_SM_10006detail6reduce18DeviceReduceKernelINS2_10policy_hubIijN4cuda3std3__44plusIiEEE10Policy1000EN6thrust24THRUST_300001_SM_1000_NS10device_ptrIiEEjS9_iNS7_10__identityEEEvT0_PT3_T1_NS0_13GridEvenShareISK_EET2_T4__param_1];
	cvta.to.global.u64 	%rd126, %rd129;
	mul.wide.u32 	%rd127, %r3, 4;
	add.s64 	%rd128, %rd126, %rd127;
	st.global.u32 	[%rd128], %r574;
$L__BB16_50:
	ret;

}
	// .globl	_ZN3cub18CUB_300001_SM_10006detail6reduce28DeviceReduceSingleTileKernelINS2_10policy_hubIijN4cuda3std3__44plusIiEEE10Policy1000EPiSC_iS9_iiNS7_10__identityEEEvT0_T1_T2_T3_T4_T6_
.visible .entry _ZN3cub18CUB_300001_SM_10006detail6reduce28DeviceReduceSingleTileKernelINS2_10policy_hubIijN4cuda3std3__44plusIiEEE10Policy1000EPiSC_iS9_iiNS7_10__identityEEEvT0_T1_T2_T3_T4_T6_(
	.param .u64 .ptr .align 1 _ZN3cub18CUB_300001_SM_10006detail6reduce28DeviceReduceSingleTileKernelINS2_10policy_hubIijN4cuda3std3__44plusIiEEE10Policy1000EPiSC_iS9_iiNS7_10__identityEEEvT0_T1_T2_T3_T4_T6__param_0,
	.param .u64 .ptr .align 1 _ZN3cub18CUB_300001_SM_10006detail6reduce28DeviceReduceSingleTileKernelINS2_10policy_hubIijN4cuda3std3__44plusIiEEE10Policy1000EPiSC_iS9_iiNS7_10__identityEEEvT0_T1_T2_T3_T4_T6__param_1,
	.param .u32 _ZN3cub18CUB_300001_SM_10006detail6reduce28DeviceReduceSingleTileKernelINS2_10policy_hubIijN4cuda3std3__44plusIiEEE10Policy1000EPiSC_iS9_iiNS7_10__identityEEEvT0_T1_T2_T3_T4_T6__param_2,
	.param .align 1 .b8 _ZN3cub18CUB_300001_SM_10006detail6reduce28DeviceReduceSingleTileKernelINS2_10policy_hubIijN4cuda3std3__44plusIiEEE10Policy1000EPiSC_iS9_iiNS7_10__identityEEEvT0_T1_T2_T3_T4_T6__param_3[1],
	.param .u32 _ZN3cub18CUB_300001_SM_10006detail6reduce28DeviceReduceSingleTileKernelINS2_10policy_hubIijN4cuda3std3__44plusIiEEE10Policy1000EPiSC_iS9_iiNS7_10__identityEEEvT0_T1_T2_T3_T4_T6__param_4,
	.param .align 1 .b8 _ZN3cub18CUB_300001_SM_10006detail6reduce28DeviceReduceSingleTileKernelINS2_10policy_hubIijN4cuda3std3__44plusIiEEE10Policy1000EPiSC_iS9_iiNS7_10__identityEEEvT0_T1_T2_T3_T4_T6__param_5[1]
)
.maxntid 256
.minnctapersm 1
{
	.reg .pred 	%p<97>;
	.reg .b32 	%r<687>;
	.reg .b64 	%rd<125>;
	// demoted variable
	.shared .align 4 .b8 _ZZN3cub18CUB_300001_SM_10006detail6reduce28DeviceReduceSingleTileKernelINS2_10policy_hubIijN4cuda3std3__44plusIiEEE10Policy1000EPiSC_iS9_iiNS7_10__identityEEEvT0_T1_T2_T3_T4_T6_E12temp_storage[44];
	ld.param.u64 	%rd16, [_ZN3cub18CUB_300001_SM_10006detail6reduce28DeviceReduceSingleTileKernelINS2_10policy_hubIijN4cuda3std3__44plusIiEEE10Policy1000EPiSC_iS9_iiNS7_10__identityEEEvT0_T1_T2_T3_T4_T6__param_0];
	ld.param.u64 	%rd17, [_ZN3cub18CUB_300001_SM_10006detail6reduce28DeviceReduceSingleTileKernelINS2_10policy_hubIijN4cuda3std3__44plusIiEEE10Policy1000EPiSC_iS9_iiNS7_10__identityEEEvT0_T1_T2_T3_T4_T6__param_1];
	ld.param.u32 	%r120, [_ZN3cub18CUB_300001_SM_10006detail6reduce28DeviceReduceSingleTileKernelINS2_10policy_hubIijN4cuda3std3__44plusIiEEE10Policy1000EPiSC_iS9_iiNS7_10__identityEEEvT0_T1_T2_T3_T4_T6__param_2];
	ld.param.u32 	%r121, [_ZN3cub18CUB_300001_SM_10006detail6reduce28DeviceReduceSingleTileKernelINS2_10policy_hubIijN4cuda3std3__44plusIiEEE10Policy1000EPiSC_iS9_iiNS7_10__identityEEEvT0_T1_T2_T3_T4_T6__param_4];
	cvta.to.global.u64 	%rd1, %rd17;
	setp.ne.s32 	%p1, %r120, 0;
	@%p1 bra 	$L__BB17_3;
	mov.u32 	%r633, %tid.x;
	setp.ne.s32 	%p96, %r633, 0;
	@%p96 bra 	$L__BB17_74;
	st.global.u32 	[%rd1], %r121;
	bra.uni 	$L__BB17_74;
$L__BB17_3:
	and.b64  	%rd18, %rd16, 15;
	setp.ne.s64 	%p2, %rd18, 0;
	@%p2 bra 	$L__BB17_38;
	setp.gt.s32 	%p49, %r120, 4095;
	@%p49 bra 	$L__BB17_22;
	mov.u32 	%r1, %tid.x;
	setp.ge.s32 	%p66, %r1, %r120;
	mov.b32 	%r644, 0;
	mov.u32 	%r639, %r1;
	@%p66 bra 	$L__BB17_7;
	mul.wide.u32 	%rd113, %r1, 4;
	add.s64 	%rd112, %rd16, %rd113;
	// begin inline asm
	ld.global.nc.u32 %r644, [%rd112];
	// end inline asm
	add.s32 	%r639, %r1, 256;
$L__BB17_7:
	setp.ge.s32 	%p67, %r639, %r120;
	@%p67 bra 	$L__BB17_13;
	not.b32 	%r507, %r639;
	add.s32 	%r6, %r120, %r507;
	and.b32  	%r508, %r6, 768;
	setp.eq.s32 	%p68, %r508, 768;
	@%p68 bra 	$L__BB17_11;
	mul.wide.u32 	%rd114, %r639, 4;
	add.s64 	%rd121, %rd16, %rd114;
	shr.u32 	%r509, %r6, 8;
	add.s32 	%r510, %r509, 1;
	and.b32  	%r511, %r510, 3;
	neg.s32 	%r636, %r511;
$L__BB17_10:
	.pragma "nounroll";
	// begin inline asm
	ld.global.nc.u32 %r512, [%rd121];
	// end inline asm
	add.s32 	%r644, %r512, %r644;
	add.s32 	%r639, %r639, 256;
	add.s64 	%rd121, %rd121, 1024;
	add.s32 	%r636, %r636, 1;
	setp.ne.s32 	%p69, %r636, 0;
	@%p69 bra 	$L__BB17_10;
$L__BB17_11:
	setp.lt.u32 	%p70, %r6, 768;
	@%p70 bra 	$L__BB17_13;
$L__BB17_12:
	mul.wide.s32 	%rd120, %r639, 4;
	add.s64 	%rd116, %rd16, %rd120;
	// begin inline asm
	ld.global.nc.u32 %r513, [%rd116];
	// end inline asm
	add.s32 	%r517, %r513, %r644;
	add.s64 	%rd117, %rd116, 1024;
	// begin inline asm
	ld.global.nc.u32 %r514, [%rd117];
	// end inline asm
	add.s32 	%r518, %r514, %r517;
	add.s64 	%rd118, %rd116, 2048;
	// begin inline asm
	ld.global.nc.u32 %r515, [%rd118];
	// end inline asm
	add.s32 	%r519, %r515, %r518;
	add.s64 	%rd119, %rd116, 3072;
	// begin inline asm
	ld.global.nc.u32 %r516, [%rd119];
	// end inline asm
	add.s32 	%r644, %r516, %r519;
	add.s32 	%r639, %r639, 1024;
	setp.lt.s32 	%p71, %r639, %r120;
	@%p71 bra 	$L__BB17_12;
$L__BB17_13:
	setp.lt.s32 	%p72, %r120, 256;
	@%p72 bra 	$L__BB17_18;
	// begin inline asm
	mov.u32 %r583, %laneid;
	// end inline asm
	mov.b32 	%r586, 1;
	mov.b32 	%r607, 31;
	mov.b32 	%r608, -1;
	// begin inline asm
	shfl.sync.down.b32 %r584, %r644, %r586, %r607, %r608;
	// end inline asm
	setp.gt.s32 	%p88, %r583, 30;
	selp.b32 	%r609, 0, %r584, %p88;
	add.s32 	%r590, %r609, %r644;
	mov.b32 	%r591, 2;
	// begin inline asm
	shfl.sync.down.b32 %r589, %r590, %r591, %r607, %r608;
	// end inline asm
	setp.gt.s32 	%p89, %r583, 29;
	selp.b32 	%r610, 0, %r589, %p89;
	add.s32 	%r595, %r590, %r610;
	mov.b32 	%r596, 4;
	// begin inline asm
	shfl.sync.down.b32 %r594, %r595, %r596, %r607, %r608;
	// end inline asm
	setp.gt.s32 	%p90, %r583, 27;
	selp.b32 	%r611, 0, %r594, %p90;
	add.s32 	%r600, %r595, %r611;
	mov.b32 	%r601, 8;
	// begin inline asm
	shfl.sync.down.b32 %r599, %r600, %r601, %r607, %r608;
	// end inline asm
	setp.gt.s32 	%p91, %r583, 23;
	selp.b32 	%r612, 0, %r599, %p91;
	add.s32 	%r605, %r600, %r612;
	mov.b32 	%r606, 16;
	// begin inline asm
	shfl.sync.down.b32 %r604, %r605, %r606, %r607, %r608;
	// end inline asm
	setp.gt.s32 	%p92, %r583, 15;
	selp.b32 	%r613, 0, %r604, %p92;
	add.s32 	%r686, %r605, %r613;
	setp.ne.s32 	%p93, %r583, 0;
	@%p93 bra 	$L__BB17_16;
	shr.u32 	%r614, %r1, 3;
	and.b32  	%r615, %r614, 124;
	mov.u32 	%r616, _ZZN3cub18CUB_300001_SM_10006detail6reduce28DeviceReduceSingleTileKernelINS2_10policy_hubIijN4cuda3std3__44plusIiEEE10Policy1000EPiSC_iS9_iiNS7_10__identityEEEvT0_T1_T2_T3_T4_T6_E12temp_storage;
	add.s32 	%r617, %r616, %r615;
	st.shared.u32 	[%r617+8], %r686;
$L__BB17_16:
	bar.sync 	0;
	setp.ne.s32 	%p94, %r1, 0;
	@%p94 bra 	$L__BB17_72;
	ld.shared.u32 	%r618, [_ZZN3cub18CUB_300001_SM_10006detail6reduce28DeviceReduceSingleTileKernelINS2_10policy_hubIijN4cuda3std3__44plusIiEEE10Policy1000EPiSC_iS9_iiNS7_10__identityEEEvT0_T1_T2_T3_T4_T6_E12temp_storage+12];
	add.s32 	%r619, %r618, %r686;
	ld.shared.u32 	%r620, [_ZZN3cub18CUB_300001_SM_10006detail6reduce28DeviceReduceSingleTileKernelINS2_10policy_hubIijN4cuda3std3__44plusIiEEE10Policy1000EPiSC_iS9_iiNS7_10__identityEEEvT0_T1_T2_T3_T4_T6_E12temp_storage+16];
	add.s32 	%r621, %r619, %r620;
	ld.shared.u32 	%r622, [_ZZN3cub18CUB_300001_SM_10006detail6reduce28DeviceReduceSingleTileKernelINS2_10policy_hubIijN4cuda3std3__44plusIiEEE10Policy1000EPiSC_iS9_iiNS7_10__identityEEEvT0_T1_T2_T3_T4_T6_E12temp_storage+20];
	add.s32 	%r623, %r621, %r622;
	ld.shared.u32 	%r624, [_ZZN3cub18CUB_300001_SM_10006detail6reduce28DeviceReduceSingleTileKernelINS2_10policy_hubIijN4cuda3std3__44plusIiEEE10Policy1000EPiSC_iS9_iiNS7_10__identityEEEvT0_T1_T2_T3_T4_T6_E12temp_storage+24];
	add.s32 	%r625, %r623, %r624;
	ld.shared.u32 	%r626, [_ZZN3cub18CUB_300001_SM_10006detail6reduce28DeviceReduceSingleTileKernelINS2_10policy_hubIijN4cuda3std3__44plusIiEEE10Policy1000EPiSC_iS9_iiNS7_10__identityEEEvT0_T1_T2_T3_T4_T6_E12temp_storage+28];
	add.s32 	%r627, %r625, %r626;
	ld.shared.u32 	%r628, [_ZZN3cub18CUB_300001_SM_10006detail6reduce28DeviceReduceSingleTileKernelINS2_10policy_hubIijN4cuda3std3__44plusIiEEE10Policy1000EPiSC_iS9_iiNS7_10__identityEEEvT0_T1_T2_T3_T4_T6_E12temp_storage+32];
	add.s32 	%r629, %r627, %r628;
	ld.shared.u32 	%r630, [_ZZN3cub18CUB_300001_SM_10006detail6reduce28DeviceReduceSingleTileKernelINS2_10policy_hubIijN4cuda3std3__44plusIiEEE10Policy1000EPiSC_iS9_iiNS7_10__identityEEEvT0_T1_T2_T3_T4_T6_E12temp_storage+36];
	add.s32 	%r686, %r629, %r630;
	bra.uni 	$L__BB17_72;
$L__BB17_18:
	// begin inline asm
	mov.u32 %r520, %laneid;
	// end inline asm
	and.b32  	%r546, %r1, 992;
	add.s32 	%r547, %r546, 32;
	setp.gt.s32 	%p73, %r547, %r120;
	not.b32 	%r548, %r546;
	add.s32 	%r549, %r120, %r548;
	selp.b32 	%r544, %r549, 31, %p73;
	mov.b32 	%r523, 1;
	mov.b32 	%r545, -1;
	// begin inline asm
	shfl.sync.down.b32 %r521, %r644, %r523, %r544, %r545;
	// end inline asm
	setp.lt.s32 	%p74, %r520, %r544;
	selp.b32 	%r550, %r521, 0, %p74;
	add.s32 	%r527, %r550, %r644;
	mov.b32 	%r528, 2;
	// begin inline asm
	shfl.sync.down.b32 %r526, %r527, %r528, %r544, %r545;
	// end inline asm
	add.s32 	%r551, %r520, 2;
	setp.gt.s32 	%p75, %r551, %r544;
	selp.b32 	%r552, 0, %r526, %p75;
	add.s32 	%r532, %r527, %r552;
	mov.b32 	%r533, 4;
	// begin inline asm
	shfl.sync.down.b32 %r531, %r532, %r533, %r544, %r545;
	// end inline asm
	add.s32 	%r553, %r520, 4;
	setp.gt.s32 	%p76, %r553, %r544;
	selp.b32 	%r554, 0, %r531, %p76;
	add.s32 	%r537, %r532, %r554;
	mov.b32 	%r538, 8;
	// begin inline asm
	shfl.sync.down.b32 %r536, %r537, %r538, %r544, %r545;
	// end inline asm
	add.s32 	%r555, %r520, 8;
	setp.gt.s32 	%p77, %r555, %r544;
	selp.b32 	%r556, 0, %r536, %p77;
	add.s32 	%r542, %r537, %r556;
	mov.b32 	%r543, 16;
	// begin inline asm
	shfl.sync.down.b32 %r541, %r542, %r543, %r544, %r545;
	// end inline asm
	add.s32 	%r557, %r520, 16;
	setp.gt.s32 	%p78, %r557, %r544;
	selp.b32 	%r558, 0, %r541, %p78;
	add.s32 	%r686, %r542, %r558;
	setp.ne.s32 	%p79, %r520, 0;
	@%p79 bra 	$L__BB17_20;
	shr.u32 	%r559, %r1, 3;
	and.b32  	%r560, %r559, 124;
	mov.u32 	%r561, _ZZN3cub18CUB_300001_SM_10006detail6reduce28DeviceReduceSingleTileKernelINS2_10policy_hubIijN4cuda3std3__44plusIiEEE10Policy1000EPiSC_iS9_iiNS7_10__identityEEEvT0_T1_T2_T3_T4_T6_E12temp_storage;
	add.s32 	%r562, %r561, %r560;
	st.shared.u32 	[%r562+8], %r686;
$L__BB17_20:
	bar.sync 	0;
	setp.ne.s32 	%p80, %r1, 0;
	@%p80 bra 	$L__BB17_72;
	setp.gt.s32 	%p81, %r120, 32;
	ld.shared.u32 	%r563, [_ZZN3cub18CUB_300001_SM_10006detail6reduce28DeviceReduceSingleTileKernelINS2_10policy_hubIijN4cuda3std3__44plusIiEEE10Policy1000EPiSC_iS9_iiNS7_10__identityEEEvT0_T1_T2_T3_T4_T6_E12temp_storage+12];
	selp.b32 	%r564, %r563, 0, %p81;
	add.s32 	%r565, %r564, %r686;
	setp.gt.s32 	%p82, %r120, 64;
	ld.shared.u32 	%r566, [_ZZN3cub18CUB_300001_SM_10006detail6reduce28DeviceReduceSingleTileKernelINS2_10policy_hubIijN4cuda3std3__44plusIiEEE10Policy1000EPiSC_iS9_iiNS7_10__identityEEEvT0_T1_T2_T3_T4_T6_E12temp_storage+16];
	selp.b32 	%r567, %r566, 0, %p82;
	add.s32 	%r568, %r565, %r567;
	setp.gt.s32 	%p83, %r120, 96;
	ld.shared.u32 	%r569, [_ZZN3cub18CUB_300001_SM_10006detail6reduce28DeviceReduceSingleTileKernelINS2_10policy_hubIijN4cuda3std3__44plusIiEEE10Policy1000EPiSC_iS9_iiNS7_10__identityEEEvT0_T1_T2_T3_T4_T6_E12temp_storage+20];
	selp.b32 	%r570, %r569, 0, %p83;
	add.s32 	%r571, %r568, %r570;
	setp.gt.s32 	%p84, %r120, 128;
	ld.shared.u32 	%r572, [_ZZN3cub18CUB_300001_SM_10006detail6reduce28DeviceReduceSingleTileKernelINS2_10policy_hubIijN4cuda3std3__44plusIiEEE10Policy1000EPiSC_iS9_iiNS7_10__identityEEEvT0_T1_T2_T3_T4_T6_E12temp_storage+24];
	selp.b32 	%r573, %r572, 0, %p84;
	add.s32 	%r574, %r571, %r573;
	setp.gt.s32 	%p85, %r120, 160;
	ld.shared.u32 	%r575, [_ZZN3cub18CUB_300001_SM_10006detail6reduce28DeviceReduceSingleTileKernelINS2_10policy_hubIijN4cuda3std3__44plusIiEEE10Policy1000EPiSC_iS9_iiNS7_10__identityEEEvT0_T1_T2_T3_T4_T6_E12temp_storage+28];
	selp.b32 	%r576, %r575, 0, %p85;
	add.s32 	%r577, %r574, %r576;
	setp.gt.s32 	%p86, %r120, 192;
	ld.shared.u32 	%r578, [_ZZN3cub18CUB_300001_SM_10006detail6reduce28DeviceReduceSingleTileKernelINS2_10policy_hubIijN4cuda3std3__44plusIiEEE10Policy1000EPiSC_iS9_iiNS7_10__identityEEEvT0_T1_T2_T3_T4_T6_E12temp_storage+32];
	selp.b32 	%r579, %r578, 0, %p86;
	add.s32 	%r580, %r577, %r579;
	setp.gt.s32 	%p87, %r120, 224;
	ld.shared.u32 	%r581, [_ZZN3cub18CUB_300001_SM_10006detail6reduce28DeviceReduceSingleTileKernelINS2_10policy_hubIijN4cuda3std3__44plusIiEEE10Policy1000EPiSC_iS9_iiNS7_10__identityEEEvT0_T1_T2_T3_T4_T6_E12temp_storage+36];
	selp.b32 	%r582, %r581, 0, %p87;
	add.s32 	%r686, %r580, %r582;
	bra.uni 	$L__BB17_72;
$L__BB17_22:
	mov.u32 	%r26, %tid.x;
	shl.b32 	%r377, %r26, 2;
	mul.wide.u32 	%rd86, %r377, 4;
	add.s64 	%rd76, %rd16, %rd86;
	// begin inline asm
	ld.global.nc.v2.u64 {%rd74, %rd75}, [%rd76];
	// end inline asm
	mov.b64 	{%r378, %r379}, %rd75;
	mov.b64 	{%r380, %r381}, %rd74;
	add.s64 	%rd79, %rd76, 4096;
	// begin inline asm
	ld.global.nc.v2.u64 {%rd77, %rd78}, [%rd79];
	// end inline asm
	mov.b64 	{%r382, %r383}, %rd78;
	mov.b64 	{%r384, %r385}, %rd77;
	add.s64 	%rd82, %rd76, 8192;
	// begin inline asm
	ld.global.nc.v2.u64 {%rd80, %rd81}, [%rd82];
	// end inline asm
	mov.b64 	{%r386, %r387}, %rd81;
	mov.b64 	{%r388, %r389}, %rd80;
	add.s64 	%rd85, %rd76, 12288;
	// begin inline asm
	ld.global.nc.v2.u64 {%rd83, %rd84}, [%rd85];
	// end inline asm
	mov.b64 	{%r390, %r391}, %rd84;
	mov.b64 	{%r392, %r393}, %rd83;
	add.s32 	%r394, %r381, %r380;
	add.s32 	%r395, %r378, %r394;
	add.s32 	%r396, %r379, %r395;
	add.s32 	%r397, %r384, %r396;
	add.s32 	%r398, %r385, %r397;
	add.s32 	%r399, %r382, %r398;
	add.s32 	%r400, %r383, %r399;
	add.s32 	%r401, %r388, %r400;
	add.s32 	%r402, %r389, %r401;
	add.s32 	%r403, %r386, %r402;
	add.s32 	%r404, %r387, %r403;
	add.s32 	%r405, %r392, %r404;
	add.s32 	%r406, %r393, %r405;
	add.s32 	%r407, %r390, %r406;
	add.s32 	%r659, %r391, %r407;
	setp.lt.u32 	%p50, %r120, 8192;
	mov.b32 	%r648, 4096;
	@%p50 bra 	$L__BB17_26;
	add.s32 	%r28, %r120, -4096;
	mov.b32 	%r648, 4096;
$L__BB17_24:
	mul.wide.s32 	%rd99, %r648, 4;
	add.s64 	%rd89, %rd76, %rd99;
	// begin inline asm
	ld.global.nc.v2.u64 {%rd87, %rd88}, [%rd89];
	// end inline asm
	mov.b64 	{%r409, %r410}, %rd88;
	mov.b64 	{%r411, %r412}, %rd87;
	add.s64 	%rd92, %rd89, 4096;
	// begin inline asm
	ld.global.nc.v2.u64 {%rd90, %rd91}, [%rd92];
	// end inline asm
	mov.b64 	{%r413, %r414}, %rd91;
	mov.b64 	{%r415, %r416}, %rd90;
	add.s64 	%rd95, %rd89, 8192;
	// begin inline asm
	ld.global.nc.v2.u64 {%rd93, %rd94}, [%rd95];
	// end inline asm
	mov.b64 	{%r417, %r418}, %rd94;
	mov.b64 	{%r419, %r420}, %rd93;
	add.s64 	%rd98, %rd89, 12288;
	// begin inline asm
	ld.global.nc.v2.u64 {%rd96, %rd97}, [%rd98];
	// end inline asm
	mov.b64 	{%r421, %r422}, %rd97;
	mov.b64 	{%r423, %r424}, %rd96;
	add.s32 	%r425, %r411, %r659;
	add.s32 	%r426, %r412, %r425;
	add.s32 	%r427, %r409, %r426;
	add.s32 	%r428, %r410, %r427;
	add.s32 	%r429, %r415, %r428;
	add.s32 	%r430, %r416, %r429;
	add.s32 	%r431, %r413, %r430;
	add.s32 	%r432, %r414, %r431;
	add.s32 	%r433, %r419, %r432;
	add.s32 	%r434, %r420, %r433;
	add.s32 	%r435, %r417, %r434;
	add.s32 	%r436, %r418, %r435;
	add.s32 	%r437, %r423, %r436;
	add.s32 	%r438, %r424, %r437;
	add.s32 	%r439, %r421, %r438;
	add.s32 	%r659, %r422, %r439;
	sub.s32 	%r440, %r120, %r648;
	setp.lt.s32 	%p51, %r440, 4096;
	@%p51 bra 	$L__BB17_34;
	add.s32 	%r648, %r648, 4096;
	setp.le.s32 	%p52, %r648, %r28;
	@%p52 bra 	$L__BB17_24;
$L__BB17_26:
	setp.le.s32 	%p53, %r120, %r648;
	@%p53 bra 	$L__BB17_34;
	sub.s32 	%r35, %r120, %r648;
	setp.ge.s32 	%p54, %r26, %r35;
	@%p54 bra 	$L__BB17_34;
	not.b32 	%r442, %r26;
	add.s32 	%r443, %r120, %r442;
	sub.s32 	%r36, %r443, %r648;
	and.b32  	%r444, %r36, 768;
	setp.eq.s32 	%p55, %r444, 768;
	mov.u32 	%r653, %r26;
	@%p55 bra 	$L__BB17_31;
	add.s32 	%r650, %r26, %r648;
	shr.u32 	%r445, %r36, 8;
	add.s32 	%r446, %r445, 1;
	and.b32  	%r447, %r446, 3;
	neg.s32 	%r649, %r447;
	mov.u32 	%r653, %r26;
$L__BB17_30:
	.pragma "nounroll";
	mul.wide.u32 	%rd101, %r650, 4;
	add.s64 	%rd100, %rd16, %rd101;
	// begin inline asm
	ld.global.nc.u32 %r448, [%rd100];
	// end inline asm
	add.s32 	%r659, %r448, %r659;
	add.s32 	%r653, %r653, 256;
	add.s32 	%r650, %r650, 256;
	add.s32 	%r649, %r649, 1;
	setp.ne.s32 	%p56, %r649, 0;
	@%p56 bra 	$L__BB17_30;
$L__BB17_31:
	setp.lt.u32 	%p57, %r36, 768;
	@%p57 bra 	$L__BB17_34;
	cvt.u64.u32 	%rd102, %r653;
	cvt.u64.u32 	%rd103, %r648;
	add.s64 	%rd104, %rd102, %rd103;
	shl.b64 	%rd105, %rd104, 2;
	add.s64 	%rd106, %rd105, %rd16;
	add.s64 	%rd122, %rd106, 2048;
	add.s32 	%r656, %r653, %r648;
$L__BB17_33:
	mul.wide.u32 	%rd111, %r656, 4;
	add.s64 	%rd107, %rd16, %rd111;
	// begin inline asm
	ld.global.nc.u32 %r449, [%rd107];
	// end inline asm
	add.s32 	%r453, %r449, %r659;
	add.s64 	%rd108, %rd122, -1024;
	// begin inline asm
	ld.global.nc.u32 %r450, [%rd108];
	// end inline asm
	add.s32 	%r454, %r450, %r453;
	// begin inline asm
	ld.global.nc.u32 %r451, [%rd122];
	// end inline asm
	add.s32 	%r455, %r451, %r454;
	add.s64 	%rd110, %rd122, 1024;
	// begin inline asm
	ld.global.nc.u32 %r452, [%rd110];
	// end inline asm
	add.s32 	%r659, %r452, %r455;
	add.s32 	%r653, %r653, 1024;
	add.s64 	%rd122, %rd122, 4096;
	add.s32 	%r656, %r656, 1024;
	setp.lt.s32 	%p58, %r653, %r35;
	@%p58 bra 	$L__BB17_33;
$L__BB17_34:
	// begin inline asm
	mov.u32 %r456, %laneid;
	// end inline asm
	mov.b32 	%r459, 1;
	mov.b32 	%r480, 31;
	mov.b32 	%r481, -1;
	// begin inline asm
	shfl.sync.down.b32 %r457, %r659, %r459, %r480, %r481;
	// end inline asm
	setp.gt.s32 	%p59, %r456, 30;
	selp.b32 	%r482, 0, %r457, %p59;
	add.s32 	%r463, %r482, %r659;
	mov.b32 	%r464, 2;
	// begin inline asm
	shfl.sync.down.b32 %r462, %r463, %r464, %r480, %r481;
	// end inline asm
	setp.gt.s32 	%p60, %r456, 29;
	selp.b32 	%r483, 0, %r462, %p60;
	add.s32 	%r468, %r463, %r483;
	mov.b32 	%r469, 4;
	// begin inline asm
	shfl.sync.down.b32 %r467, %r468, %r469, %r480, %r481;
	// end inline asm
	setp.gt.s32 	%p61, %r456, 27;
	selp.b32 	%r484, 0, %r467, %p61;
	add.s32 	%r473, %r468, %r484;
	mov.b32 	%r474, 8;
	// begin inline asm
	shfl.sync.down.b32 %r472, %r473, %r474, %r480, %r481;
	// end inline asm
	setp.gt.s32 	%p62, %r456, 23;
	selp.b32 	%r485, 0, %r472, %p62;
	add.s32 	%r478, %r473, %r485;
	mov.b32 	%r479, 16;
	// begin inline asm
	shfl.sync.down.b32 %r477, %r478, %r479, %r480, %r481;
	// end inline asm
	setp.gt.s32 	%p63, %r456, 15;
	selp.b32 	%r486, 0, %r477, %p63;
	add.s32 	%r686, %r478, %r486;
	setp.ne.s32 	%p64, %r456, 0;
	@%p64 bra 	$L__BB17_36;
	shr.u32 	%r487, %r26, 3;
	and.b32  	%r488, %r487, 124;
	mov.u32 	%r489, _ZZN3cub18CUB_300001_SM_10006detail6reduce28DeviceReduceSingleTileKernelINS2_10policy_hubIijN4cuda3std3__44plusIiEEE10Policy1000EPiSC_iS9_iiNS7_10__identityEEEvT0_T1_T2_T3_T4_T6_E12temp_storage;
	add.s32 	%r490, %r489, %r488;
	st.shared.u32 	[%r490+8], %r686;
$L__BB17_36:
	bar.sync 	0;
	setp.ne.s32 	%p65, %r26, 0;
	@%p65 bra 	$L__BB17_72;
	ld.shared.u32 	%r491, [_ZZN3cub18CUB_300001_SM_10006detail6reduce28DeviceReduceSingleTileKernelINS2_10policy_hubIijN4cuda3std3__44plusIiEEE10Policy1000EPiSC_iS9_iiNS7_10__identityEEEvT0_T1_T2_T3_T4_T6_E12temp_storage+12];
	add.s32 	%r492, %r491, %r686;
	ld.shared.u32 	%r493, [_ZZN3cub18CUB_300001_SM_10006detail6reduce28DeviceReduceSingleTileKernelINS2_10policy_hubIijN4cuda3std3__44plusIiEEE10Policy1000EPiSC_iS9_iiNS7_10__identityEEEvT0_T1_T2_T3_T4_T6_E12temp_storage+16];
	add.s32 	%r494, %r492, %r493;
	ld.shared.u32 	%r495, [_ZZN3cub18CUB_300001_SM_10006detail6reduce28DeviceReduceSingleTileKernelINS2_10policy_hubIijN4cuda3std3__44plusIiEEE10Policy1000EPiSC_iS9_iiNS7_10__identityEEEvT0_T1_T2_T3_T4_T6_E12temp_storage+20];
	add.s32 	%r496, %r494, %r495;
	ld.shared.u32 	%r497, [_ZZN3cub18CUB_300001_SM_10006detail6reduce28DeviceReduceSingleTileKernelINS2_10policy_hubIijN4cuda3std3__44plusIiEEE10Policy1000EPiSC_iS9_iiNS7_10__identityEEEvT0_T1_T2_T3_T4_T6_E12temp_storage+24];
	add.s32 	%r498, %r496, %r497;
	ld.shared.u32 	%r499, [_ZZN3cub18CUB_300001_SM_10006detail6reduce28DeviceReduceSingleTileKernelINS2_10policy_hubIijN4cuda3std3__44plusIiEEE10Policy1000EPiSC_iS9_iiNS7_10__identityEEEvT0_T1_T2_T3_T4_T6_E12temp_storage+28];
	add.s32 	%r500, %r498, %r499;
	ld.shared.u32 	%r501, [_ZZN3cub18CUB_300001_SM_10006detail6reduce28DeviceReduceSingleTileKernelINS2_10policy_hubIijN4cuda3std3__44plusIiEEE10Policy1000EPiSC_iS9_iiNS7_10__identityEEEvT0_T1_T2_T3_T4_T6_E12temp_storage+32];
	add.s32 	%r502, %r500, %r501;
	ld.shared.u32 	%r503, [_ZZN3cub18CUB_300001_SM_10006detail6reduce28DeviceReduceSingleTileKernelINS2_10policy_hubIijN4cuda3std3__44plusIiEEE10Policy1000EPiSC_iS9_iiNS7_10__identityEEEvT0_T1_T2_T3_T4_T6_E12temp_storage+36];
	add.s32 	%r686, %r502, %r503;
	bra.uni 	$L__BB17_72;
$L__BB17_38:
	setp.gt.s32 	%p3, %r120, 4095;
	@%p3 bra 	$L__BB17_56;
	mov.u32 	%r60, %tid.x;
	setp.ge.s32 	%p20, %r60, %r120;
	mov.b32 	%r670, 0;
	mov.u32 	%r665, %r60;
	@%p20 bra 	$L__BB17_41;
	mul.wide.u32 	%rd66, %r60, 4;
	add.s64 	%rd65, %rd16, %rd66;
	// begin inline asm
	ld.global.nc.u32 %r670, [%rd65];
	// end inline asm
	add.s32 	%r665, %r60, 256;
$L__BB17_41:
	setp.ge.s32 	%p21, %r665, %r120;
	@%p21 bra 	$L__BB17_47;
	not.b32 	%r252, %r665;
	add.s32 	%r65, %r120, %r252;
	and.b32  	%r253, %r65, 768;
	setp.eq.s32 	%p22, %r253, 768;
	@%p22 bra 	$L__BB17_45;
	mul.wide.u32 	%rd67, %r665, 4;
	add.s64 	%rd123, %rd16, %rd67;
	shr.u32 	%r254, %r65, 8;
	add.s32 	%r255, %r254, 1;
	and.b32  	%r256, %r255, 3;
	neg.s32 	%r662, %r256;
$L__BB17_44:
	.pragma "nounroll";
	// begin inline asm
	ld.global.nc.u32 %r257, [%rd123];
	// end inline asm
	add.s32 	%r670, %r257, %r670;
	add.s32 	%r665, %r665, 256;
	add.s64 	%rd123, %rd123, 1024;
	add.s32 	%r662, %r662, 1;
	setp.ne.s32 	%p23, %r662, 0;
	@%p23 bra 	$L__BB17_44;
$L__BB17_45:
	setp.lt.u32 	%p24, %r65, 768;
	@%p24 bra 	$L__BB17_47;
$L__BB17_46:
	mul.wide.s32 	%rd73, %r665, 4;
	add.s64 	%rd69, %rd16, %rd73;
	// begin inline asm
	ld.global.nc.u32 %r258, [%rd69];
	// end inline asm
	add.s32 	%r262, %r258, %r670;
	add.s64 	%rd70, %rd69, 1024;
	// begin inline asm
	ld.global.nc.u32 %r259, [%rd70];
	// end inline asm
	add.s32 	%r263, %r259, %r262;
	add.s64 	%rd71, %rd69, 2048;
	// begin inline asm
	ld.global.nc.u32 %r260, [%rd71];
	// end inline asm
	add.s32 	%r264, %r260, %r263;
	add.s64 	%rd72, %rd69, 3072;
	// begin inline asm
	ld.global.nc.u32 %r261, [%rd72];
	// end inline asm
	add.s32 	%r670, %r261, %r264;
	add.s32 	%r665, %r665, 1024;
	setp.lt.s32 	%p25, %r665, %r120;
	@%p25 bra 	$L__BB17_46;
$L__BB17_47:
	setp.lt.s32 	%p26, %r120, 256;
	@%p26 bra 	$L__BB17_52;
	// begin inline asm
	mov.u32 %r328, %laneid;
	// end inline asm
	mov.b32 	%r331, 1;
	mov.b32 	%r352, 31;
	mov.b32 	%r353, -1;
	// begin inline asm
	shfl.sync.down.b32 %r329, %r670, %r331, %r352, %r353;
	// end inline asm
	setp.gt.s32 	%p42, %r328, 30;
	selp.b32 	%r354, 0, %r329, %p42;
	add.s32 	%r335, %r354, %r670;
	mov.b32 	%r336, 2;
	// begin inline asm
	shfl.sync.down.b32 %r334, %r335, %r336, %r352, %r353;
	// end inline asm
	setp.gt.s32 	%p43, %r328, 29;
	selp.b32 	%r355, 0, %r334, %p43;
	add.s32 	%r340, %r335, %r355;
	mov.b32 	%r341, 4;
	// begin inline asm
	shfl.sync.down.b32 %r339, %r340, %r341, %r352, %r353;
	// end inline asm
	setp.gt.s32 	%p44, %r328, 27;
	selp.b32 	%r356, 0, %r339, %p44;
	add.s32 	%r345, %r340, %r356;
	mov.b32 	%r346, 8;
	// begin inline asm
	shfl.sync.down.b32 %r344, %r345, %r346, %r352, %r353;
	// end inline asm
	setp.gt.s32 	%p45, %r328, 23;
	selp.b32 	%r357, 0, %r344, %p45;
	add.s32 	%r350, %r345, %r357;
	mov.b32 	%r351, 16;
	// begin inline asm
	shfl.sync.down.b32 %r349, %r350, %r351, %r352, %r353;
	// end inline asm
	setp.gt.s32 	%p46, %r328, 15;
	selp.b32 	%r358, 0, %r349, %p46;
	add.s32 	%r686, %r350, %r358;
	setp.ne.s32 	%p47, %r328, 0;
	@%p47 bra 	$L__BB17_50;
	shr.u32 	%r359, %r60, 3;
	and.b32  	%r360, %r359, 124;
	mov.u32 	%r361, _ZZN3cub18CUB_300001_SM_10006detail6reduce28DeviceReduceSingleTileKernelINS2_10policy_hubIijN4cuda3std3__44plusIiEEE10Policy1000EPiSC_iS9_iiNS7_10__identityEEEvT0_T1_T2_T3_T4_T6_E12temp_storage;
	add.s32 	%r362, %r361, %r360;
	st.shared.u32 	[%r362+8], %r686;
$L__BB17_50:
	bar.sync 	0;
	setp.ne.s32 	%p48, %r60, 0;
	@%p48 bra 	$L__BB17_72;
	ld.shared.u32 	%r363, [_ZZN3cub18CUB_300001_SM_10006detail6reduce28DeviceReduceSingleTileKernelINS2_10policy_hubIijN4cuda3std3__44plusIiEEE10Policy1000EPiSC_iS9_iiNS7_10__identityEEEvT0_T1_T2_T3_T4_T6_E12temp_storage+12];
	add.s32 	%r364, %r363, %r686;
	ld.shared.u32 	%r365, [_ZZN3cub18CUB_300001_SM_10006detail6reduce28DeviceReduceSingleTileKernelINS2_10policy_hubIijN4cuda3std3__44plusIiEEE10Policy1000EPiSC_iS9_iiNS7_10__identityEEEvT0_T1_T2_T3_T4_T6_E12temp_storage+16];
	add.s32 	%r366, %r364, %r365;
	ld.shared.u32 	%r367, [_ZZN3cub18CUB_300001_SM_10006detail6reduce28DeviceReduceSingleTileKernelINS2_10policy_hubIijN4cuda3std3__44plusIiEEE10Policy1000EPiSC_iS9_iiNS7_10__identityEEEvT0_T1_T2_T3_T4_T6_E12temp_storage+20];
	add.s32 	%r368, %r366, %r367;
	ld.shared.u32 	%r369, [_ZZN3cub18CUB_300001_SM_10006detail6reduce28DeviceReduceSingleTileKernelINS2_10policy_hubIijN4cuda3std3__44plusIiEEE10Policy1000EPiSC_iS9_iiNS7_10__identityEEEvT0_T1_T2_T3_T4_T6_E12temp_storage+24];
	add.s32 	%r370, %r368, %r369;
	ld.shared.u32 	%r371, [_ZZN3cub18CUB_300001_SM_10006detail6reduce28DeviceReduceSingleTileKernelINS2_10policy_hubIijN4cuda3std3__44plusIiEEE10Policy1000EPiSC_iS9_iiNS7_10__identityEEEvT0_T1_T2_T3_T4_T6_E12temp_storage+28];
	add.s32 	%r372, %r370, %r371;
	ld.shared.u32 	%r373, [_ZZN3cub18CUB_300001_SM_10006detail6reduce28DeviceReduceSingleTileKernelINS2_10policy_hubIijN4cuda3std3__44plusIiEEE10Policy1000EPiSC_iS9_iiNS7_10__identityEEEvT0_T1_T2_T3_T4_T6_E12temp_storage+32];
	add.s32 	%r374, %r372, %r373;
	ld.shared.u32 	%r375, [_ZZN3cub18CUB_300001_SM_10006detail6reduce28DeviceReduceSingleTileKernelINS2_10policy_hubIijN4cuda3std3__44plusIiEEE10Policy1000EPiSC_iS9_iiNS7_10__identityEEEvT0_T1_T2_T3_T4_T6_E12temp_storage+36];
	add.s32 	%r686, %r374, %r375;
	bra.uni 	$L__BB17_72;
$L__BB17_52:
	// begin inline asm
	mov.u32 %r265, %laneid;
	// end inline asm
	and.b32  	%r291, %r60, 992;
	add.s32 	%r292, %r291, 32;
	setp.gt.s32 	%p27, %r292, %r120;
	not.b32 	%r293, %r291;
	add.s32 	%r294, %r120, %r293;
	selp.b32 	%r289, %r294, 31, %p27;
	mov.b32 	%r268, 1;
	mov.b32 	%r290, -1;
	// begin inline asm
	shfl.sync.down.b32 %r266, %r670, %r268, %r289, %r290;
	// end inline asm
	setp.lt.s32 	%p28, %r265, %r289;
	selp.b32 	%r295, %r266, 0, %p28;
	add.s32 	%r272, %r295, %r670;
	mov.b32 	%r273, 2;
	// begin inline asm
	shfl.sync.down.b32 %r271, %r272, %r273, %r289, %r290;
	// end inline asm
	add.s32 	%r296, %r265, 2;
	setp.gt.s32 	%p29, %r296, %r289;
	selp.b32 	%r297, 0, %r271, %p29;
	add.s32 	%r277, %r272, %r297;
	mov.b32 	%r278, 4;
	// begin inline asm
	shfl.sync.down.b32 %r276, %r277, %r278, %r289, %r290;
	// end inline asm
	add.s32 	%r298, %r265, 4;
	setp.gt.s32 	%p30, %r298, %r289;
	selp.b32 	%r299, 0, %r276, %p30;
	add.s32 	%r282, %r277, %r299;
	mov.b32 	%r283, 8;
	// begin inline asm
	shfl.sync.down.b32 %r281, %r282, %r283, %r289, %r290;
	// end inline asm
	add.s32 	%r300, %r265, 8;
	setp.gt.s32 	%p31, %r300, %r289;
	selp.b32 	%r301, 0, %r281, %p31;
	add.s32 	%r287, %r282, %r301;
	mov.b32 	%r288, 16;
	// begin inline asm
	shfl.sync.down.b32 %r286, %r287, %r288, %r289, %r290;
	// end inline asm
	add.s32 	%r302, %r265, 16;
	setp.gt.s32 	%p32, %r302, %r289;
	selp.b32 	%r303, 0, %r286, %p32;
	add.s32 	%r686, %r287, %r303;
	setp.ne.s32 	%p33, %r265, 0;
	@%p33 bra 	$L__BB17_54;
	shr.u32 	%r304, %r60, 3;
	and.b32  	%r305, %r304, 124;
	mov.u32 	%r306, _ZZN3cub18CUB_300001_SM_10006detail6reduce28DeviceReduceSingleTileKernelINS2_10policy_hubIijN4cuda3std3__44plusIiEEE10Policy1000EPiSC_iS9_iiNS7_10__identityEEEvT0_T1_T2_T3_T4_T6_E12temp_storage;
	add.s32 	%r307, %r306, %r305;
	st.shared.u32 	[%r307+8], %r686;
$L__BB17_54:
	bar.sync 	0;
	setp.ne.s32 	%p34, %r60, 0;
	@%p34 bra 	$L__BB17_72;
	setp.gt.s32 	%p35, %r120, 32;
	ld.shared.u32 	%r308, [_ZZN3cub18CUB_300001_SM_10006detail6reduce28DeviceReduceSingleTileKernelINS2_10policy_hubIijN4cuda3std3__44plusIiEEE10Policy1000EPiSC_iS9_iiNS7_10__identityEEEvT0_T1_T2_T3_T4_T6_E12temp_storage+12];
	selp.b32 	%r309, %r308, 0, %p35;
	add.s32 	%r310, %r309, %r686;
	setp.gt.s32 	%p36, %r120, 64;
	ld.shared.u32 	%r311, [_ZZN3cub18CUB_300001_SM_10006detail6reduce28DeviceReduceSingleTileKernelINS2_10policy_hubIijN4cuda3std3__44plusIiEEE10Policy1000EPiSC_iS9_iiNS7_10__identityEEEvT0_T1_T2_T3_T4_T6_E12temp_storage+16];
	selp.b32 	%r312, %r311, 0, %p36;
	add.s32 	%r313, %r310, %r312;
	setp.gt.s32 	%p37, %r120, 96;
	ld.shared.u32 	%r314, [_ZZN3cub18CUB_300001_SM_10006detail6reduce28DeviceReduceSingleTileKernelINS2_10policy_hubIijN4cuda3std3__44plusIiEEE10Policy1000EPiSC_iS9_iiNS7_10__identityEEEvT0_T1_T2_T3_T4_T6_E12temp_storage+20];
	selp.b32 	%r315, %r314, 0, %p37;
	add.s32 	%r316, %r313, %r315;
	setp.gt.s32 	%p38, %r120, 128;
	ld.shared.u32 	%r317, [_ZZN3cub18CUB_300001_SM_10006detail6reduce28DeviceReduceSingleTileKernelINS2_10policy_hubIijN4cuda3std3__44plusIiEEE10Policy1000EPiSC_iS9_iiNS7_10__identityEEEvT0_T1_T2_T3_T4_T6_E12temp_storage+24];
	selp.b32 	%r318, %r317, 0, %p38;
	add.s32 	%r319, %r316, %r318;
	setp.gt.s32 	%p39, %r120, 160;
	ld.shared.u32 	%r320, [_ZZN3cub18CUB_300001_SM_10006detail6reduce28DeviceReduceSingleTileKernelINS2_10policy_hubIijN4cuda3std3__44plusIiEEE10Policy1000EPiSC_iS9_iiNS7_10__identityEEEvT0_T1_T2_T3_T4_T6_E12temp_storage+28];
	selp.b32 	%r321, %r320, 0, %p39;
	add.s32 	%r322, %r319, %r321;
	setp.gt.s32 	%p40, %r120, 192;
	ld.shared.u32 	%r323, [_ZZN3cub18CUB_300001_SM_10006detail6reduce28DeviceReduceSingleTileKernelINS2_10policy_hubIijN4cuda3std3__44plusIiEEE10Policy1000EPiSC_iS9_iiNS7_10__identityEEEvT0_T1_T2_T3_T4_T6_E12temp_storage+32];
	selp.b32 	%r324, %r323, 0, %p40;
	add.s32 	%r325, %r322, %r324;
	setp.gt.s32 	%p41, %r120, 224;
	ld.shared.u32 	%r326, [_ZZN3cub18CUB_300001_SM_10006detail6reduce28DeviceReduceSingleTileKernelINS2_10policy_hubIijN4cuda3std3__44plusIiEEE10Policy1000EPiSC_iS9_iiNS7_10__identityEEEvT0_T1_T2_T3_T4_T6_E12temp_storage+36];
	selp.b32 	%r327, %r326, 0, %p41;
	add.s32 	%r686, %r325, %r327;
	bra.uni 	$L__BB17_72;
$L__BB17_56:
	mov.u32 	%r85, %tid.x;
	mul.wide.u32 	%rd35, %r85, 4;
	add.s64 	%rd19, %rd16, %rd35;
	// begin inline asm
	ld.global.nc.u32 %r122, [%rd19];
	// end inline asm
	add.s64 	%rd20, %rd19, 1024;
	// begin inline asm
	ld.global.nc.u32 %r123, [%rd20];
	// end inline asm
	add.s64 	%rd21, %rd19, 2048;
	// begin inline asm
	ld.global.nc.u32 %r124, [%rd21];
	// end inline asm
	add.s64 	%rd22, %rd19, 3072;
	// begin inline asm
	ld.global.nc.u32 %r125, [%rd22];
	// end inline asm
	add.s64 	%rd23, %rd19, 4096;
	// begin inline asm
	ld.global.nc.u32 %r126, [%rd23];
	// end inline asm
	add.s64 	%rd24, %rd19, 5120;
	// begin inline asm
	ld.global.nc.u32 %r127, [%rd24];
	// end inline asm
	add.s64 	%rd25, %rd19, 6144;
	// begin inline asm
	ld.global.nc.u32 %r128, [%rd25];
	// end inline asm
	add.s64 	%rd26, %rd19, 7168;
	// begin inline asm
	ld.global.nc.u32 %r129, [%rd26];
	// end inline asm
	add.s64 	%rd27, %rd19, 8192;
	// begin inline asm
	ld.global.nc.u32 %r130, [%rd27];
	// end inline asm
	add.s64 	%rd28, %rd19, 9216;
	// begin inline asm
	ld.global.nc.u32 %r131, [%rd28];
	// end inline asm
	add.s64 	%rd29, %rd19, 10240;
	// begin inline asm
	ld.global.nc.u32 %r132, [%rd29];
	// end inline asm
	add.s64 	%rd30, %rd19, 11264;
	// begin inline asm
	ld.global.nc.u32 %r133, [%rd30];
	// end inline asm
	add.s64 	%rd31, %rd19, 12288;
	// begin inline asm
	ld.global.nc.u32 %r134, [%rd31];
	// end inline asm
	add.s64 	%rd32, %rd19, 13312;
	// begin inline asm
	ld.global.nc.u32 %r135, [%rd32];
	// end inline asm
	add.s64 	%rd33, %rd19, 14336;
	// begin inline asm
	ld.global.nc.u32 %r136, [%rd33];
	// end inline asm
	add.s64 	%rd34, %rd19, 15360;
	// begin inline asm
	ld.global.nc.u32 %r137, [%rd34];
	// end inline asm
	add.s32 	%r139, %r123, %r122;
	add.s32 	%r140, %r124, %r139;
	add.s32 	%r141, %r125, %r140;
	add.s32 	%r142, %r126, %r141;
	add.s32 	%r143, %r127, %r142;
	add.s32 	%r144, %r128, %r143;
	add.s32 	%r145, %r129, %r144;
	add.s32 	%r146, %r130, %r145;
	add.s32 	%r147, %r131, %r146;
	add.s32 	%r148, %r132, %r147;
	add.s32 	%r149, %r133, %r148;
	add.s32 	%r150, %r134, %r149;
	add.s32 	%r151, %r135, %r150;
	add.s32 	%r152, %r136, %r151;
	add.s32 	%r685, %r137, %r152;
	setp.lt.u32 	%p4, %r120, 8192;
	mov.b32 	%r674, 4096;
	@%p4 bra 	$L__BB17_60;
	add.s32 	%r87, %r120, -4096;
	mov.b32 	%r674, 4096;
$L__BB17_58:
	mul.wide.s32 	%rd52, %r674, 4;
	add.s64 	%rd36, %rd19, %rd52;
	// begin inline asm
	ld.global.nc.u32 %r154, [%rd36];
	// end inline asm
	add.s64 	%rd37, %rd36, 1024;
	// begin inline asm
	ld.global.nc.u32 %r155, [%rd37];
	// end inline asm
	add.s64 	%rd38, %rd36, 2048;
	// begin inline asm
	ld.global.nc.u32 %r156, [%rd38];
	// end inline asm
	add.s64 	%rd39, %rd36, 3072;
	// begin inline asm
	ld.global.nc.u32 %r157, [%rd39];
	// end inline asm
	add.s64 	%rd40, %rd36, 4096;
	// begin inline asm
	ld.global.nc.u32 %r158, [%rd40];
	// end inline asm
	add.s64 	%rd41, %rd36, 5120;
	// begin inline asm
	ld.global.nc.u32 %r159, [%rd41];
	// end inline asm
	add.s64 	%rd42, %rd36, 6144;
	// begin inline asm
	ld.global.nc.u32 %r160, [%rd42];
	// end inline asm
	add.s64 	%rd43, %rd36, 7168;
	// begin inline asm
	ld.global.nc.u32 %r161, [%rd43];
	// end inline asm
	add.s64 	%rd44, %rd36, 8192;
	// begin inline asm
	ld.global.nc.u32 %r162, [%rd44];
	// end inline asm
	add.s64 	%rd45, %rd36, 9216;
	// begin inline asm
	ld.global.nc.u32 %r163, [%rd45];
	// end inline asm
	add.s64 	%rd46, %rd36, 10240;
	// begin inline asm
	ld.global.nc.u32 %r164, [%rd46];
	// end inline asm
	add.s64 	%rd47, %rd36, 11264;
	// begin inline asm
	ld.global.nc.u32 %r165, [%rd47];
	// end inline asm
	add.s64 	%rd48, %rd36, 12288;
	// begin inline asm
	ld.global.nc.u32 %r166, [%rd48];
	// end inline asm
	add.s64 	%rd49, %rd36, 13312;
	// begin inline asm
	ld.global.nc.u32 %r167, [%rd49];
	// end inline asm
	add.s64 	%rd50, %rd36, 14336;
	// begin inline asm
	ld.global.nc.u32 %r168, [%rd50];
	// end inline asm
	add.s64 	%rd51, %rd36, 15360;
	// begin inline asm
	ld.global.nc.u32 %r169, [%rd51];
	// end inline asm
	add.s32 	%r170, %r154, %r685;
	add.s32 	%r171, %r155, %r170;
	add.s32 	%r172, %r156, %r171;
	add.s32 	%r173, %r157, %r172;
	add.s32 	%r174, %r158, %r173;
	add.s32 	%r175, %r159, %r174;
	add.s32 	%r176, %r160, %r175;
	add.s32 	%r177, %r161, %r176;
	add.s32 	%r178, %r162, %r177;
	add.s32 	%r179, %r163, %r178;
	add.s32 	%r180, %r164, %r179;
	add.s32 	%r181, %r165, %r180;
	add.s32 	%r182, %r166, %r181;
	add.s32 	%r183, %r167, %r182;
	add.s32 	%r184, %r168, %r183;
	add.s32 	%r685, %r169, %r184;
	sub.s32 	%r185, %r120, %r674;
	setp.lt.s32 	%p5, %r185, 4096;
	@%p5 bra 	$L__BB17_68;
	add.s32 	%r674, %r674, 4096;
	setp.le.s32 	%p6, %r674, %r87;
	@%p6 bra 	$L__BB17_58;
$L__BB17_60:
	setp.le.s32 	%p7, %r120, %r674;
	@%p7 bra 	$L__BB17_68;
	sub.s32 	%r94, %r120, %r674;
	setp.ge.s32 	%p8, %r85, %r94;
	@%p8 bra 	$L__BB17_68;
	not.b32 	%r187, %r85;
	add.s32 	%r188, %r120, %r187;
	sub.s32 	%r95, %r188, %r674;
	and.b32  	%r189, %r95, 768;
	setp.eq.s32 	%p9, %r189, 768;
	mov.u32 	%r679, %r85;
	@%p9 bra 	$L__BB17_65;
	add.s32 	%r676, %r85, %r674;
	shr.u32 	%r190, %r95, 8;
	add.s32 	%r191, %r190, 1;
	and.b32  	%r192, %r191, 3;
	neg.s32 	%r675, %r192;
	mov.u32 	%r679, %r85;
$L__BB17_64:
	.pragma "nounroll";
	mul.wide.u32 	%rd54, %r676, 4;
	add.s64 	%rd53, %rd16, %rd54;
	// begin inline asm
	ld.global.nc.u32 %r193, [%rd53];
	// end inline asm
	add.s32 	%r685, %r193, %r685;
	add.s32 	%r679, %r679, 256;
	add.s32 	%r676, %r676, 256;
	add.s32 	%r675, %r675, 1;
	setp.ne.s32 	%p10, %r675, 0;
	@%p10 bra 	$L__BB17_64;
$L__BB17_65:
	setp.lt.u32 	%p11, %r95, 768;
	@%p11 bra 	$L__BB17_68;
	cvt.u64.u32 	%rd55, %r679;
	cvt.u64.u32 	%rd56, %r674;
	add.s64 	%rd57, %rd55, %rd56;
	shl.b64 	%rd58, %rd57, 2;
	add.s64 	%rd59, %rd58, %rd16;
	add.s64 	%rd124, %rd59, 2048;
	add.s32 	%r682, %r679, %r674;
$L__BB17_67:
	mul.wide.u32 	%rd64, %r682, 4;
	add.s64 	%rd60, %rd16, %rd64;
	// begin inline asm
	ld.global.nc.u32 %r194, [%rd60];
	// end inline asm
	add.s32 	%r198, %r194, %r685;
	add.s64 	%rd61, %rd124, -1024;
	// begin inline asm
	ld.global.nc.u32 %r195, [%rd61];
	// end inline asm
	add.s32 	%r199, %r195, %r198;
	// begin inline asm
	ld.global.nc.u32 %r196, [%rd124];
	// end inline asm
	add.s32 	%r200, %r196, %r199;
	add.s64 	%rd63, %rd124, 1024;
	// begin inline asm
	ld.global.nc.u32 %r197, [%rd63];
	// end inline asm
	add.s32 	%r685, %r197, %r200;
	add.s32 	%r679, %r679, 1024;
	add.s64 	%rd124, %rd124, 4096;
	add.s32 	%r682, %r682, 1024;
	setp.lt.s32 	%p12, %r679, %r94;
	@%p12 bra 	$L__BB17_67;
$L__BB17_68:
	// begin inline asm
	mov.u32 %r201, %laneid;
	// end inline asm
	mov.b32 	%r204, 1;
	mov.b32 	%r225, 31;
	mov.b32 	%r226, -1;
	// begin inline asm
	shfl.sync.down.b32 %r202, %r685, %r204, %r225, %r226;
	// end inline asm
	setp.gt.s32 	%p13, %r201, 30;
	selp.b32 	%r227, 0, %r202, %p13;
	add.s32 	%r208, %r227, %r685;
	mov.b32 	%r209, 2;
	// begin inline asm
	shfl.sync.down.b32 %r207, %r208, %r209, %r225, %r226;
	// end inline asm
	setp.gt.s32 	%p14, %r201, 29;
	selp.b32 	%r228, 0, %r207, %p14;
	add.s32 	%r213, %r208, %r228;
	mov.b32 	%r214, 4;
	// begin inline asm
	shfl.sync.down.b32 %r212, %r213, %r214, %r225, %r226;
	// end inline asm
	setp.gt.s32 	%p15, %r201, 27;
	selp.b32 	%r229, 0, %r212, %p15;
	add.s32 	%r218, %r213, %r229;
	mov.b32 	%r219, 8;
	// begin inline asm
	shfl.sync.down.b32 %r217, %r218, %r219, %r225, %r226;
	// end inline asm
	setp.gt.s32 	%p16, %r201, 23;
	selp.b32 	%r230, 0, %r217, %p16;
	add.s32 	%r223, %r218, %r230;
	mov.b32 	%r224, 16;
	// begin inline asm
	shfl.sync.down.b32 %r222, %r223, %r224, %r225, %r226;
	// end inline asm
	setp.gt.s32 	%p17, %r201, 15;
	selp.b32 	%r231, 0, %r222, %p17;
	add.s32 	%r686, %r223, %r231;
	setp.ne.s32 	%p18, %r201, 0;
	@%p18 bra 	$L__BB17_70;
	shr.u32 	%r232, %r85, 3;
	and.b32  	%r233, %r232, 124;
	mov.u32 	%r234, _ZZN3cub18CUB_300001_SM_10006detail6reduce28DeviceReduceSingleTileKernelINS2_10policy_hubIijN4cuda3std3__44plusIiEEE10Policy1000EPiSC_iS9_iiNS7_10__identityEEEvT0_T1_T2_T3_T4_T6_E12temp_storage;
	add.s32 	%r235, %r234, %r233;
	st.shared.u32 	[%r235+8], %r686;
$L__BB17_70:
	bar.sync 	0;
	setp.ne.s32 	%p19, %r85, 0;
	@%p19 bra 	$L__BB17_72;
	ld.shared.u32 	%r236, [_ZZN3cub18CUB_300001_SM_10006detail6reduce28DeviceReduceSingleTileKernelINS2_10policy_hubIijN4cuda3std3__44plusIiEEE10Policy1000EPiSC_iS9_iiNS7_10__identityEEEvT0_T1_T2_T3_T4_T6_E12temp_storage+12];
	add.s32 	%r237, %r236, %r686;
	ld.shared.u32 	%r238, [_ZZN3cub18CUB_300001_SM_10006detail6reduce28DeviceReduceSingleTileKernelINS2_10policy_hubIijN4cuda3std3__44plusIiEEE10Policy1000EPiSC_iS9_iiNS7_10__identityEEEvT0_T1_T2_T3_T4_T6_E12temp_storage+16];
	add.s32 	%r239, %r237, %r238;
	ld.shared.u32 	%r240, [_ZZN3cub18CUB_300001_SM_10006detail6reduce28DeviceReduceSingleTileKernelINS2_10policy_hubIijN4cuda3std3__44plusIiEEE10Policy1000EPiSC_iS9_iiNS7_10__identityEEEvT0_T1_T2_T3_T4_T6_E12temp_storage+20];
	add.s32 	%r241, %r239, %r240;
	ld.shared.u32 	%r242, [_ZZN3cub18CUB_300001_SM_10006detail6reduce28DeviceReduceSingleTileKernelINS2_10policy_hubIijN4cuda3std3__44plusIiEEE10Policy1000EPiSC_iS9_iiNS7_10__identityEEEvT0_T1_T2_T3_T4_T6_E12temp_storage+24];
	add.s32 	%r243, %r241, %r242;
	ld.shared.u32 	%r244, [_ZZN3cub18CUB_300001_SM_10006detail6reduce28DeviceReduceSingleTileKernelINS2_10policy_hubIijN4cuda3std3__44plusIiEEE10Policy1000EPiSC_iS9_iiNS7_10__identityEEEvT0_T1_T2_T3_T4_T6_E12temp_storage+28];
	add.s32 	%r245, %r243, %r244;
	ld.shared.u32 	%r246, [_ZZN3cub18CUB_300001_SM_10006detail6reduce28DeviceReduceSingleTileKernelINS2_10policy_hubIijN4cuda3std3__44plusIiEEE10Policy1000EPiSC_iS9_iiNS7_10__identityEEEvT0_T1_T2_T3_T4_T6_E12temp_storage+32];
	add.s32 	%r247, %r245, %r246;
	ld.shared.u32 	%r248, [_ZZN3cub18CUB_300001_SM_10006detail6reduce28DeviceReduceSingleTileKernelINS2_10policy_hubIijN4cuda3std3__44plusIiEEE10Policy1000EPiSC_iS9_iiNS7_10__identityEEEvT0_T1_T2_T3_T4_T6_E12temp_storage+36];
	add.s32 	%r686, %r247, %r248;
$L__BB17_72:
	mov.u32 	%r631, %tid.x;
	setp.ne.s32 	%p95, %r631, 0;
	@%p95 bra 	$L__BB17_74;
	add.s32 	%r632, %r686, %r121;
	st.global.u32 	[%rd1], %r632;
$L__BB17_74:
	ret;

}
	// .globl	_ZN3cub18CUB_300001_SM_10006detail6reduce28DeviceReduceSingleTileKernelINS2_10policy_hubIiyN4cuda3std3__44plusIiEEE10Policy1000EN6thrust24THRUST_300001_SM_1000_NS10device_ptrIiEEPiyS9_iiNS7_10__identityEEEvT0_T1_T2_T3_T4_T6_
.visible .entry _ZN3cub18CUB_300001_SM_10006detail6reduce28DeviceReduceSingleTileKernelINS2_10policy_hubIiyN4cuda3std3__44plusIiEEE10Policy1000EN6thrust24THRUST_300001_SM_1000_NS10device_ptrIiEEPiyS9_iiNS7_10__identityEEEvT0_T1_T2_T3_T4_T6_(
	.param .align 8 .b8 _ZN3cub18CUB_300001_SM_10006detail6reduce28DeviceReduceSingleTileKernelINS2_10policy_hubIiyN4cuda3std3__44plusIiEEE10Policy1000EN6thrust24THRUST_300001_SM_1000_NS10device_ptrIiEEPiyS9_iiNS7_10__identityEEEvT0_T1_T2_T3_T4_T6__param_0[8],
	.param .u64 .ptr .align 1 _ZN3cub18CUB_300001_SM_10006detail6reduce28DeviceReduceSingleTileKernelINS2_10policy_hubIiyN4cuda3std3__44plusIiEEE10Policy1000EN6thrust24THRUST_300001_SM_1000_NS10device_ptrIiEEPiyS9_iiNS7_10__identityEEEvT0_T1_T2_T3_T4_T6__param_1,
	.param .u64 _ZN3cub18CUB_300001_SM_10006detail6reduce28DeviceReduceSingleTileKernelINS2_10policy_hubIiyN4cuda3std3__44plusIiEEE10Policy1000EN6thrust24THRUST_300001_SM_1000_NS10device_ptrIiEEPiyS9_iiNS7_10__identityEEEvT0_T1_T2_T3_T4_T6__param_2,
	.param .align 1 .b8 _ZN3cub18CUB_300001_SM_10006detail6reduce28DeviceReduceSingleTileKernelINS2_10policy_hubIiyN4cuda3std3__44plusIiEEE10Policy1000EN6thrust24THRUST_300001_SM_1000_NS10device_ptrIiEEPiyS9_iiNS7_10__identityEEEvT0_T1_T2_T3_T4_T6__param_3[1],
	.param .u32 _ZN3cub18CUB_300001_SM_10006detail6reduce28DeviceReduceSingleTileKernelINS2_10policy_hubIiyN4cuda3std3__44plusIiEEE10Policy1000EN6thrust24THRUST_300001_SM_1000_NS10device_ptrIiEEPiyS9_iiNS7_10__identityEEEvT0_T1_T2_T3_T4_T6__param_4,
	.param .align 1 .b8 _ZN3cub18CUB_300001_SM_10006detail6reduce28DeviceReduceSingleTileKernelINS2_10policy_hubIiyN4cuda3std3__44plusIiEEE10Policy1000EN6thrust24THRUST_300001_SM_1000_NS10device_ptrIiEEPiyS9_iiNS7_10__identityEEEvT0_T1_T2_T3_T4_T6__param_5[1]
)
.maxntid 256
.minnctapersm 1
{
	.reg .pred 	%p<59>;
	.reg .b32 	%r<471>;
	.reg .b64 	%rd<56>;
	// demoted variable
	.shared .align 4 .b8 _ZZN3cub18CUB_300001_SM_10006detail6reduce28DeviceReduceSingleTileKernelINS2_10policy_hubIiyN4cuda3std3__44plusIiEEE10Policy1000EN6thrust24THRUST_300001_SM_1000_NS10device_ptrIiEEPiyS9_iiNS7_10__identityEEEvT0_T1_T2_T3_T4_T6_E12temp_storage[44];
	ld.param.u64 	%rd18, [_ZN3cub18CUB_300001_SM_10006detail6reduce28DeviceReduceSingleTileKernelINS2_10policy_hubIiyN4cuda3std3__44plusIiEEE10Policy1000EN6thrust24THRUST_300001_SM_1000_NS10device_ptrIiEEPiyS9_iiNS7_10__identityEEEvT0_T1_T2_T3_T4_T6__param_0];
	ld.param.u64 	%rd20, [_ZN3cub18CUB_300001_SM_10006detail6reduce28DeviceReduceSingleTileKernelINS2_10policy_hubIiyN4cuda3std3__44plusIiEEE10Policy1000EN6thrust24THRUST_300001_SM_1000_NS10device_ptrIiEEPiyS9_iiNS7_10__identityEEEvT0_T1_T2_T3_T4_T6__param_1];
	ld.param.u64 	%rd19, [_ZN3cub18CUB_300001_SM_10006detail6reduce28DeviceReduceSingleTileKernelINS2_10policy_hubIiyN4cuda3std3__44plusIiEEE10Policy1000EN6thrust24THRUST_300001_SM_1000_NS10device_ptrIiEEPiyS9_iiNS7_10__identityEEEvT0_T1_T2_T3_T4_T6__param_2];
	ld.param.u32 	%r81, [_ZN3cub18CUB_300001_SM_10006detail6reduce28DeviceReduceSingleTileKernelINS2_10policy_hubIiyN4cuda3std3__44plusIiEEE10Policy1000EN6thrust24THRUST_300001_SM_1000_NS10device_ptrIiEEPiyS9_iiNS7_10__identityEEEvT0_T1_T2_T3_T4_T6__param_4];
	cvta.to.global.u64 	%rd1, %rd20;
	setp.ne.s64 	%p1, %rd19, 0;
	@%p1 bra 	$L__BB18_3;
	mov.u32 	%r434, %tid.x;
	setp.ne.s32 	%p58, %r434, 0;
	@%p58 bra 	$L__BB18_51;
	st.global.u32 	[%rd1], %r81;
	bra.uni 	$L__BB18_51;
$L__BB18_3:
	cvta.to.global.u64 	%rd2, %rd18;
	setp.gt.u64 	%p2, %rd19, 4095;
	@%p2 bra 	$L__BB18_28;
	cvt.u32.u64 	%r1, %rd19;
	mov.u32 	%r2, %tid.x;
	setp.ge.u32 	%p24, %r2, %r1;
	mov.b32 	%r452, 0;
	mov.u32 	%r441, %r2;
	@%p24 bra 	$L__BB18_6;
	mul.wide.u32 	%rd41, %r2, 4;
	add.s64 	%rd42, %rd2, %rd41;
	ld.global.u32 	%r452, [%rd42];
	add.s32 	%r441, %r2, 256;
$L__BB18_6:
	setp.ge.u32 	%p25, %r441, %r1;
	@%p25 bra 	$L__BB18_19;
	not.b32 	%r261, %r441;
	add.s32 	%r262, %r261, %r1;
	shr.u32 	%r263, %r262, 8;
	add.s32 	%r7, %r263, 1;
	and.b32  	%r8, %r7, 15;
	setp.lt.u32 	%p26, %r262, 3840;
	@%p26 bra 	$L__BB18_10;
	and.b32  	%r264, %r7, 33554416;
	neg.s32 	%r437, %r264;
	mul.wide.u32 	%rd43, %r441, 4;
	add.s64 	%rd44, %rd43, %rd2;
	add.s64 	%rd51, %rd44, 8192;
$L__BB18_9:
	.pragma "nounroll";
	ld.global.u32 	%r265, [%rd51+-8192];
	add.s32 	%r266, %r265, %r452;
	ld.global.u32 	%r267, [%rd51+-7168];
	add.s32 	%r268, %r267, %r266;
	ld.global.u32 	%r269, [%rd51+-6144];
	add.s32 	%r270, %r269, %r268;
	ld.global.u32 	%r271, [%rd51+-5120];
	add.s32 	%r272, %r271, %r270;
	ld.global.u32 	%r273, [%rd51+-4096];
	add.s32 	%r274, %r273, %r272;
	ld.global.u32 	%r275, [%rd51+-3072];
	add.s32 	%r276, %r275, %r274;
	ld.global.u32 	%r277, [%rd51+-2048];
	add.s32 	%r278, %r277, %r276;
	ld.global.u32 	%r279, [%rd51+-1024];
	add.s32 	%r280, %r279, %r278;
	ld.global.u32 	%r281, [%rd51];
	add.s32 	%r282, %r281, %r280;
	ld.global.u32 	%r283, [%rd51+1024];
	add.s32 	%r284, %r283, %r282;
	ld.global.u32 	%r285, [%rd51+2048];
	add.s32 	%r286, %r285, %r284;
	ld.global.u32 	%r287, [%rd51+3072];
	add.s32 	%r288, %r287, %r286;
	ld.global.u32 	%r289, [%rd51+4096];
	add.s32 	%r290, %r289, %r288;
	ld.global.u32 	%r291, [%rd51+5120];
	add.s32 	%r292, %r291, %r290;
	ld.global.u32 	%r293, [%rd51+6144];
	add.s32 	%r294, %r293, %r292;
	ld.global.u32 	%r295, [%rd51+7168];
	add.s32 	%r452, %r295, %r294;
	add.s32 	%r441, %r441, 4096;
	add.s32 	%r437, %r437, 16;
	add.s64 	%rd51, %rd51, 16384;
	setp.ne.s32 	%p27, %r437, 0;
	@%p27 bra 	$L__BB18_9;
$L__BB18_10:
	setp.eq.s32 	%p28, %r8, 0;
	@%p28 bra 	$L__BB18_19;
	and.b32  	%r19, %r7, 7;
	setp.lt.u32 	%p29, %r8, 8;
	@%p29 bra 	$L__BB18_13;
	mul.wide.s32 	%rd45, %r441, 4;
	add.s64 	%rd46, %rd2, %rd45;
	ld.global.u32 	%r297, [%rd46];
	add.s32 	%r298, %r297, %r452;
	ld.global.u32 	%r299, [%rd46+1024];
	add.s32 	%r300, %r299, %r298;
	ld.global.u32 	%r301, [%rd46+2048];
	add.s32 	%r302, %r301, %r300;
	ld.global.u32 	%r303, [%rd46+3072];
	add.s32 	%r304, %r303, %r302;
	ld.global.u32 	%r305, [%rd46+4096];
	add.s32 	%r306, %r305, %r304;
	ld.global.u32 	%r307, [%rd46+5120];
	add.s32 	%r308, %r307, %r306;
	ld.global.u32 	%r309, [%rd46+6144];
	add.s32 	%r310, %r309, %r308;
	ld.global.u32 	%r311, [%rd46+7168];
	add.s32 	%r452, %r311, %r310;
	add.s32 	%r441, %r441, 2048;
$L__BB18_13:
	setp.eq.s32 	%p30, %r19, 0;
	@%p30 bra 	$L__BB18_19;
	and.b32  	%r25, %r7, 3;
	setp.lt.u32 	%p31, %r19, 4;
	@%p31 bra 	$L__BB18_16;
	mul.wide.s32 	%rd47, %r441, 4;
	add.s64 	%rd48, %rd2, %rd47;
	ld.global.u32 	%r313, [%rd48];
	add.s32 	%r314, %r313, %r452;
	ld.global.u32 	%r315, [%rd48+1024];
	add.s32 	%r316, %r315, %r314;
	ld.global.u32 	%r317, [%rd48+2048];
	add.s32 	%r318, %r317, %r316;
	ld.global.u32 	%r319, [%rd48+3072];
	add.s32 	%r452, %r319, %r318;
	add.s32 	%r441, %r441, 1024;
$L__BB18_16:
	setp.eq.s32 	%p32, %r25, 0;
	@%p32 bra 	$L__BB18_19;
	neg.s32 	%r449, %r25;
$L__BB18_18:
	.pragma "nounroll";
	mul.wide.s32 	%rd49, %r441, 4;
	add.s64 	%rd50, %rd2, %rd49;
	ld.global.u32 	%r320, [%rd50];
	add.s32 	%r452, %r320, %r452;
	add.s32 	%r441, %r441, 256;
	add.s32 	%r449, %r449, 1;
	setp.ne.s32 	%p33, %r449, 0;
	@%p33 bra 	$L__BB18_18;
$L__BB18_19:
	setp.lt.u64 	%p34, %rd19, 256;
	@%p34 bra 	$L__BB18_24;
	// begin inline asm
	mov.u32 %r384, %laneid;
	// end inline asm
	mov.b32 	%r387, 1;
	mov.b32 	%r408, 31;
	mov.b32 	%r409, -1;
	// begin inline asm
	shfl.sync.down.b32 %r385, %r452, %r387, %r408, %r409;
	// end inline asm
	setp.gt.s32 	%p50, %r384, 30;
	selp.b32 	%r410, 0, %r385, %p50;
	add.s32 	%r391, %r410, %r452;
	mov.b32 	%r392, 2;
	// begin inline asm
	shfl.sync.down.b32 %r390, %r391, %r392, %r408, %r409;
	// end inline asm
	setp.gt.s32 	%p51, %r384, 29;
	selp.b32 	%r411, 0, %r390, %p51;
	add.s32 	%r396, %r391, %r411;
	mov.b32 	%r397, 4;
	// begin inline asm
	shfl.sync.down.b32 %r395, %r396, %r397, %r408, %r409;
	// end inline asm
	setp.gt.s32 	%p52, %r384, 27;
	selp.b32 	%r412, 0, %r395, %p52;
	add.s32 	%r401, %r396, %r412;
	mov.b32 	%r402, 8;
	// begin inline asm
	shfl.sync.down.b32 %r400, %r401, %r402, %r408, %r409;
	// end inline asm
	setp.gt.s32 	%p53, %r384, 23;
	selp.b32 	%r413, 0, %r400, %p53;
	add.s32 	%r406, %r401, %r413;
	mov.b32 	%r407, 16;
	// begin inline asm
	shfl.sync.down.b32 %r405, %r406, %r407, %r408, %r409;
	// end inline asm
	setp.gt.s32 	%p54, %r384, 15;
	selp.b32 	%r414, 0, %r405, %p54;
	add.s32 	%r470, %r406, %r414;
	setp.ne.s32 	%p55, %r384, 0;
	@%p55 bra 	$L__BB18_22;
	shr.u32 	%r415, %r2, 3;
	and.b32  	%r416, %r415, 124;
	mov.u32 	%r417, _ZZN3cub18CUB_300001_SM_10006detail6reduce28DeviceReduceSingleTileKernelINS2_10policy_hubIiyN4cuda3std3__44plusIiEEE10Policy1000EN6thrust24THRUST_300001_SM_1000_NS10device_ptrIiEEPiyS9_iiNS7_10__identityEEEvT0_T1_T2_T3_T4_T6_E12temp_storage;
	add.s32 	%r418, %r417, %r416;
	st.shared.u32 	[%r418+8], %r470;
$L__BB18_22:
	bar.sync 	0;
	setp.ne.s32 	%p56, %r2, 0;
	@%p56 bra 	$L__BB18_49;
	ld.shared.u32 	%r419, [_ZZN3cub18CUB_300001_SM_10006detail6reduce28DeviceReduceSingleTileKernelINS2_10policy_hubIiyN4cuda3std3__44plusIiEEE10Policy1000EN6thrust24THRUST_300001_SM_1000_NS10device_ptrIiEEPiyS9_iiNS7_10__identityEEEvT0_T1_T2_T3_T4_T6_E12temp_storage+12];
	add.s32 	%r420, %r419, %r470;
	ld.shared.u32 	%r421, [_ZZN3cub18CUB_300001_SM_10006detail6reduce28DeviceReduceSingleTileKernelINS2_10policy_hubIiyN4cuda3std3__44plusIiEEE10Policy1000EN6thrust24THRUST_300001_SM_1000_NS10device_ptrIiEEPiyS9_iiNS7_10__identityEEEvT0_T1_T2_T3_T4_T6_E12temp_storage+16];
	add.s32 	%r422, %r420, %r421;
	ld.shared.u32 	%r423, [_ZZN3cub18CUB_300001_SM_10006detail6reduce28DeviceReduceSingleTileKernelINS2_10policy_hubIiyN4cuda3std3__44plusIiEEE10Policy1000EN6thrust24THRUST_300001_SM_1000_NS10device_ptrIiEEPiyS9_iiNS7_10__identityEEEvT0_T1_T2_T3_T4_T6_E12temp_storage+20];
	add.s32 	%r424, %r422, %r423;
	ld.shared.u32 	%r425, [_ZZN3cub18CUB_300001_SM_10006detail6reduce28DeviceReduceSingleTileKernelINS2_10policy_hubIiyN4cuda3std3__44plusIiEEE10Policy1000EN6thrust24THRUST_300001_SM_1000_NS10device_ptrIiEEPiyS9_iiNS7_10__identityEEEvT0_T1_T2_T3_T4_T6_E12temp_storage+24];
	add.s32 	%r426, %r424, %r425;
	ld.shared.u32 	%r427, [_ZZN3cub18CUB_300001_SM_10006detail6reduce28DeviceReduceSingleTileKernelINS2_10policy_hubIiyN4cuda3std3__44plusIiEEE10Policy1000EN6thrust24THRUST_300001_SM_1000_NS10device_ptrIiEEPiyS9_iiNS7_10__identityEEEvT0_T1_T2_T3_T4_T6_E12temp_storage+28];
	add.s32 	%r428, %r426, %r427;
	ld.shared.u32 	%r429, [_ZZN3cub18CUB_300001_SM_10006detail6reduce28DeviceReduceSingleTileKernelINS2_10policy_hubIiyN4cuda3std3__44plusIiEEE10Policy1000EN6thrust24THRUST_300001_SM_1000_NS10device_ptrIiEEPiyS9_iiNS7_10__identityEEEvT0_T1_T2_T3_T4_T6_E12temp_storage+32];
	add.s32 	%r430, %r428, %r429;
	ld.shared.u32 	%r431, [_ZZN3cub18CUB_300001_SM_10006detail6reduce28DeviceReduceSingleTileKernelINS2_10policy_hubIiyN4cuda3std3__44plusIiEEE10Policy1000EN6thrust24THRUST_300001_SM_1000_NS10device_ptrIiEEPiyS9_iiNS7_10__identityEEEvT0_T1_T2_T3_T4_T6_E12temp_storage+36];
	add.s32 	%r470, %r430, %r431;
	bra.uni 	$L__BB18_49;
$L__BB18_24:
	// begin inline asm
	mov.u32 %r321, %laneid;
	// end inline asm
	and.b32  	%r347, %r2, 992;
	add.s32 	%r348, %r347, 32;
	setp.gt.u32 	%p35, %r348, %r1;
	not.b32 	%r349, %r347;
	add.s32 	%r350, %r1, %r349;
	selp.b32 	%r345, %r350, 31, %p35;
	mov.b32 	%r324, 1;
	mov.b32 	%r346, -1;
	// begin inline asm
	shfl.sync.down.b32 %r322, %r452, %r324, %r345, %r346;
	// end inline asm
	setp.lt.s32 	%p36, %r321, %r345;
	selp.b32 	%r351, %r322, 0, %p36;
	add.s32 	%r328, %r351, %r452;
	mov.b32 	%r329, 2;
	// begin inline asm
	shfl.sync.down.b32 %r327, %r328, %r329, %r345, %r346;
	// end inline asm
	add.s32 	%r352, %r321, 2;
	setp.gt.s32 	%p37, %r352, %r345;
	selp.b32 	%r353, 0, %r327, %p37;
	add.s32 	%r333, %r328, %r353;
	mov.b32 	%r334, 4;
	// begin inline asm
	shfl.sync.down.b32 %r332, %r333, %r334, %r345, %r346;
	// end inline asm
	add.s32 	%r354, %r321, 4;
	setp.gt.s32 	%p38, %r354, %r345;
	selp.b32 	%r355, 0, %r332, %p38;
	add.s32 	%r338, %r333, %r355;
	mov.b32 	%r339, 8;
	// begin inline asm
	shfl.sync.down.b32 %r337, %r338, %r339, %r345, %r346;
	// end inline asm
	add.s32 	%r356, %r321, 8;
	setp.gt.s32 	%p39, %r356, %r345;
	selp.b32 	%r357, 0, %r337, %p39;
	add.s32 	%r343, %r338, %r357;
	mov.b32 	%r344, 16;
	// begin inline asm
	shfl.sync.down.b32 %r342, %r343, %r344, %r345, %r346;
	// end inline asm
	add.s32 	%r358, %r321, 16;
	setp.gt.s32 	%p40, %r358, %r345;
	selp.b32 	%r359, 0, %r342, %p40;
	add.s32 	%r470, %r343, %r359;
	setp.ne.s32 	%p41, %r321, 0;
	@%p41 bra 	$L__BB18_26;
	shr.u32 	%r360, %r2, 3;
	and.b32  	%r361, %r360, 124;
	mov.u32 	%r362, _ZZN3cub18CUB_300001_SM_10006detail6reduce28DeviceReduceSingleTileKernelINS2_10policy_hubIiyN4cuda3std3__44plusIiEEE10Policy1000EN6thrust24THRUST_300001_SM_1000_NS10device_ptrIiEEPiyS9_iiNS7_10__identityEEEvT0_T1_T2_T3_T4_T6_E12temp_storage;
	add.s32 	%r363, %r362, %r361;
	st.shared.u32 	[%r363+8], %r470;
$L__BB18_26:
	bar.sync 	0;
	setp.ne.s32 	%p42, %r2, 0;
	@%p42 bra 	$L__BB18_49;
	setp.gt.u64 	%p43, %rd19, 32;
	ld.shared.u32 	%r364, [_ZZN3cub18CUB_300001_SM_10006detail6reduce28DeviceReduceSingleTileKernelINS2_10policy_hubIiyN4cuda3std3__44plusIiEEE10Policy1000EN6thrust24THRUST_300001_SM_1000_NS10device_ptrIiEEPiyS9_iiNS7_10__identityEEEvT0_T1_T2_T3_T4_T6_E12temp_storage+12];
	selp.b32 	%r365, %r364, 0, %p43;
	add.s32 	%r366, %r365, %r470;
	setp.gt.u64 	%p44, %rd19, 64;
	ld.shared.u32 	%r367, [_ZZN3cub18CUB_300001_SM_10006detail6reduce28DeviceReduceSingleTileKernelINS2_10policy_hubIiyN4cuda3std3__44plusIiEEE10Policy1000EN6thrust24THRUST_300001_SM_1000_NS10device_ptrIiEEPiyS9_iiNS7_10__identityEEEvT0_T1_T2_T3_T4_T6_E12temp_storage+16];
	selp.b32 	%r368, %r367, 0, %p44;
	add.s32 	%r369, %r366, %r368;
	setp.gt.u64 	%p45, %rd19, 96;
	ld.shared.u32 	%r370, [_ZZN3cub18CUB_300001_SM_10006detail6reduce28DeviceReduceSingleTileKernelINS2_10policy_hubIiyN4cuda3std3__44plusIiEEE10Policy1000EN6thrust24THRUST_300001_SM_1000_NS10device_ptrIiEEPiyS9_iiNS7_10__identityEEEvT0_T1_T2_T3_T4_T6_E12temp_storage+20];
	selp.b32 	%r371, %r370, 0, %p45;
	add.s32 	%r372, %r369, %r371;
	setp.gt.u64 	%p46, %rd19, 128;
	ld.shared.u32 	%r373, [_ZZN3cub18CUB_300001_SM_10006detail6reduce28DeviceReduceSingleTileKernelINS2_10policy_hubIiyN4cuda3std3__44plusIiEEE10Policy1000EN6thrust24THRUST_300001_SM_1000_NS10device_ptrIiEEPiyS9_iiNS7_10__identityEEEvT0_T1_T2_T3_T4_T6_E12temp_storage+24];
	selp.b32 	%r374, %r373, 0, %p46;
	add.s32 	%r375, %r372, %r374;
	setp.gt.u64 	%p47, %rd19, 160;
	ld.shared.u32 	%r376, [_ZZN3cub18CUB_300001_SM_10006detail6reduce28DeviceReduceSingleTileKernelINS2_10policy_hubIiyN4cuda3std3__44plusIiEEE10Policy1000EN6thrust24THRUST_300001_SM_1000_NS10device_ptrIiEEPiyS9_iiNS7_10__identityEEEvT0_T1_T2_T3_T4_T6_E12temp_storage+28];
	selp.b32 	%r377, %r376, 0, %p47;
	add.s32 	%r378, %r375, %r377;
	setp.gt.u64 	%p48, %rd19, 192;
	ld.shared.u32 	%r379, [_ZZN3cub18CUB_300001_SM_10006detail6reduce28DeviceReduceSingleTileKernelINS2_10policy_hubIiyN4cuda3std3__44plusIiEEE10Policy1000EN6thrust24THRUST_300001_SM_1000_NS10device_ptrIiEEPiyS9_iiNS7_10__identityEEEvT0_T1_T2_T3_T4_T6_E12temp_storage+32];
	selp.b32 	%r380, %r379, 0, %p48;
	add.s32 	%r381, %r378, %r380;
	setp.gt.u64 	%p49, %rd19, 224;
	ld.shared.u32 	%r382, [_ZZN3cub18CUB_300001_SM_10006detail6reduce28DeviceReduceSingleTileKernelINS2_10policy_hubIiyN4cuda3std3__44plusIiEEE10Policy1000EN6thrust24THRUST_300001_SM_1000_NS10device_ptrIiEEPiyS9_iiNS7_10__identityEEEvT0_T1_T2_T3_T4_T6_E12temp_storage+36];
	selp.b32 	%r383, %r382, 0, %p49;
	add.s32 	%r470, %r381, %r383;
	bra.uni 	$L__BB18_49;
$L__BB18_28:
	mov.u32 	%r43, %tid.x;
	cvt.u64.u32 	%rd6, %r43;
	mul.wide.u32 	%rd22, %r43, 4;
	add.s64 	%rd7, %rd2, %rd22;
	ld.global.u32 	%r82, [%rd7];
	ld.global.u32 	%r83, [%rd7+1024];
	ld.global.u32 	%r84, [%rd7+2048];
	ld.global.u32 	%r85, [%rd7+3072];
	ld.global.u32 	%r86, [%rd7+4096];
	ld.global.u32 	%r87, [%rd7+5120];
	ld.global.u32 	%r88, [%rd7+6144];
	ld.global.u32 	%r89, [%rd7+7168];
	ld.global.u32 	%r90, [%rd7+8192];
	ld.global.u32 	%r91, [%rd7+9216];
	ld.global.u32 	%r92, [%rd7+10240];
	ld.global.u32 	%r93, [%rd7+11264];
	ld.global.u32 	%r94, [%rd7+12288];
	ld.global.u32 	%r95, [%rd7+13312];
	ld.global.u32 	%r96, [%rd7+14336];
	ld.global.u32 	%r97, [%rd7+15360];
	add.s32 	%r98, %r83, %r82;
	add.s32 	%r99, %r84, %r98;
	add.s32 	%r100, %r85, %r99;
	add.s32 	%r101, %r86, %r100;
	add.s32 	%r102, %r87, %r101;
	add.s32 	%r103, %r88, %r102;
	add.s32 	%r104, %r89, %r103;
	add.s32 	%r105, %r90, %r104;
	add.s32 	%r106, %r91, %r105;
	add.s32 	%r107, %r92, %r106;
	add.s32 	%r108, %r93, %r107;
	add.s32 	%r109, %r94, %r108;
	add.s32 	%r110, %r95, %r109;
	add.s32 	%r111, %r96, %r110;
	add.s32 	%r469, %r97, %r111;
	add.s64 	%rd8, %rd19, -4096;
	setp.lt.u64 	%p3, %rd8, 4096;
	mov.b64 	%rd53, 4096;
	@%p3 bra 	$L__BB18_32;
	mov.b64 	%rd53, 4096;
$L__BB18_30:
	shl.b64 	%rd24, %rd53, 2;
	add.s64 	%rd25, %rd7, %rd24;
	ld.global.u32 	%r112, [%rd25];
	ld.global.u32 	%r113, [%rd25+1024];
	ld.global.u32 	%r114, [%rd25+2048];
	ld.global.u32 	%r115, [%rd25+3072];
	ld.global.u32 	%r116, [%rd25+4096];
	ld.global.u32 	%r117, [%rd25+5120];
	ld.global.u32 	%r118, [%rd25+6144];
	ld.global.u32 	%r119, [%rd25+7168];
	ld.global.u32 	%r120, [%rd25+8192];
	ld.global.u32 	%r121, [%rd25+9216];
	ld.global.u32 	%r122, [%rd25+10240];
	ld.global.u32 	%r123, [%rd25+11264];
	ld.global.u32 	%r124, [%rd25+12288];
	ld.global.u32 	%r125, [%rd25+13312];
	ld.global.u32 	%r126, [%rd25+14336];
	ld.global.u32 	%r127, [%rd25+15360];
	add.s32 	%r128, %r112, %r469;
	add.s32 	%r129, %r113, %r128;
	add.s32 	%r130, %r114, %r129;
	add.s32 	%r131, %r115, %r130;
	add.s32 	%r132, %r116, %r131;
	add.s32 	%r133, %r117, %r132;
	add.s32 	%r134, %r118, %r133;
	add.s32 	%r135, %r119, %r134;
	add.s32 	%r136, %r120, %r135;
	add.s32 	%r137, %r121, %r136;
	add.s32 	%r138, %r122, %r137;
	add.s32 	%r139, %r123, %r138;
	add.s32 	%r140, %r124, %r139;
	add.s32 	%r141, %r125, %r140;
	add.s32 	%r142, %r126, %r141;
	add.s32 	%r469, %r127, %r142;
	sub.s64 	%rd26, %rd19, %rd53;
	setp.lt.u64 	%p4, %rd26, 4096;
	@%p4 bra 	$L__BB18_45;
	add.s64 	%rd53, %rd53, 4096;
	setp.le.u64 	%p5, %rd53, %rd8;
	@%p5 bra 	$L__BB18_30;
$L__BB18_32:
	setp.le.u64 	%p6, %rd19, %rd53;
	cvt.u32.u64 	%r143, %rd53;
	cvt.u32.u64 	%r144, %rd19;
	sub.s32 	%r145, %r144, %r143;
	setp.ge.s32 	%p7, %r43, %r145;
	or.pred  	%p8, %p6, %p7;
	@%p8 bra 	$L__BB18_45;
	not.b32 	%r149, %r43;
	add.s32 	%r150, %r149, %r144;
	sub.s32 	%r152, %r150, %r143;
	shr.u32 	%r153, %r152, 8;
	add.s32 	%r48, %r153, 1;
	and.b32  	%r49, %r48, 15;
	setp.lt.u32 	%p9, %r152, 3840;
	mov.u32 	%r459, %r43;
	@%p9 bra 	$L__BB18_36;
	and.b32  	%r154, %r48, 33554416;
	neg.s32 	%r455, %r154;
	add.s64 	%rd27, %rd53, %rd6;
	shl.b64 	%rd28, %rd27, 2;
	add.s64 	%rd29, %rd28, %rd2;
	add.s64 	%rd54, %rd29, 8192;
	mov.u32 	%r459, %r43;
$L__BB18_35:
	.pragma "nounroll";
	ld.global.u32 	%r155, [%rd54+-8192];
	add.s32 	%r156, %r155, %r469;
	ld.global.u32 	%r157, [%rd54+-7168];
	add.s32 	%r158, %r157, %r156;
	ld.global.u32 	%r159, [%rd54+-6144];
	add.s32 	%r160, %r159, %r158;
	ld.global.u32 	%r161, [%rd54+-5120];
	add.s32 	%r162, %r161, %r160;
	ld.global.u32 	%r163, [%rd54+-4096];
	add.s32 	%r164, %r163, %r162;
	ld.global.u32 	%r165, [%rd54+-3072];
	add.s32 	%r166, %r165, %r164;
	ld.global.u32 	%r167, [%rd54+-2048];
	add.s32 	%r168, %r167, %r166;
	ld.global.u32 	%r169, [%rd54+-1024];
	add.s32 	%r170, %r169, %r168;
	ld.global.u32 	%r171, [%rd54];
	add.s32 	%r172, %r171, %r170;
	ld.global.u32 	%r173, [%rd54+1024];
	add.s32 	%r174, %r173, %r172;
	ld.global.u32 	%r175, [%rd54+2048];
	add.s32 	%r176, %r175, %r174;
	ld.global.u32 	%r177, [%rd54+3072];
	add.s32 	%r178, %r177, %r176;
	ld.global.u32 	%r179, [%rd54+4096];
	add.s32 	%r180, %r179, %r178;
	ld.global.u32 	%r181, [%rd54+5120];
	add.s32 	%r182, %r181, %r180;
	ld.global.u32 	%r183, [%rd54+6144];
	add.s32 	%r184, %r183, %r182;
	ld.global.u32 	%r185, [%rd54+7168];
	add.s32 	%r469, %r185, %r184;
	add.s32 	%r459, %r459, 4096;
	add.s32 	%r455, %r455, 16;
	add.s64 	%rd54, %rd54, 16384;
	setp.ne.s32 	%p10, %r455, 0;
	@%p10 bra 	$L__BB18_35;
$L__BB18_36:
	setp.eq.s32 	%p11, %r49, 0;
	@%p11 bra 	$L__BB18_45;
	and.b32  	%r60, %r48, 7;
	setp.lt.u32 	%p12, %r49, 8;
	@%p12 bra 	$L__BB18_39;
	cvt.u64.u32 	%rd30, %r459;
	add.s64 	%rd31, %rd53, %rd30;
	shl.b64 	%rd32, %rd31, 2;
	add.s64 	%rd33, %rd2, %rd32;
	ld.global.u32 	%r187, [%rd33];
	add.s32 	%r188, %r187, %r469;
	ld.global.u32 	%r189, [%rd33+1024];
	add.s32 	%r190, %r189, %r188;
	ld.global.u32 	%r191, [%rd33+2048];
	add.s32 	%r192, %r191, %r190;
	ld.global.u32 	%r193, [%rd33+3072];
	add.s32 	%r194, %r193, %r192;
	ld.global.u32 	%r195, [%rd33+4096];
	add.s32 	%r196, %r195, %r194;
	ld.global.u32 	%r197, [%rd33+5120];
	add.s32 	%r198, %r197, %r196;
	ld.global.u32 	%r199, [%rd33+6144];
	add.s32 	%r200, %r199, %r198;
	ld.global.u32 	%r201, [%rd33+7168];
	add.s32 	%r469, %r201, %r200;
	add.s32 	%r459, %r459, 2048;
$L__BB18_39:
	setp.eq.s32 	%p13, %r60, 0;
	@%p13 bra 	$L__BB18_45;
	and.b32  	%r66, %r48, 3;
	setp.lt.u32 	%p14, %r60, 4;
	@%p14 bra 	$L__BB18_42;
	cvt.u64.u32 	%rd34, %r459;
	add.s64 	%rd35, %rd53, %rd34;
	shl.b64 	%rd36, %rd35, 2;
	add.s64 	%rd37, %rd2, %rd36;
	ld.global.u32 	%r203, [%rd37];
	add.s32 	%r204, %r203, %r469;
	ld.global.u32 	%r205, [%rd37+1024];
	add.s32 	%r206, %r205, %r204;
	ld.global.u32 	%r207, [%rd37+2048];
	add.s32 	%r208, %r207, %r206;
	ld.global.u32 	%r209, [%rd37+3072];
	add.s32 	%r469, %r209, %r208;
	add.s32 	%r459, %r459, 1024;
$L__BB18_42:
	setp.eq.s32 	%p15, %r66, 0;
	@%p15 bra 	$L__BB18_45;
	cvt.u64.u32 	%rd38, %r459;
	add.s64 	%rd39, %rd53, %rd38;
	shl.b64 	%rd40, %rd39, 2;
	add.s64 	%rd55, %rd2, %rd40;
	neg.s32 	%r467, %r66;
$L__BB18_44:
	.pragma "nounroll";
	ld.global.u32 	%r210, [%rd55];
	add.s32 	%r469, %r210, %r469;
	add.s64 	%rd55, %rd55, 1024;
	add.s32 	%r467, %r467, 1;
	setp.ne.s32 	%p16, %r467, 0;
	@%p16 bra 	$L__BB18_44;
$L__BB18_45:
	// begin inline asm
	mov.u32 %r211, %laneid;
	// end inline asm
	mov.b32 	%r214, 1;
	mov.b32 	%r235, 31;
	mov.b32 	%r236, -1;
	// begin inline asm
	shfl.sync.down.b32 %r212, %r469, %r214, %r235, %r236;
	// end inline asm
	setp.gt.s32 	%p17, %r211, 30;
	selp.b32 	%r237, 0, %r212, %p17;
	add.s32 	%r218, %r237, %r469;
	mov.b32 	%r219, 2;
	// begin inline asm
	shfl.sync.down.b32 %r217, %r218, %r219, %r235, %r236;
	// end inline asm
	setp.gt.s32 	%p18, %r211, 29;
	selp.b32 	%r238, 0, %r217, %p18;
	add.s32 	%r223, %r218, %r238;
	mov.b32 	%r224, 4;
	// begin inline asm
	shfl.sync.down.b32 %r222, %r223, %r224, %r235, %r236;
	// end inline asm
	setp.gt.s32 	%p19, %r211, 27;
	selp.b32 	%r239, 0, %r222, %p19;
	add.s32 	%r228, %r223, %r239;
	mov.b32 	%r229, 8;
	// begin inline asm
	shfl.sync.down.b32 %r227, %r228, %r229, %r235, %r236;
	// end inline asm
	setp.gt.s32 	%p20, %r211, 23;
	selp.b32 	%r240, 0, %r227, %p20;
	add.s32 	%r233, %r228, %r240;
	mov.b32 	%r234, 16;
	// begin inline asm
	shfl.sync.down.b32 %r232, %r233, %r234, %r235, %r236;
	// end inline asm
	setp.gt.s32 	%p21, %r211, 15;
	selp.b32 	%r241, 0, %r232, %p21;
	add.s32 	%r470, %r233, %r241;
	setp.ne.s32 	%p22, %r211, 0;
	@%p22 bra 	$L__BB18_47;
	shr.u32 	%r242, %r43, 3;
	and.b32  	%r243, %r242, 124;
	mov.u32 	%r244, _ZZN3cub18CUB_300001_SM_10006detail6reduce28DeviceReduceSingleTileKernelINS2_10policy_hubIiyN4cuda3std3__44plusIiEEE10Policy1000EN6thrust24THRUST_300001_SM_1000_NS10device_ptrIiEEPiyS9_iiNS7_10__identityEEEvT0_T1_T2_T3_T4_T6_E12temp_storage;
	add.s32 	%r245, %r244, %r243;
	st.shared.u32 	[%r245+8], %r470;
$L__BB18_47:
	bar.sync 	0;
	setp.ne.s32 	%p23, %r43, 0;
	@%p23 bra 	$L__BB18_49;
	ld.shared.u32 	%r246, [_ZZN3cub18CUB_300001_SM_10006detail6reduce28DeviceReduceSingleTileKernelINS2_10policy_hubIiyN4cuda3std3__44plusIiEEE10Policy1000EN6thrust24THRUST_300001_SM_1000_NS10device_ptrIiEEPiyS9_iiNS7_10__identityEEEvT0_T1_T2_T3_T4_T6_E12temp_storage+12];
	add.s32 	%r247, %r246, %r470;
	ld.shared.u32 	%r248, [_ZZN3cub18CUB_300001_SM_10006detail6reduce28DeviceReduceSingleTileKernelINS2_10policy_hubIiyN4cuda3std3__44plusIiEEE10Policy1000EN6thrust24THRUST_300001_SM_1000_NS10device_ptrIiEEPiyS9_iiNS7_10__identityEEEvT0_T1_T2_T3_T4_T6_E12temp_storage+16];
	add.s32 	%r249, %r247, %r248;
	ld.shared.u32 	%r250, [_ZZN3cub18CUB_300001_SM_10006detail6reduce28DeviceReduceSingleTileKernelINS2_10policy_hubIiyN4cuda3std3__44plusIiEEE10Policy1000EN6thrust24THRUST_300001_SM_1000_NS10device_ptrIiEEPiyS9_iiNS7_10__identityEEEvT0_T1_T2_T3_T4_T6_E12temp_storage+20];
	add.s32 	%r251, %r249, %r250;
	ld.shared.u32 	%r252, [_ZZN3cub18CUB_300001_SM_10006detail6reduce28DeviceReduceSingleTileKernelINS2_10policy_hubIiyN4cuda3std3__44plusIiEEE10Policy1000EN6thrust24THRUST_300001_SM_1000_NS10device_ptrIiEEPiyS9_iiNS7_10__identityEEEvT0_T1_T2_T3_T4_T6_E12temp_storage+24];
	add.s32 	%r253, %r251, %r252;
	ld.shared.u32 	%r254, [_ZZN3cub18CUB_300001_SM_10006detail6reduce28DeviceReduceSingleTileKernelINS2_10policy_hubIiyN4cuda3std3__44plusIiEEE10Policy1000EN6thrust24THRUST_300001_SM_1000_NS10device_ptrIiEEPiyS9_iiNS7_10__identityEEEvT0_T1_T2_T3_T4_T6_E12temp_storage+28];
	add.s32 	%r255, %r253, %r254;
	ld.shared.u32 	%r256, [_ZZN3cub18CUB_300001_SM_10006detail6reduce28DeviceReduceSingleTileKernelINS2_10policy_hubIiyN4cuda3std3__44plusIiEEE10Policy1000EN6thrust24THRUST_300001_SM_1000_NS10device_ptrIiEEPiyS9_iiNS7_10__identityEEEvT0_T1_T2_T3_T4_T6_E12temp_storage+32];
	add.s32 	%r257, %r255, %r256;
	ld.shared.u32 	%r258, [_ZZN3cub18CUB_300001_SM_10006detail6reduce28DeviceReduceSingleTileKernelINS2_10policy_hubIiyN4cuda3std3__44plusIiEEE10Policy1000EN6thrust24THRUST_300001_SM_1000_NS10device_ptrIiEEPiyS9_iiNS7_10__identityEEEvT0_T1_T2_T3_T4_T6_E12temp_storage+36];
	add.s32 	%r470, %r257, %r258;
$L__BB18_49:
	mov.u32 	%r432, %tid.x;
	setp.ne.s32 	%p57, %r432, 0;
	@%p57 bra 	$L__BB18_51;
	add.s32 	%r433, %r470, %r81;
	st.global.u32 	[%rd1], %r433;
$L__BB18_51:
	ret;

}
	// .globl	_ZN3cub18CUB_300001_SM_10006detail6reduce18DeviceReduceKernelINS2_10policy_hubIiyN4cuda3std3__44plusIiEEE10Policy1000EN6thrust24THRUST_300001_SM_1000_NS10device_ptrIiEEyS9_iNS7_10__identityEEEvT0_PT3_T1_NS0_13GridEvenShareISK_EET2_T4_
.visible .entry _ZN3cub18CUB_300001_SM_10006detail6reduce18DeviceReduceKernelINS2_10policy_hubIiyN4cuda3std3__44plusIiEEE10Policy1000EN6thrust24THRUST_300001_SM_1000_NS10device_ptrIiEEyS9_iNS7_10__identityEEEvT0_PT3_T1_NS0_13GridEvenShareISK_EET2_T4_(
	.param .align 8 .b8 _ZN3cub18CUB_300001_SM_10006detail6reduce18DeviceReduceKernelINS2_10policy_hubIiyN4cuda3std3__44plusIiEEE10Policy1000EN6thrust24THRUST_300001_SM_1000_NS10device_ptrIiEEyS9_iNS7_10__identityEEEvT0_PT3_T1_NS0_13GridEvenShareISK_EET2_T4__param_0[8],
	.param .u64 .ptr .align 1 _ZN3cub18CUB_300001_SM_10006detail6reduce18DeviceReduceKernelINS2_10policy_hubIiyN4cuda3std3__44plusIiEEE10Policy1000EN6thrust24THRUST_300001_SM_1000_NS10device_ptrIiEEyS9_iNS7_10__identityEEEvT0_PT3_T1_NS0_13GridEvenShareISK_EET2_T4__param_1,
	.param .u64 _ZN3cub18CUB_300001_SM_10006detail6reduce18DeviceReduceKernelINS2_10policy_hubIiyN4cuda3std3__44plusIiEEE10Policy1000EN6thrust24THRUST_300001_SM_1000_NS10device_ptrIiEEyS9_iNS7_10__identityEEEvT0_PT3_T1_NS0_13GridEvenShareISK_EET2_T4__param_2,
	.param .align 8 .b8 _ZN3cub18CUB_300001_SM_10006detail6reduce18DeviceReduceKernelINS2_10policy_hubIiyN4cuda3std3__44plusIiEEE10Policy1000EN6thrust24THRUST_300001_SM_1000_NS10device_ptrIiEEyS9_iNS7_10__identityEEEvT0_PT3_T1_NS0_13GridEvenShareISK_EET2_T4__param_3[72],
	.param .align 1 .b8 _ZN3cub18CUB_300001_SM_10006detail6reduce18DeviceReduceKernelINS2_10policy_hubIiyN4cuda3std3__44plusIiEEE10Policy1000EN6thrust24THRUST_300001_SM_1000_NS10device_ptrIiEEyS9_iNS7_10__identityEEEvT0_PT3_T1_NS0_13GridEvenShareISK_EET2_T4__param_4[1],
	.param .align 1 .b8 _ZN3cub18CUB_300001_SM_10006detail6reduce18DeviceReduceKernelINS2_10policy_hubIiyN4cuda3std3__44plusIiEEE10Policy1000EN6thrust24THRUST_300001_SM_1000_NS10device_ptrIiEEyS9_iNS7_10__identityEEEvT0_PT3_T1_NS0_13GridEvenShareISK_EET2_T4__param_5[1]
)
.maxntid 256
{
	.reg .pred 	%p<57>;
	.reg .b16 	%rs<4>;
	.reg .b32 	%r<502>;
	.reg .b64 	%rd<78>;
	// demoted variable
	.shared .align 4 .b8 _ZZN3cub18CUB_300001_SM_10006detail6reduce18DeviceReduceKernelINS2_10policy_hubIiyN4cuda3std3__44plusIiEEE10Policy1000EN6thrust24THRUST_300001_SM_1000_NS10device_ptrIiEEyS9_iNS7_10__identityEEEvT0_PT3_T1_NS0_13GridEvenShareISK_EET2_T4_E12temp_storage[44];
	ld.param.u64 	%rd1, [_ZN3cub18CUB_300001_SM_10006detail6reduce18DeviceReduceKernelINS2_10policy_hubIiyN4cuda3std3__44plusIiEEE10Policy1000EN6thrust24THRUST_300001_SM_1000_NS10device_ptrIiEEyS9_iNS7_10__identityEEEvT0_PT3_T1_NS0_13GridEvenShareISK_EET2_T4__param_3+32];
	ld.param.u32 	%r1, [_ZN3cub18CUB_300001_SM_10006detail6reduce18DeviceReduceKernelINS2_10policy_hubIiyN4cuda3std3__44plusIiEEE10Policy1000EN6thrust24THRUST_300001_SM_1000_NS10device_ptrIiEEyS9_iNS7_10__identityEEEvT0_PT3_T1_NS0_13GridEvenShareISK_EET2_T4__param_3+40];
	ld.param.u64 	%rd25, [_ZN3cub18CUB_300001_SM_10006detail6reduce18DeviceReduceKernelINS2_10policy_hubIiyN4cuda3std3__44plusIiEEE10Policy1000EN6thrust24THRUST_300001_SM_1000_NS10device_ptrIiEEyS9_iNS7_10__identityEEEvT0_PT3_T1_NS0_13GridEvenShareISK_EET2_T4__param_0];
	cvta.to.global.u64 	%rd2, %rd25;
	mov.u32 	%r2, %ctaid.x;
	shl.b32 	%r88, %r1, 12;
	cvt.s64.s32 	%rd3, %r88;
	shl.b32 	%r89, %r2, 12;
	cvt.u64.u32 	%rd4, %r89;
	sub.s64 	%rd5, %rd1, %rd4;
	setp.gt.u64 	%p1, %rd5, 4095;
	@%p1 bra 	$L__BB19_25;
	cvt.u32.u64 	%r287, %rd4;
	cvt.u32.u64 	%r3, %rd1;
	sub.s32 	%r4, %r3, %r287;
	mov.u32 	%r5, %tid.x;
	setp.ge.s32 	%p23, %r5, %r4;
	mov.b32 	%r482, 0;
	mov.u32 	%r471, %r5;
	@%p23 bra 	$L__BB19_3;
	add.s32 	%r289, %r287, %r5;
	mul.wide.u32 	%rd51, %r289, 4;
	add.s64 	%rd52, %rd2, %rd51;
	ld.global.u32 	%r482, [%rd52];
	add.s32 	%r471, %r5, 256;
$L__BB19_3:
	setp.ge.s32 	%p24, %r471, %r4;
	@%p24 bra 	$L__BB19_16;
	not.b32 	%r292, %r471;
	add.s32 	%r293, %r292, %r3;
	sub.s32 	%r294, %r293, %r287;
	shr.u32 	%r295, %r294, 8;
	add.s32 	%r10, %r295, 1;
	and.b32  	%r11, %r10, 15;
	setp.lt.u32 	%p25, %r294, 3840;
	@%p25 bra 	$L__BB19_7;
	and.b32  	%r296, %r10, 33554416;
	neg.s32 	%r467, %r296;
	mul.wide.u32 	%rd53, %r2, 16384;
	mul.wide.u32 	%rd54, %r471, 4;
	or.b64  	%rd55, %rd53, %rd54;
	add.s64 	%rd56, %rd55, %rd2;
	add.s64 	%rd72, %rd56, 8192;
$L__BB19_6:
	.pragma "nounroll";
	ld.global.u32 	%r297, [%rd72+-8192];
	add.s32 	%r298, %r297, %r482;
	ld.global.u32 	%r299, [%rd72+-7168];
	add.s32 	%r300, %r299, %r298;
	ld.global.u32 	%r301, [%rd72+-6144];
	add.s32 	%r302, %r301, %r300;
	ld.global.u32 	%r303, [%rd72+-5120];
	add.s32 	%r304, %r303, %r302;
	ld.global.u32 	%r305, [%rd72+-4096];
	add.s32 	%r306, %r305, %r304;
	ld.global.u32 	%r307, [%rd72+-3072];
	add.s32 	%r308, %r307, %r306;
	ld.global.u32 	%r309, [%rd72+-2048];
	add.s32 	%r310, %r309, %r308;
	ld.global.u32 	%r311, [%rd72+-1024];
	add.s32 	%r312, %r311, %r310;
	ld.global.u32 	%r313, [%rd72];
	add.s32 	%r314, %r313, %r312;
	ld.global.u32 	%r315, [%rd72+1024];
	add.s32 	%r316, %r315, %r314;
	ld.global.u32 	%r317, [%rd72+2048];
	add.s32 	%r318, %r317, %r316;
	ld.global.u32 	%r319, [%rd72+3072];
	add.s32 	%r320, %r319, %r318;
	ld.global.u32 	%r321, [%rd72+4096];
	add.s32 	%r322, %r321, %r320;
	ld.global.u32 	%r323, [%rd72+5120];
	add.s32 	%r324, %r323, %r322;
	ld.global.u32 	%r325, [%rd72+6144];
	add.s32 	%r326, %r325, %r324;
	ld.global.u32 	%r327, [%rd72+7168];
	add.s32 	%r482, %r327, %r326;
	add.s32 	%r471, %r471, 4096;
	add.s32 	%r467, %r467, 16;
	add.s64 	%rd72, %rd72, 16384;
	setp.ne.s32 	%p26, %r467, 0;
	@%p26 bra 	$L__BB19_6;
$L__BB19_7:
	setp.eq.s32 	%p27, %r11, 0;
	@%p27 bra 	$L__BB19_16;
	and.b32  	%r22, %r10, 7;
	setp.lt.u32 	%p28, %r11, 8;
	@%p28 bra 	$L__BB19_10;
	cvt.s64.s32 	%rd57, %r471;
	add.s64 	%rd58, %rd57, %rd4;
	shl.b64 	%rd59, %rd58, 2;
	add.s64 	%rd60, %rd2, %rd59;
	ld.global.u32 	%r329, [%rd60];
	add.s32 	%r330, %r329, %r482;
	ld.global.u32 	%r331, [%rd60+1024];
	add.s32 	%r332, %r331, %r330;
	ld.global.u32 	%r333, [%rd60+2048];
	add.s32 	%r334, %r333, %r332;
	ld.global.u32 	%r335, [%rd60+3072];
	add.s32 	%r336, %r335, %r334;
	ld.global.u32 	%r337, [%rd60+4096];
	add.s32 	%r338, %r337, %r336;
	ld.global.u32 	%r339, [%rd60+5120];
	add.s32 	%r340, %r339, %r338;
	ld.global.u32 	%r341, [%rd60+6144];
	add.s32 	%r342, %r341, %r340;
	ld.global.u32 	%r343, [%rd60+7168];
	add.s32 	%r482, %r343, %r342;
	add.s32 	%r471, %r471, 2048;
$L__BB19_10:
	setp.eq.s32 	%p29, %r22, 0;
	@%p29 bra 	$L__BB19_16;
	and.b32  	%r28, %r10, 3;
	setp.lt.u32 	%p30, %r22, 4;
	@%p30 bra 	$L__BB19_13;
	cvt.s64.s32 	%rd61, %r471;
	add.s64 	%rd62, %rd61, %rd4;
	shl.b64 	%rd63, %rd62, 2;
	add.s64 	%rd64, %rd2, %rd63;
	ld.global.u32 	%r345, [%rd64];
	add.s32 	%r346, %r345, %r482;
	ld.global.u32 	%r347, [%rd64+1024];
	add.s32 	%r348, %r347, %r346;
	ld.global.u32 	%r349, [%rd64+2048];
	add.s32 	%r350, %r349, %r348;
	ld.global.u32 	%r351, [%rd64+3072];
	add.s32 	%r482, %r351, %r350;
	add.s32 	%r471, %r471, 1024;
$L__BB19_13:
	setp.eq.s32 	%p31, %r28, 0;
	@%p31 bra 	$L__BB19_16;
	mul.wide.u32 	%rd65, %r2, 16384;
	add.s64 	%rd9, %rd2, %rd65;
	neg.s32 	%r479, %r28;
$L__BB19_15:
	.pragma "nounroll";
	mul.wide.s32 	%rd66, %r471, 4;
	add.s64 	%rd67, %rd9, %rd66;
	ld.global.u32 	%r352, [%rd67];
	add.s32 	%r482, %r352, %r482;
	add.s32 	%r471, %r471, 256;
	add.s32 	%r479, %r479, 1;
	setp.ne.s32 	%p32, %r479, 0;
	@%p32 bra 	$L__BB19_15;
$L__BB19_16:
	setp.lt.s32 	%p33, %r4, 256;
	@%p33 bra 	$L__BB19_21;
	// begin inline asm
	mov.u32 %r416, %laneid;
	// end inline asm
	mov.b32 	%r419, 1;
	mov.b32 	%r440, 31;
	mov.b32 	%r441, -1;
	// begin inline asm
	shfl.sync.down.b32 %r417, %r482, %r419, %r440, %r441;
	// end inline asm
	setp.gt.s32 	%p49, %r416, 30;
	selp.b32 	%r442, 0, %r417, %p49;
	add.s32 	%r423, %r442, %r482;
	mov.b32 	%r424, 2;
	// begin inline asm
	shfl.sync.down.b32 %r422, %r423, %r424, %r440, %r441;
	// end inline asm
	setp.gt.s32 	%p50, %r416, 29;
	selp.b32 	%r443, 0, %r422, %p50;
	add.s32 	%r428, %r423, %r443;
	mov.b32 	%r429, 4;
	// begin inline asm
	shfl.sync.down.b32 %r427, %r428, %r429, %r440, %r441;
	// end inline asm
	setp.gt.s32 	%p51, %r416, 27;
	selp.b32 	%r444, 0, %r427, %p51;
	add.s32 	%r433, %r428, %r444;
	mov.b32 	%r434, 8;
	// begin inline asm
	shfl.sync.down.b32 %r432, %r433, %r434, %r440, %r441;
	// end inline asm
	setp.gt.s32 	%p52, %r416, 23;
	selp.b32 	%r445, 0, %r432, %p52;
	add.s32 	%r438, %r433, %r445;
	mov.b32 	%r439, 16;
	// begin inline asm
	shfl.sync.down.b32 %r437, %r438, %r439, %r440, %r441;
	// end inline asm
	setp.gt.s32 	%p53, %r416, 15;
	selp.b32 	%r446, 0, %r437, %p53;
	add.s32 	%r501, %r438, %r446;
	setp.ne.s32 	%p54, %r416, 0;
	@%p54 bra 	$L__BB19_19;
	shr.u32 	%r447, %r5, 3;
	and.b32  	%r448, %r447, 124;
	mov.u32 	%r449, _ZZN3cub18CUB_300001_SM_10006detail6reduce18DeviceReduceKernelINS2_10policy_hubIiyN4cuda3std3__44plusIiEEE10Policy1000EN6thrust24THRUST_300001_SM_1000_NS10device_ptrIiEEyS9_iNS7_10__identityEEEvT0_PT3_T1_NS0_13GridEvenShareISK_EET2_T4_E12temp_storage;
	add.s32 	%r450, %r449, %r448;
	st.shared.u32 	[%r450+8], %r501;
$L__BB19_19:
	bar.sync 	0;
	setp.ne.s32 	%p55, %r5, 0;
	@%p55 bra 	$L__BB19_46;
	ld.shared.u32 	%r451, [_ZZN3cub18CUB_300001_SM_10006detail6reduce18DeviceReduceKernelINS2_10policy_hubIiyN4cuda3std3__44plusIiEEE10Policy1000EN6thrust24THRUST_300001_SM_1000_NS10device_ptrIiEEyS9_iNS7_10__identityEEEvT0_PT3_T1_NS0_13GridEvenShareISK_EET2_T4_E12temp_storage+12];
	add.s32 	%r452, %r451, %r501;
	ld.shared.u32 	%r453, [_ZZN3cub18CUB_300001_SM_10006detail6reduce18DeviceReduceKernelINS2_10policy_hubIiyN4cuda3std3__44plusIiEEE10Policy1000EN6thrust24THRUST_300001_SM_1000_NS10device_ptrIiEEyS9_iNS7_10__identityEEEvT0_PT3_T1_NS0_13GridEvenShareISK_EET2_T4_E12temp_storage+16];
	add.s32 	%r454, %r452, %r453;
	ld.shared.u32 	%r455, [_ZZN3cub18CUB_300001_SM_10006detail6reduce18DeviceReduceKernelINS2_10policy_hubIiyN4cuda3std3__44plusIiEEE10Policy1000EN6thrust24THRUST_300001_SM_1000_NS10device_ptrIiEEyS9_iNS7_10__identityEEEvT0_PT3_T1_NS0_13GridEvenShareISK_EET2_T4_E12temp_storage+20];
	add.s32 	%r456, %r454, %r455;
	ld.shared.u32 	%r457, [_ZZN3cub18CUB_300001_SM_10006detail6reduce18DeviceReduceKernelINS2_10policy_hubIiyN4cuda3std3__44plusIiEEE10Policy1000EN6thrust24THRUST_300001_SM_1000_NS10device_ptrIiEEyS9_iNS7_10__identityEEEvT0_PT3_T1_NS0_13GridEvenShareISK_EET2_T4_E12temp_storage+24];
	add.s32 	%r458, %r456, %r457;
	ld.shared.u32 	%r459, [_ZZN3cub18CUB_300001_SM_10006detail6reduce18DeviceReduceKernelINS2_10policy_hubIiyN4cuda3std3__44plusIiEEE10Policy1000EN6thrust24THRUST_300001_SM_1000_NS10device_ptrIiEEyS9_iNS7_10__identityEEEvT0_PT3_T1_NS0_13GridEvenShareISK_EET2_T4_E12temp_storage+28];
	add.s32 	%r460, %r458, %r459;
	ld.shared.u32 	%r461, [_ZZN3cub18CUB_300001_SM_10006detail6reduce18DeviceReduceKernelINS2_10policy_hubIiyN4cuda3std3__44plusIiEEE10Policy1000EN6thrust24THRUST_300001_SM_1000_NS10device_ptrIiEEyS9_iNS7_10__identityEEEvT0_PT3_T1_NS0_13GridEvenShareISK_EET2_T4_E12temp_storage+32];
	add.s32 	%r462, %r460, %r461;
	ld.shared.u32 	%r463, [_ZZN3cub18CUB_300001_SM_10006detail6reduce18DeviceReduceKernelINS2_10policy_hubIiyN4cuda3std3__44plusIiEEE10Policy1000EN6thrust24THRUST_300001_SM_1000_NS10device_ptrIiEEyS9_iNS7_10__identityEEEvT0_PT3_T1_NS0_13GridEvenShareISK_EET2_T4_E12temp_storage+36];
	add.s32 	%r501, %r462, %r463;
	bra.uni 	$L__BB19_46;
$L__BB19_21:
	// begin inline asm
	mov.u32 %r353, %laneid;
	// end inline asm
	and.b32  	%r379, %r5, 992;
	add.s32 	%r380, %r379, 32;
	setp.gt.s32 	%p34, %r380, %r4;
	not.b32 	%r381, %r379;
	add.s32 	%r382, %r4, %r381;
	selp.b32 	%r377, %r382, 31, %p34;
	mov.b32 	%r356, 1;
	mov.b32 	%r378, -1;
	// begin inline asm
	shfl.sync.down.b32 %r354, %r482, %r356, %r377, %r378;
	// end inline asm
	setp.lt.s32 	%p35, %r353, %r377;
	selp.b32 	%r383, %r354, 0, %p35;
	add.s32 	%r360, %r383, %r482;
	mov.b32 	%r361, 2;
	// begin inline asm
	shfl.sync.down.b32 %r359, %r360, %r361, %r377, %r378;
	// end inline asm
	add.s32 	%r384, %r353, 2;
	setp.gt.s32 	%p36, %r384, %r377;
	selp.b32 	%r385, 0, %r359, %p36;
	add.s32 	%r365, %r360, %r385;
	mov.b32 	%r366, 4;
	// begin inline asm
	shfl.sync.down.b32 %r364, %r365, %r366, %r377, %r378;
	// end inline asm
	add.s32 	%r386, %r353, 4;
	setp.gt.s32 	%p37, %r386, %r377;
	selp.b32 	%r387, 0, %r364, %p37;
	add.s32 	%r370, %r365, %r387;
	mov.b32 	%r371, 8;
	// begin inline asm
	shfl.sync.down.b32 %r369, %r370, %r371, %r377, %r378;
	// end inline asm
	add.s32 	%r388, %r353, 8;
	setp.gt.s32 	%p38, %r388, %r377;
	selp.b32 	%r389, 0, %r369, %p38;
	add.s32 	%r375, %r370, %r389;
	mov.b32 	%r376, 16;
	// begin inline asm
	shfl.sync.down.b32 %r374, %r375, %r376, %r377, %r378;
	// end inline asm
	add.s32 	%r390, %r353, 16;
	setp.gt.s32 	%p39, %r390, %r377;
	selp.b32 	%r391, 0, %r374, %p39;
	add.s32 	%r501, %r375, %r391;
	setp.ne.s32 	%p40, %r353, 0;
	@%p40 bra 	$L__BB19_23;
	shr.u32 	%r392, %r5, 3;
	and.b32  	%r393, %r392, 124;
	mov.u32 	%r394, _ZZN3cub18CUB_300001_SM_10006detail6reduce18DeviceReduceKernelINS2_10policy_hubIiyN4cuda3std3__44plusIiEEE10Policy1000EN6thrust24THRUST_300001_SM_1000_NS10device_ptrIiEEyS9_iNS7_10__identityEEEvT0_PT3_T1_NS0_13GridEvenShareISK_EET2_T4_E12temp_storage;
	add.s32 	%r395, %r394, %r393;
	st.shared.u32 	[%r395+8], %r501;
$L__BB19_23:
	bar.sync 	0;
	setp.ne.s32 	%p41, %r5, 0;
	@%p41 bra 	$L__BB19_46;
	setp.gt.s32 	%p42, %r4, 32;
	ld.shared.u32 	%r396, [_ZZN3cub18CUB_300001_SM_10006detail6reduce18DeviceReduceKernelINS2_10policy_hubIiyN4cuda3std3__44plusIiEEE10Policy1000EN6thrust24THRUST_300001_SM_1000_NS10device_ptrIiEEyS9_iNS7_10__identityEEEvT0_PT3_T1_NS0_13GridEvenShareISK_EET2_T4_E12temp_storage+12];
	selp.b32 	%r397, %r396, 0, %p42;
	add.s32 	%r398, %r397, %r501;
	setp.gt.s32 	%p43, %r4, 64;
	ld.shared.u32 	%r399, [_ZZN3cub18CUB_300001_SM_10006detail6reduce18DeviceReduceKernelINS2_10policy_hubIiyN4cuda3std3__44plusIiEEE10Policy1000EN6thrust24THRUST_300001_SM_1000_NS10device_ptrIiEEyS9_iNS7_10__identityEEEvT0_PT3_T1_NS0_13GridEvenShareISK_EET2_T4_E12temp_storage+16];
	selp.b32 	%r400, %r399, 0, %p43;
	add.s32 	%r401, %r398, %r400;
	setp.gt.s32 	%p44, %r4, 96;
	ld.shared.u32 	%r402, [_ZZN3cub18CUB_300001_SM_10006detail6reduce18DeviceReduceKernelINS2_10policy_hubIiyN4cuda3std3__44plusIiEEE10Policy1000EN6thrust24THRUST_300001_SM_1000_NS10device_ptrIiEEyS9_iNS7_10__identityEEEvT0_PT3_T1_NS0_13GridEvenShareISK_EET2_T4_E12temp_storage+20];
	selp.b32 	%r403, %r402, 0, %p44;
	add.s32 	%r404, %r401, %r403;
	setp.gt.s32 	%p45, %r4, 128;
	ld.shared.u32 	%r405, [_ZZN3cub18CUB_300001_SM_10006detail6reduce18DeviceReduceKernelINS2_10policy_hubIiyN4cuda3std3__44plusIiEEE10Policy1000EN6thrust24THRUST_300001_SM_1000_NS10device_ptrIiEEyS9_iNS7_10__identityEEEvT0_PT3_T1_NS0_13GridEvenShareISK_EET2_T4_E12temp_storage+24];
	selp.b32 	%r406, %r405, 0, %p45;
	add.s32 	%r407, %r404, %r406;
	setp.gt.s32 	%p46, %r4, 160;
	ld.shared.u32 	%r408, [_ZZN3cub18CUB_300001_SM_10006detail6reduce18DeviceReduceKernelINS2_10policy_hubIiyN4cuda3std3__44plusIiEEE10Policy1000EN6thrust24THRUST_300001_SM_1000_NS10device_ptrIiEEyS9_iNS7_10__identityEEEvT0_PT3_T1_NS0_13GridEvenShareISK_EET2_T4_E12temp_storage+28];
	selp.b32 	%r409, %r408, 0, %p46;
	add.s32 	%r410, %r407, %r409;
	setp.gt.s32 	%p47, %r4, 192;
	ld.shared.u32 	%r411, [_ZZN3cub18CUB_300001_SM_10006detail6reduce18DeviceReduceKernelINS2_10policy_hubIiyN4cuda3std3__44plusIiEEE10Policy1000EN6thrust24THRUST_300001_SM_1000_NS10device_ptrIiEEyS9_iNS7_10__identityEEEvT0_PT3_T1_NS0_13GridEvenShareISK_EET2_T4_E12temp_storage+32];
	selp.b32 	%r412, %r411, 0, %p47;
	add.s32 	%r413, %r410, %r412;
	setp.gt.s32 	%p48, %r4, 224;
	ld.shared.u32 	%r414, [_ZZN3cub18CUB_300001_SM_10006detail6reduce18DeviceReduceKernelINS2_10policy_hubIiyN4cuda3std3__44plusIiEEE10Policy1000EN6thrust24THRUST_300001_SM_1000_NS10device_ptrIiEEyS9_iNS7_10__identityEEEvT0_PT3_T1_NS0_13GridEvenShareISK_EET2_T4_E12temp_storage+36];
	selp.b32 	%r415, %r414, 0, %p48;
	add.s32 	%r501, %r413, %r415;
	bra.uni 	$L__BB19_46;
$L__BB19_25:
	cvt.u32.u64 	%r90, %rd4;
	mov.u32 	%r46, %tid.x;
	add.s32 	%r91, %r46, %r90;
	mul.wide.u32 	%rd26, %r91, 4;
	add.s64 	%rd27, %rd2, %rd26;
	ld.global.u32 	%r92, [%rd27];
	ld.global.u32 	%r93, [%rd27+1024];
	ld.global.u32 	%r94, [%rd27+2048];
	ld.global.u32 	%r95, [%rd27+3072];
	ld.global.u32 	%r96, [%rd27+4096];
	ld.global.u32 	%r97, [%rd27+5120];
	ld.global.u32 	%r98, [%rd27+6144];
	ld.global.u32 	%r99, [%rd27+7168];
	ld.global.u32 	%r100, [%rd27+8192];
	ld.global.u32 	%r101, [%rd27+9216];
	ld.global.u32 	%r102, [%rd27+10240];
	ld.global.u32 	%r103, [%rd27+11264];
	ld.global.u32 	%r104, [%rd27+12288];
	ld.global.u32 	%r105, [%rd27+13312];
	ld.global.u32 	%r106, [%rd27+14336];
	ld.global.u32 	%r107, [%rd27+15360];
	add.s32 	%r108, %r93, %r92;
	add.s32 	%r109, %r94, %r108;
	add.s32 	%r110, %r95, %r109;
	add.s32 	%r111, %r96, %r110;
	add.s32 	%r112, %r97, %r111;
	add.s32 	%r113, %r98, %r112;
	add.s32 	%r114, %r99, %r113;
	add.s32 	%r115, %r100, %r114;
	add.s32 	%r116, %r101, %r115;
	add.s32 	%r117, %r102, %r116;
	add.s32 	%r118, %r103, %r117;
	add.s32 	%r119, %r104, %r118;
	add.s32 	%r120, %r105, %r119;
	add.s32 	%r121, %r106, %r120;
	add.s32 	%r500, %r107, %r121;
	setp.lt.u64 	%p2, %rd5, %rd3;
	@%p2 bra 	$L__BB19_42;
	cvt.u32.u64 	%r123, %rd3;
	cvt.u64.u32 	%rd28, %r46;
	add.s64 	%rd74, %rd4, %rd3;
	cvt.u32.u64 	%r48, %rd1;
	not.b32 	%r125, %r46;
	add.s32 	%r126, %r125, %r48;
	sub.s32 	%r127, %r126, %r123;
	sub.s32 	%r483, %r127, %r90;
	add.s64 	%rd29, %rd74, %rd28;
	shl.b64 	%rd30, %rd29, 2;
	add.s64 	%rd31, %rd30, %rd2;
	add.s64 	%rd73, %rd31, 8192;
	mov.b32 	%r484, 0;
	shl.b32 	%r128, %r1, 12;
	mov.u64 	%rd75, %rd4;
$L__BB19_27:
	cvt.s64.s32 	%rd15, %r128;
	add.s64 	%rd75, %rd75, %rd15;
	add.s64 	%rd32, %rd1, -4096;
	setp.gt.u64 	%p3, %rd75, %rd32;
	@%p3 bra 	$L__BB19_29;
	shl.b32 	%r129, %r1, 12;
	cvt.s64.s32 	%rd33, %r129;
	cvt.u64.u32 	%rd34, %r46;
	add.s64 	%rd35, %rd75, %rd34;
	shl.b64 	%rd36, %rd35, 2;
	add.s64 	%rd37, %rd2, %rd36;
	ld.global.u32 	%r130, [%rd37];
	ld.global.u32 	%r131, [%rd37+1024];
	ld.global.u32 	%r132, [%rd37+2048];
	ld.global.u32 	%r133, [%rd37+3072];
	ld.global.u32 	%r134, [%rd37+4096];
	ld.global.u32 	%r135, [%rd37+5120];
	ld.global.u32 	%r136, [%rd37+6144];
	ld.global.u32 	%r137, [%rd37+7168];
	ld.global.u32 	%r138, [%rd37+8192];
	ld.global.u32 	%r139, [%rd37+9216];
	ld.global.u32 	%r140, [%rd37+10240];
	ld.global.u32 	%r141, [%rd37+11264];
	ld.global.u32 	%r142, [%rd37+12288];
	ld.global.u32 	%r143, [%rd37+13312];
	ld.global.u32 	%r144, [%rd37+14336];
	ld.global.u32 	%r145, [%rd37+15360];
	add.s32 	%r146, %r130, %r500;
	add.s32 	%r147, %r131, %r146;
	add.s32 	%r148, %r132, %r147;
	add.s32 	%r149, %r133, %r148;
	add.s32 	%r150, %r134, %r149;
	add.s32 	%r151, %r135, %r150;
	add.s32 	%r152, %r136, %r151;
	add.s32 	%r153, %r137, %r152;
	add.s32 	%r154, %r138, %r153;
	add.s32 	%r155, %r139, %r154;
	add.s32 	%r156, %r140, %r155;
	add.s32 	%r157, %r141, %r156;
	add.s32 	%r158, %r142, %r157;
	add.s32 	%r159, %r143, %r158;
	add.s32 	%r160, %r144, %r159;
	add.s32 	%r500, %r145, %r160;
	sub.s64 	%rd38, %rd1, %rd75;
	setp.lt.u64 	%p4, %rd38, %rd33;
	add.s32 	%r484, %r484, 1;
	add.s64 	%rd74, %rd74, %rd33;
	sub.s32 	%r483, %r483, %r129;
	mul.wide.s32 	%rd39, %r129, 4;
	add.s64 	%rd73, %rd73, %rd39;
	@%p4 bra 	$L__BB19_42;
	bra.uni 	$L__BB19_27;
$L__BB19_29:
	setp.le.u64 	%p5, %rd1, %rd75;
	cvt.u32.u64 	%r161, %rd75;
	cvt.u32.u64 	%r162, %rd1;
	sub.s32 	%r163, %r162, %r161;
	setp.ge.s32 	%p6, %r46, %r163;
	or.pred  	%p7, %p5, %p6;
	@%p7 bra 	$L__BB19_42;
	cvt.u32.u64 	%r166, %rd15;
	cvt.u32.u64 	%r167, %rd4;
	not.b32 	%r168, %r46;
	add.s32 	%r169, %r168, %r48;
	add.s32 	%r170, %r166, %r167;
	sub.s32 	%r171, %r169, %r170;
	mul.lo.s32 	%r172, %r1, %r484;
	shl.b32 	%r173, %r172, 12;
	sub.s32 	%r174, %r171, %r173;
	shr.u32 	%r175, %r174, 8;
	add.s32 	%r56, %r175, 1;
	and.b32  	%r57, %r56, 15;
	setp.lt.u32 	%p8, %r174, 3840;
	mov.u32 	%r490, %r46;
	@%p8 bra 	$L__BB19_33;
	shr.u32 	%r176, %r483, 8;
	add.s32 	%r177, %r176, 1;
	and.b32  	%r178, %r177, 33554416;
	neg.s32 	%r486, %r178;
	mov.u32 	%r490, %r46;
$L__BB19_32:
	.pragma "nounroll";
	ld.global.u32 	%r179, [%rd73+-8192];
	add.s32 	%r180, %r179, %r500;
	ld.global.u32 	%r181, [%rd73+-7168];
	add.s32 	%r182, %r181, %r180;
	ld.global.u32 	%r183, [%rd73+-6144];
	add.s32 	%r184, %r183, %r182;
	ld.global.u32 	%r185, [%rd73+-5120];
	add.s32 	%r186, %r185, %r184;
	ld.global.u32 	%r187, [%rd73+-4096];
	add.s32 	%r188, %r187, %r186;
	ld.global.u32 	%r189, [%rd73+-3072];
	add.s32 	%r190, %r189, %r188;
	ld.global.u32 	%r191, [%rd73+-2048];
	add.s32 	%r192, %r191, %r190;
	ld.global.u32 	%r193, [%rd73+-1024];
	add.s32 	%r194, %r193, %r192;
	ld.global.u32 	%r195, [%rd73];
	add.s32 	%r196, %r195, %r194;
	ld.global.u32 	%r197, [%rd73+1024];
	add.s32 	%r198, %r197, %r196;
	ld.global.u32 	%r199, [%rd73+2048];
	add.s32 	%r200, %r199, %r198;
	ld.global.u32 	%r201, [%rd73+3072];
	add.s32 	%r202, %r201, %r200;
	ld.global.u32 	%r203, [%rd73+4096];
	add.s32 	%r204, %r203, %r202;
	ld.global.u32 	%r205, [%rd73+5120];
	add.s32 	%r206, %r205, %r204;
	ld.global.u32 	%r207, [%rd73+6144];
	add.s32 	%r208, %r207, %r206;
	ld.global.u32 	%r209, [%rd73+7168];
	add.s32 	%r500, %r209, %r208;
	add.s32 	%r490, %r490, 4096;
	add.s32 	%r486, %r486, 16;
	add.s64 	%rd73, %rd73, 16384;
	setp.ne.s32 	%p9, %r486, 0;
	@%p9 bra 	$L__BB19_32;
$L__BB19_33:
	setp.eq.s32 	%p10, %r57, 0;
	@%p10 bra 	$L__BB19_42;
	and.b32  	%r68, %r56, 7;
	setp.lt.u32 	%p11, %r57, 8;
	@%p11 bra 	$L__BB19_36;
	cvt.u64.u32 	%rd40, %r490;
	add.s64 	%rd41, %rd75, %rd40;
	shl.b64 	%rd42, %rd41, 2;
	add.s64 	%rd43, %rd2, %rd42;
	ld.global.u32 	%r211, [%rd43];
	add.s32 	%r212, %r211, %r500;
	ld.global.u32 	%r213, [%rd43+1024];
	add.s32 	%r214, %r213, %r212;
	ld.global.u32 	%r215, [%rd43+2048];
	add.s32 	%r216, %r215, %r214;
	ld.global.u32 	%r217, [%rd43+3072];
	add.s32 	%r218, %r217, %r216;
	ld.global.u32 	%r219, [%rd43+4096];
	add.s32 	%r220, %r219, %r218;
	ld.global.u32 	%r221, [%rd43+5120];
	add.s32 	%r222, %r221, %r220;
	ld.global.u32 	%r223, [%rd43+6144];
	add.s32 	%r224, %r223, %r222;
	ld.global.u32 	%r225, [%rd43+7168];
	add.s32 	%r500, %r225, %r224;
	add.s32 	%r490, %r490, 2048;
$L__BB19_36:
	setp.eq.s32 	%p12, %r68, 0;
	@%p12 bra 	$L__BB19_42;
	setp.lt.u32 	%p13, %r68, 4;
	@%p13 bra 	$L__BB19_39;
	cvt.u64.u32 	%rd44, %r490;
	add.s64 	%rd45, %rd75, %rd44;
	shl.b64 	%rd46, %rd45, 2;
	add.s64 	%rd47, %rd2, %rd46;
	ld.global.u32 	%r227, [%rd47];
	add.s32 	%r228, %r227, %r500;
	ld.global.u32 	%r229, [%rd47+1024];
	add.s32 	%r230, %r229, %r228;
	ld.global.u32 	%r231, [%rd47+2048];
	add.s32 	%r232, %r231, %r230;
	ld.global.u32 	%r233, [%rd47+3072];
	add.s32 	%r500, %r233, %r232;
	add.s32 	%r490, %r490, 1024;
$L__BB19_39:
	and.b32  	%r234, %r56, 3;
	setp.eq.s32 	%p14, %r234, 0;
	@%p14 bra 	$L__BB19_42;
	cvt.u64.u32 	%rd48, %r490;
	add.s64 	%rd49, %rd48, %rd74;
	shl.b64 	%rd50, %rd49, 2;
	add.s64 	%rd77, %rd2, %rd50;
	cvt.u16.u32 	%rs1, %r483;
	shr.u16 	%rs2, %rs1, 8;
	add.s16 	%rs3, %rs2, 1;
	cvt.u32.u16 	%r235, %rs3;
	and.b32  	%r236, %r235, 3;
	neg.s32 	%r498, %r236;
$L__BB19_41:
	.pragma "nounroll";
	ld.global.u32 	%r237, [%rd77];
	add.s32 	%r500, %r237, %r500;
	add.s64 	%rd77, %rd77, 1024;
	add.s32 	%r498, %r498, 1;
	setp.ne.s32 	%p15, %r498, 0;
	@%p15 bra 	$L__BB19_41;
$L__BB19_42:
	// begin inline asm
	mov.u32 %r238, %laneid;
	// end inline asm
	mov.b32 	%r241, 1;
	mov.b32 	%r262, 31;
	mov.b32 	%r263, -1;
	// begin inline asm
	shfl.sync.down.b32 %r239, %r500, %r241, %r262, %r263;
	// end inline asm
	setp.gt.s32 	%p16, %r238, 30;
	selp.b32 	%r264, 0, %r239, %p16;
	add.s32 	%r245, %r264, %r500;
	mov.b32 	%r246, 2;
	// begin inline asm
	shfl.sync.down.b32 %r244, %r245, %r246, %r262, %r263;
	// end inline asm
	setp.gt.s32 	%p17, %r238, 29;
	selp.b32 	%r265, 0, %r244, %p17;
	add.s32 	%r250, %r245, %r265;
	mov.b32 	%r251, 4;
	// begin inline asm
	shfl.sync.down.b32 %r249, %r250, %r251, %r262, %r263;
	// end inline asm
	setp.gt.s32 	%p18, %r238, 27;
	selp.b32 	%r266, 0, %r249, %p18;
	add.s32 	%r255, %r250, %r266;
	mov.b32 	%r256, 8;
	// begin inline asm
	shfl.sync.down.b32 %r254, %r255, %r256, %r262, %r263;
	// end inline asm
	setp.gt.s32 	%p19, %r238, 23;
	selp.b32 	%r267, 0, %r254, %p19;
	add.s32 	%r260, %r255, %r267;
	mov.b32 	%r261, 16;
	// begin inline asm
	shfl.sync.down.b32 %r259, %r260, %r261, %r262, %r263;
	// end inline asm
	setp.gt.s32 	%p20, %r238, 15;
	selp.b32 	%r268, 0, %r259, %p20;
	add.s32 	%r501, %r260, %r268;
	setp.ne.s32 	%p21, %r238, 0;
	@%p21 bra 	$L__BB19_44;
	shr.u32 	%r269, %r46, 3;
	and.b32  	%r270, %r269, 124;
	mov.u32 	%r271, _ZZN3cub18CUB_300001_SM_10006detail6reduce18DeviceReduceKernelINS2_10policy_hubIiyN4cuda3std3__44plusIiEEE10Policy1000EN6thrust24THRUST_300001_SM_1000_NS10device_ptrIiEEyS9_iNS7_10__identityEEEvT0_PT3_T1_NS0_13GridEvenShareISK_EET2_T4_E12temp_storage;
	add.s32 	%r272, %r271, %r270;
	st.shared.u32 	[%r272+8], %r501;
$L__BB19_44:
	bar.sync 	0;
	setp.ne.s32 	%p22, %r46, 0;
	@%p22 bra 	$L__BB19_46;
	ld.shared.u32 	%r273, [_ZZN3cub18CUB_300001_SM_10006detail6reduce18DeviceReduceKernelINS2_10policy_hubIiyN4cuda3std3__44plusIiEEE10Policy1000EN6thrust24THRUST_300001_SM_1000_NS10device_ptrIiEEyS9_iNS7_10__identityEEEvT0_PT3_T1_NS0_13GridEvenShareISK_EET2_T4_E12temp_storage+12];
	add.s32 	%r274, %r273, %r501;
	ld.shared.u32 	%r275, [_ZZN3cub18CUB_300001_SM_10006detail6reduce18DeviceReduceKernelINS2_10policy_hubIiyN4cuda3std3__44plusIiEEE10Policy1000EN6thrust24THRUST_300001_SM_1000_NS10device_ptrIiEEyS9_iNS7_10__identityEEEvT0_PT3_T1_NS0_13GridEvenShareISK_EET2_T4_E12temp_storage+16];
	add.s32 	%r276, %r274, %r275;
	ld.shared.u32 	%r277, [_ZZN3cub18CUB_300001_SM_10006detail6reduce18DeviceReduceKernelINS2_10policy_hubIiyN4cuda3std3__44plusIiEEE10Policy1000EN6thrust24THRUST_300001_SM_1000_NS10device_ptrIiEEyS9_iNS7_10__identityEEEvT0_PT3_T1_NS0_13GridEvenShareISK_EET2_T4_E12temp_storage+20];
	add.s32 	%r278, %r276, %r277;
	ld.shared.u32 	%r279, [_ZZN3cub18CUB_300001_SM_10006detail6reduce18DeviceReduceKernelINS2_10policy_hubIiyN4cuda3std3__44plusIiEEE10Policy1000EN6thrust24THRUST_300001_SM_1000_NS10device_ptrIiEEyS9_iNS7_10__identityEEEvT0_PT3_T1_NS0_13GridEvenShareISK_EET2_T4_E12temp_storage+24];
	add.s32 	%r280, %r278, %r279;
	ld.shared.u32 	%r281, [_ZZN3cub18CUB_300001_SM_10006detail6reduce18DeviceReduceKernelINS2_10policy_hubIiyN4cuda3std3__44plusIiEEE10Policy1000EN6thrust24THRUST_300001_SM_1000_NS10device_ptrIiEEyS9_iNS7_10__identityEEEvT0_PT3_T1_NS0_13GridEvenShareISK_EET2_T4_E12temp_storage+28];
	add.s32 	%r282, %r280, %r281;
	ld.shared.u32 	%r283, [_ZZN3cub18CUB_300001_SM_10006detail6reduce18DeviceReduceKernelINS2_10policy_hubIiyN4cuda3std3__44plusIiEEE10Policy1000EN6thrust24THRUST_300001_SM_1000_NS10device_ptrIiEEyS9_iNS7_10__identityEEEvT0_PT3_T1_NS0_13GridEvenShareISK_EET2_T4_E12temp_storage+32];
	add.s32 	%r284, %r282, %r283;
	ld.shared.u32 	%r285, [_ZZN3cub18CUB_300001_SM_10006detail6reduce18DeviceReduceKernelINS2_10policy_hubIiyN4cuda3std3__44plusIiEEE10Policy1000EN6thrust24THRUST_300001_SM_1000_NS10device_ptrIiEEyS9_iNS7_10__identityEEEvT0_PT3_T1_NS0_13GridEvenShareISK_EET2_T4_E12temp_storage+36];
	add.s32 	%r501, %r284, %r285;
$L__BB19_46:
	mov.u32 	%r464, %tid.x;
	setp.ne.s32 	%p56, %r464, 0;
	@%p56 bra 	$L__BB19_48;
	ld.param.u64 	%rd71, [_ZN3cub18CUB_300001_SM_10006detail6reduce18DeviceReduceKernelINS2_10policy_hubIiyN4cuda3std3__44plusIiEEE10Policy1000EN6thrust24THRUST_300001_SM_1000_NS10device_ptrIiEEyS9_iNS7_10__identityEEEvT0_PT3_T1_NS0_13GridEvenShareISK_EET2_T4__param_1];
	cvta.to.global.u64 	%rd68, %rd71;
	mul.wide.u32 	%rd69, %r2, 4;
	add.s64 	%rd70, %rd68, %rd69;
	st.global.u32 	[%rd70], %r501;
$L__BB19_48:
	ret;

}
	// .globl	_ZN3cub18CUB_300001_SM_10006detail6reduce28DeviceReduceSingleTileKernelINS2_10policy_hubIiyN4cuda3std3__44plusIiEEE10Policy1000EPiSC_iS9_iiNS7_10__identityEEEvT0_T1_T2_T3_T4_T6_
.visible .entry _ZN3cub18CUB_300001_SM_10006detail6reduce28DeviceReduceSingleTileKernelINS2_10policy_hubIiyN4cuda3std3__44plusIiEEE10Policy1000EPiSC_iS9_iiNS7_10__identityEEEvT0_T1_T2_T3_T4_T6_(
	.param .u64 .ptr .align 1 _ZN3cub18CUB_300001_SM_10006detail6reduce28DeviceReduceSingleTileKernelINS2_10policy_hubIiyN4cuda3std3__44plusIiEEE10Policy1000EPiSC_iS9_iiNS7_10__identityEEEvT0_T1_T2_T3_T4_T6__param_0,
	.param .u64 .ptr .align 1 _ZN3cub18CUB_300001_SM_10006detail6reduce28DeviceReduceSingleTileKernelINS2_10policy_hubIiyN4cuda3std3__44plusIiEEE10Policy1000EPiSC_iS9_iiNS7_10__identityEEEvT0_T1_T2_T3_T4_T6__param_1,
	.param .u32 _ZN3cub18CUB_300001_SM_10006detail6reduce28DeviceReduceSingleTileKernelINS2_10policy_hubIiyN4cuda3std3__44plusIiEEE10Policy1000EPiSC_iS9_iiNS7_10__identityEEEvT0_T1_T2_T3_T4_T6__param_2,
	.param .align 1 .b8 _ZN3cub18CUB_300001_SM_10006detail6reduce28DeviceReduceSingleTileKernelINS2_10policy_hubIiyN4cuda3std3__44plusIiEEE10Policy1000EPiSC_iS9_iiNS7_10__identityEEEvT0_T1_T2_T3_T4_T6__param_3[1],
	.param .u32 _ZN3cub18CUB_300001_SM_10006detail6reduce28DeviceReduceSingleTileKernelINS2_10policy_hubIiyN4cuda3std3__44plusIiEEE10Policy1000EPiSC_iS9_iiNS7_10__identityEEEvT0_T1_T2_T3_T4_T6__param_4,
	.param .align 1 .b8 _ZN3cub18CUB_300001_SM_10006detail6reduce28DeviceReduceSingleTileKernelINS2_10policy_hubIiyN4cuda3std3__44plusIiEEE10Policy1000EPiSC_iS9_iiNS7_10__identityEEEvT0_T1_T2_T3_T4_T6__param_5[1]
)
.maxntid 256
.minnctapersm 1
{
	.reg .pred 	%p<97>;
	.reg .b32 	%r<687>;
	.reg .b64 	%rd<125>;
	// demoted variable
	.shared .align 4 .b8 _ZZN3cub18CUB_300001_SM_10006detail6reduce28DeviceReduceSingleTileKernelINS2_10policy_hubIiyN4cuda3std3__44plusIiEEE10Policy1000EPiSC_iS9_iiNS7_10__identityEEEvT0_T1_T2_T3_T4_T6_E12temp_storage[44];
	ld.param.u64 	%rd16, [_ZN3cub18CUB_300001_SM_10006detail6reduce28DeviceReduceSingleTileKernelINS2_10policy_hubIiyN4cuda3std3__44plusIiEEE10Policy1000EPiSC_iS9_iiNS7_10__identityEEEvT0_T1_T2_T3_T4_T6__param_0];
	ld.param.u64 	%rd17, [_ZN3cub18CUB_300001_SM_10006detail6reduce28DeviceReduceSingleTileKernelINS2_10policy_hubIiyN4cuda3std3__44plusIiEEE10Policy1000EPiSC_iS9_iiNS7_10__identityEEEvT0_T1_T2_T3_T4_T6__param_1];
	ld.param.u32 	%r120, [_ZN3cub18CUB_300001_SM_10006detail6reduce28DeviceReduceSingleTileKernelINS2_10policy_hubIiyN4cuda3std3__44plusIiEEE10Policy1000EPiSC_iS9_iiNS7_10__identityEEEvT0_T1_T2_T3_T4_T6__param_2];
	ld.param.u32 	%r121, [_ZN3cub18CUB_300001_SM_10006detail6reduce28DeviceReduceSingleTileKernelINS2_10policy_hubIiyN4cuda3std3__44plusIiEEE10Policy1000EPiSC_iS9_iiNS7_10__identityEEEvT0_T1_T2_T3_T4_T6__param_4];
	cvta.to.global.u64 	%rd1, %rd17;
	setp.ne.s32 	%p1, %r120, 0;
	@%p1 bra 	$L__BB20_3;
	mov.u32 	%r633, %tid.x;
	setp.ne.s32 	%p96, %r633, 0;
	@%p96 bra 	$L__BB20_74;
	st.global.u32 	[%rd1], %r121;
	bra.uni 	$L__BB20_74;
$L__BB20_3:
	and.b64  	%rd18, %rd16, 15;
	setp.ne.s64 	%p2, %rd18, 0;
	@%p2 bra 	$L__BB20_38;
	setp.gt.s32 	%p49, %r120, 4095;
	@%p49 bra 	$L__BB20_22;
	mov.u32 	%r1, %tid.x;
	setp.ge.s32 	%p66, %r1, %r120;
	mov.b32 	%r644, 0;
	mov.u32 	%r639, %r1;
	@%p66 bra 	$L__BB20_7;
	mul.wide.u32 	%rd113, %r1, 4;
	add.s64 	%rd112, %rd16, %rd113;
	// begin inline asm
	ld.global.nc.u32 %r644, [%rd112];
	// end inline asm
	add.s32 	%r639, %r1, 256;
$L__BB20_7:
	setp.ge.s32 	%p67, %r639, %r120;
	@%p67 bra 	$L__BB20_13;
	not.b32 	%r507, %r639;
	add.s32 	%r6, %r120, %r507;
	and.b32  	%r508, %r6, 768;
	setp.eq.s32 	%p68, %r508, 768;
	@%p68 bra 	$L__BB20_11;
	mul.wide.u32 	%rd114, %r639, 4;
	add.s64 	%rd121, %rd16, %rd114;
	shr.u32 	%r509, %r6, 8;
	add.s32 	%r510, %r509, 1;
	and.b32  	%r511, %r510, 3;
	neg.s32 	%r636, %r511;
$L__BB20_10:
	.pragma "nounroll";
	// begin inline asm
	ld.global.nc.u32 %r512, [%rd121];
	// end inline asm
	add.s32 	%r644, %r512, %r644;
	add.s32 	%r639, %r639, 256;
	add.s64 	%rd121, %rd121, 1024;
	add.s32 	%r636, %r636, 1;
	setp.ne.s32 	%p69, %r636, 0;
	@%p69 bra 	$L__BB20_10;
$L__BB20_11:
	setp.lt.u32 	%p70, %r6, 768;
	@%p70 bra 	$L__BB20_13;
$L__BB20_12:
	mul.wide.s32 	%rd120, %r639, 4;
	add.s64 	%rd116, %rd16, %rd120;
	// begin inline asm
	ld.global.nc.u32 %r513, [%rd116];
	// end inline asm
	add.s32 	%r517, %r513, %r644;
	add.s64 	%rd117, %rd116, 1024;
	// begin inline asm
	ld.global.nc.u32 %r514, [%rd117];
	// end inline asm
	add.s32 	%r518, %r514, %r517;
	add.s64 	%rd118, %rd116, 2048;
	// begin inline asm
	ld.global.nc.u32 %r515, [%rd118];
	// end inline asm
	add.s32 	%r519, %r515, %r518;
	add.s64 	%rd119, %rd116, 3072;
	// begin inline asm
	ld.global.nc.u32 %r516, [%rd119];
	// end inline asm
	add.s32 	%r644, %r516, %r519;
	add.s32 	%r639, %r639, 1024;
	setp.lt.s32 	%p71, %r639, %r120;
	@%p71 bra 	$L__BB20_12;
$L__BB20_13:
	setp.lt.s32 	%p72, %r120, 256;
	@%p72 bra 	$L__BB20_18;
	// begin inline asm
	mov.u32 %r583, %laneid;
	// end inline asm
	mov.b32 	%r586, 1;
	mov.b32 	%r607, 31;
	mov.b32 	%r608, -1;
	// begin inline asm
	shfl.sync.down.b32 %r584, %r644, %r586, %r607, %r608;
	// end inline asm
	setp.gt.s32 	%p88, %r583, 30;
	selp.b32 	%r609, 0, %r584, %p88;
	add.s32 	%r590, %r609, %r644;
	mov.b32 	%r591, 2;
	// begin inline asm
	shfl.sync.down.b32 %r589, %r590, %r591, %r607, %r608;
	// end inline asm
	setp.gt.s32 	%p89, %r583, 29;
	selp.b32 	%r610, 0, %r589, %p89;
	add.s32 	%r595, %r590, %r610;
	mov.b32 	%r596, 4;
	// begin inline asm
	shfl.sync.down.b32 %r594, %r595, %r596, %r607, %r608;
	// end inline asm
	setp.gt.s32 	%p90, %r583, 27;
	selp.b32 	%r611, 0, %r594, %p90;
	add.s32 	%r600, %r595, %r611;
	mov.b32 	%r601, 8;
	// begin inline asm
	shfl.sync.down.b32 %r599, %r600, %r601, %r607, %r608;
	// end inline asm
	setp.gt.s32 	%p91, %r583, 23;
	selp.b32 	%r612, 0, %r599, %p91;
	add.s32 	%r605, %r600, %r612;
	mov.b32 	%r606, 16;
	// begin inline asm
	shfl.sync.down.b32 %r604, %r605, %r606, %r607, %r608;
	// end inline asm
	setp.gt.s32 	%p92, %r583, 15;
	selp.b32 	%r613, 0, %r604, %p92;
	add.s32 	%r686, %r605, %r613;
	setp.ne.s32 	%p93, %r583, 0;
	@%p93 bra 	$L__BB20_16;
	shr.u32 	%r614, %r1, 3;
	and.b32  	%r615, %r614, 124;
	mov.u32 	%r616, _ZZN3cub18CUB_300001_SM_10006detail6reduce28DeviceReduceSingleTileKernelINS2_10policy_hubIiyN4cuda3std3__44plusIiEEE10Policy1000EPiSC_iS9_iiNS7_10__identityEEEvT0_T1_T2_T3_T4_T6_E12temp_storage;
	add.s32 	%r617, %r616, %r615;
	st.shared.u32 	[%r617+8], %r686;
$L__BB20_16:
	bar.sync 	0;
	setp.ne.s32 	%p94, %r1, 0;
	@%p94 bra 	$L__BB20_72;
	ld.shared.u32 	%r618, [_ZZN3cub18CUB_300001_SM_10006detail6reduce28DeviceReduceSingleTileKernelINS2_10policy_hubIiyN4cuda3std3__44plusIiEEE10Policy1000EPiSC_iS9_iiNS7_10__identityEEEvT0_T1_T2_T3_T4_T6_E12temp_storage+12];
	add.s32 	%r619, %r618, %r686;
	ld.shared.u32 	%r620, [_ZZN3cub18CUB_300001_SM_10006detail6reduce28DeviceReduceSingleTileKernelINS2_10policy_hubIiyN4cuda3std3__44plusIiEEE10Policy1000EPiSC_iS9_iiNS7_10__identityEEEvT0_T1_T2_T3_T4_T6_E12temp_storage+16];
	add.s32 	%r621, %r619, %r620;
	ld.shared.u32 	%r622, [_ZZN3cub18CUB_300001_SM_10006detail6reduce28DeviceReduceSingleTileKernelINS2_10policy_hubIiyN4cuda3std3__44plusIiEEE10Policy1000EPiSC_iS9_iiNS7_10__identityEEEvT0_T1_T2_T3_T4_T6_E12temp_storage+20];
	add.s32 	%r623, %r621, %r622;
	ld.shared.u32 	%r624, [_ZZN3cub18CUB_300001_SM_10006detail6reduce28DeviceReduceSingleTileKernelINS2_10policy_hubIiyN4cuda3std3__44plusIiEEE10Policy1000EPiSC_iS9_iiNS7_10__identityEEEvT0_T1_T2_T3_T4_T6_E12temp_storage+24];
	add.s32 	%r625, %r623, %r624;
	ld.shared.u32 	%r626, [_ZZN3cub18CUB_300001_SM_10006detail6reduce28DeviceReduceSingleTileKernelINS2_10policy_hubIiyN4cuda3std3__44plusIiEEE10Policy1000EPiSC_iS9_iiNS7_10__identityEEEvT0_T1_T2_T3_T4_T6_E12temp_storage+28];
	add.s32 	%r627, %r625, %r626;
	ld.shared.u32 	%r628, [_ZZN3cub18CUB_300001_SM_10006detail6reduce28DeviceReduceSingleTileKernelINS2_10policy_hubIiyN4cuda3std3__44plusIiEEE10Policy1000EPiSC_iS9_iiNS7_10__identityEEEvT0_T1_T2_T3_T4_T6_E12temp_storage+32];
	add.s32 	%r629, %r627, %r628;
	ld.shared.u32 	%r630, [_ZZN3cub18CUB_300001_SM_10006detail6reduce28DeviceReduceSingleTileKernelINS2_10policy_hubIiyN4cuda3std3__44plusIiEEE10Policy1000EPiSC_iS9_iiNS7_10__identityEEEvT0_T1_T2_T3_T4_T6_E12temp_storage+36];
	add.s32 	%r686, %r629, %r630;
	bra.uni 	$L__BB20_72;
$L__BB20_18:
	// begin inline asm
	mov.u32 %r520, %laneid;
	// end inline asm
	and.b32  	%r546, %r1, 992;
	add.s32 	%r547, %r546, 32;
	setp.gt.s32 	%p73, %r547, %r120;
	not.b32 	%r548, %r546;
	add.s32 	%r549, %r120, %r548;
	selp.b32 	%r544, %r549, 31, %p73;
	mov.b32 	%r523, 1;
	mov.b32 	%r545, -1;
	// begin inline asm
	shfl.sync.down.b32 %r521, %r644, %r523, %r544, %r545;
	// end inline asm
	setp.lt.s32 	%p74, %r520, %r544;
	selp.b32 	%r550, %r521, 0, %p74;
	add.s32 	%r527, %r550, %r644;
	mov.b32 	%r528, 2;
	// begin inline asm
	shfl.sync.down.b32 %r526, %r527, %r528, %r544, %r545;
	// end inline asm
	add.s32 	%r551, %r520, 2;
	setp.gt.s32 	%p75, %r551, %r544;
	selp.b32 	%r552, 0, %r526, %p75;
	add.s32 	%r532, %r527, %r552;
	mov.b32 	%r533, 4;
	// begin inline asm
	shfl.sync.down.b32 %r531, %r532, %r533, %r544, %r545;
	// end inline asm
	add.s32 	%r553, %r520, 4;
	setp.gt.s32 	%p76, %r553, %r544;
	selp.b32 	%r554, 0, %r531, %p76;
	add.s32 	%r537, %r532, %r554;
	mov.b32 	%r538, 8;
	// begin inline asm
	shfl.sync.down.b32 %r536, %r537, %r538, %r544, %r545;
	// end inline asm
	add.s32 	%r555, %r520, 8;
	setp.gt.s32 	%p77, %r555, %r544;
	selp.b32 	%r556, 0, %r536, %p77;
	add.s32 	%r542, %r537, %r556;
	mov.b32 	%r543, 16;
	// begin inline asm
	shfl.sync.down.b32 %r541, %r542, %r543, %r544, %r545;
	// end inline asm
	add.s32 	%r557, %r520, 16;
	setp.gt.s32 	%p78, %r557, %r544;
	selp.b32 	%r558, 0, %r541, %p78;
	add.s32 	%r686, %r542, %r558;
	setp.ne.s32 	%p79, %r520, 0;
	@%p79 bra 	$L__BB20_20;
	shr.u32 	%r559, %r1, 3;
	and.b32  	%r560, %r559, 124;
	mov.u32 	%r561, _ZZN3cub18CUB_300001_SM_10006detail6reduce28DeviceReduceSingleTileKernelINS2_10policy_hubIiyN4cuda3std3__44plusIiEEE10Policy1000EPiSC_iS9_iiNS7_10__identityEEEvT0_T1_T2_T3_T4_T6_E12temp_storage;
	add.s32 	%r562, %r561, %r560;
	st.shared.u32 	[%r562+8], %r686;
$L__BB20_20:
	bar.sync 	0;
	setp.ne.s32 	%p80, %r1, 0;
	@%p80 bra 	$L__BB20_72;
	setp.gt.s32 	%p81, %r120, 32;
	ld.shared.u32 	%r563, [_ZZN3cub18CUB_300001_SM_10006detail6reduce28DeviceReduceSingleTileKernelINS2_10policy_hubIiyN4cuda3std3__44plusIiEEE10Policy1000EPiSC_iS9_iiNS7_10__identityEEEvT0_T1_T2_T3_T4_T6_E12temp_storage+12];
	selp.b32 	%r564, %r563, 0, %p81;
	add.s32 	%r565, %r564, %r686;
	setp.gt.s32 	%p82, %r120, 64;
	ld.shared.u32 	%r566, [_ZZN3cub18CUB_300001_SM_10006detail6reduce28DeviceReduceSingleTileKernelINS2_10policy_hubIiyN4cuda3std3__44plusIiEEE10Policy1000EPiSC_iS9_iiNS7_10__identityEEEvT0_T1_T2_T3_T4_T6_E12temp_storage+16];
	selp.b32 	%r567, %r566, 0, %p82;
	add.s32 	%r568, %r565, %r567;
	setp.gt.s32 	%p83, %r120, 96;
	ld.shared.u32 	%r569, [_ZZN3cub18CUB_300001_SM_10006detail6reduce28DeviceReduceSingleTileKernelINS2_10policy_hubIiyN4cuda3std3__44plusIiEEE10Policy1000EPiSC_iS9_iiNS7_10__identityEEEvT0_T1_T2_T3_T4_T6_E12temp_storage+20];
	selp.b32 	%r570, %r569, 0, %p83;
	add.s32 	%r571, %r568, %r570;
	setp.gt.s32 	%p84, %r120, 128;
	ld.shared.u32 	%r572, [_ZZN3cub18CUB_300001_SM_10006detail6reduce28DeviceReduceSingleTileKernelINS2_10policy_hubIiyN4cuda3std3__44plusIiEEE10Policy1000EPiSC_iS9_iiNS7_10__identityEEEvT0_T1_T2_T3_T4_T6_E12temp_storage+24];
	selp.b32 	%r573, %r572, 0, %p84;
	add.s32 	%r574, %r571, %r573;
	setp.gt.s32 	%p85, %r120, 160;
	ld.shared.u32 	%r575, [_ZZN3cub18CUB_300001_SM_10006detail6reduce28DeviceReduceSingleTileKernelINS2_10policy_hubIiyN4cuda3std3__44plusIiEEE10Policy1000EPiSC_iS9_iiNS7_10__identityEEEvT0_T1_T2_T3_T4_T6_E12temp_storage+28];
	selp.b32 	%r576, %r575, 0, %p85;
	add.s32 	%r577, %r574, %r576;
	setp.gt.s32 	%p86, %r120, 192;
	ld.shared.u32 	%r578, [_ZZN3cub18CUB_300001_SM_10006detail6reduce28DeviceReduceSingleTileKernelINS2_10policy_hubIiyN4cuda3std3__44plusIiEEE10Policy1000EPiSC_iS9_iiNS7_10__identityEEEvT0_T1_T2_T3_T4_T6_E12temp_storage+32];
	selp.b32 	%r579, %r578, 0, %p86;
	add.s32 	%r580, %r577, %r579;
	setp.gt.s32 	%p87, %r120, 224;
	ld.shared.u32 	%r581, [_ZZN3cub18CUB_300001_SM_10006detail6reduce28DeviceReduceSingleTileKernelINS2_10policy_hubIiyN4cuda3std3__44plusIiEEE10Policy1000EPiSC_iS9_iiNS7_10__identityEEEvT0_T1_T2_T3_T4_T6_E12temp_storage+36];
	selp.b32 	%r582, %r581, 0, %p87;
	add.s32 	%r686, %r580, %r582;
	bra.uni 	$L__BB20_72;
$L__BB20_22:
	mov.u32 	%r26, %tid.x;
	shl.b32 	%r377, %r26, 2;
	mul.wide.u32 	%rd86, %r377, 4;
	add.s64 	%rd76, %rd16, %rd86;
	// begin inline asm
	ld.global.nc.v2.u64 {%rd74, %rd75}, [%rd76];
	// end inline asm
	mov.b64 	{%r378, %r379}, %rd75;
	mov.b64 	{%r380, %r381}, %rd74;
	add.s64 	%rd79, %rd76, 4096;
	// begin inline asm
	ld.global.nc.v2.u64 {%rd77, %rd78}, [%rd79];
	// end inline asm
	mov.b64 	{%r382, %r383}, %rd78;
	mov.b64 	{%r384, %r385}, %rd77;
	add.s64 	%rd82, %rd76, 8192;
	// begin inline asm
	ld.global.nc.v2.u64 {%rd80, %rd81}, [%rd82];
	// end inline asm
	mov.b64 	{%r386, %r387}, %rd81;
	mov.b64 	{%r388, %r389}, %rd80;
	add.s64 	%rd85, %rd76, 12288;
	// begin inline asm
	ld.global.nc.v2.u64 {%rd83, %rd84}, [%rd85];
	// end inline asm
	mov.b64 	{%r390, %r391}, %rd84;
	mov.b64 	{%r392, %r393}, %rd83;
	add.s32 	%r394, %r381, %r380;
	add.s32 	%r395, %r378, %r394;
	add.s32 	%r396, %r379, %r395;
	add.s32 	%r397, %r384, %r396;
	add.s32 	%r398, %r385, %r397;
	add.s32 	%r399, %r382, %r398;
	add.s32 	%r400, %r383, %r399;
	add.s32 	%r401, %r388, %r400;
	add.s32 	%r402, %r389, %r401;
	add.s32 	%r403, %r386, %r402;
	add.s32 	%r404, %r387, %r403;
	add.s32 	%r405, %r392, %r404;
	add.s32 	%r406, %r393, %r405;
	add.s32 	%r407, %r390, %r406;
	add.s32 	%r659, %r391, %r407;
	setp.lt.u32 	%p50, %r120, 8192;
	mov.b32 	%r648, 4096;
	@%p50 bra 	$L__BB20_26;
	add.s32 	%r28, %r120, -4096;
	mov.b32 	%r648, 4096;
$L__BB20_24:
	mul.wide.s32 	%rd99, %r648, 4;
	add.s64 	%rd89, %rd76, %rd99;
	// begin inline asm
	ld.global.nc.v2.u64 {%rd87, %rd88}, [%rd89];
	// end inline asm
	mov.b64 	{%r409, %r410}, %rd88;
	mov.b64 	{%r411, %r412}, %rd87;
	add.s64 	%rd92, %rd89, 4096;
	// begin inline asm
	ld.global.nc.v2.u64 {%rd90, %rd91}, [%rd92];
	// end inline asm
	mov.b64 	{%r413, %r414}, %rd91;
	mov.b64 	{%r415, %r416}, %rd90;
	add.s64 	%rd95, %rd89, 8192;
	// begin inline asm
	ld.global.nc.v2.u64 {%rd93, %rd94}, [%rd95];
	// end inline asm
	mov.b64 	{%r417, %r418}, %rd94;
	mov.b64 	{%r419, %r420}, %rd93;
	add.s64 	%rd98, %rd89, 12288;
	// begin inline asm
	ld.global.nc.v2.u64 {%rd96, %rd97}, [%rd98];
	// end inline asm
	mov.b64 	{%r421, %r422}, %rd97;
	mov.b64 	{%r423, %r424}, %rd96;
	add.s32 	%r425, %r411, %r659;
	add.s32 	%r426, %r412, %r425;
	add.s32 	%r427, %r409, %r426;
	add.s32 	%r428, %r410, %r427;
	add.s32 	%r429, %r415, %r428;
	add.s32 	%r430, %r416, %r429;
	add.s32 	%r431, %r413, %r430;
	add.s32 	%r432, %r414, %r431;
	add.s32 	%r433, %r419, %r432;
	add.s32 	%r434, %r420, %r433;
	add.s32 	%r435, %r417, %r434;
	add.s32 	%r436, %r418, %r435;
	add.s32 	%r437, %r423, %r436;
	add.s32 	%r438, %r424, %r437;
	add.s32 	%r439, %r421, %r438;
	add.s32 	%r659, %r422, %r439;
	sub.s32 	%r440, %r120, %r648;
	setp.lt.s32 	%p51, %r440, 4096;
	@%p51 bra 	$L__BB20_34;
	add.s32 	%r648, %r648, 4096;
	setp.le.s32 	%p52, %r648, %r28;
	@%p52 bra 	$L__BB20_24;
$L__BB20_26:
	setp.le.s32 	%p53, %r120, %r648;
	@%p53 bra 	$L__BB20_34;
	sub.s32 	%r35, %r120, %r648;
	setp.ge.s32 	%p54, %r26, %r35;
	@%p54 bra 	$L__BB20_34;
	not.b32 	%r442, %r26;
	add.s32 	%r443, %r120, %r442;
	sub.s32 	%r36, %r443, %r648;
	and.b32  	%r444, %r36, 768;
	setp.eq.s32 	%p55, %r444, 768;
	mov.u32 	%r653, %r26;
	@%p55 bra 	$L__BB20_31;
	add.s32 	%r650, %r26, %r648;
	shr.u32 	%r445, %r36, 8;
	add.s32 	%r446, %r445, 1;
	and.b32  	%r447, %r446, 3;
	neg.s32 	%r649, %r447;
	mov.u32 	%r653, %r26;
$L__BB20_30:
	.pragma "nounroll";
	mul.wide.u32 	%rd101, %r650, 4;
	add.s64 	%rd100, %rd16, %rd101;
	// begin inline asm
	ld.global.nc.u32 %r448, [%rd100];
	// end inline asm
	add.s32 	%r659, %r448, %r659;
	add.s32 	%r653, %r653, 256;
	add.s32 	%r650, %r650, 256;
	add.s32 	%r649, %r649, 1;
	setp.ne.s32 	%p56, %r649, 0;
	@%p56 bra 	$L__BB20_30;
$L__BB20_31:
	setp.lt.u32 	%p57, %r36, 768;
	@%p57 bra 	$L__BB20_34;
	cvt.u64.u32 	%rd102, %r653;
	cvt.u64.u32 	%rd103, %r648;
	add.s64 	%rd104, %rd102, %rd103;
	shl.b64 	%rd105, %rd104, 2;
	add.s64 	%rd106, %rd105, %rd16;
	add.s64 	%rd122, %rd106, 2048;
	add.s32 	%r656, %r653, %r648;
$L__BB20_33:
	mul.wide.u32 	%rd111, %r656, 4;
	add.s64 	%rd107, %rd16, %rd111;
	// begin inline asm
	ld.global.nc.u32 %r449, [%rd107];
	// end inline asm
	add.s32 	%r453, %r449, %r659;
	add.s64 	%rd108, %rd122, -1024;
	// begin inline asm
	ld.global.nc.u32 %r450, [%rd108];
	// end inline asm
	add.s32 	%r454, %r450, %r453;
	// begin inline asm
	ld.global.nc.u32 %r451, [%rd122];
	// end inline asm
	add.s32 	%r455, %r451, %r454;
	add.s64 	%rd110, %rd122, 1024;
	// begin inline asm
	ld.global.nc.u32 %r452, [%rd110];
	// end inline asm
	add.s32 	%r659, %r452, %r455;
	add.s32 	%r653, %r653, 1024;
	add.s64 	%rd122, %rd122, 4096;
	add.s32 	%r656, %r656, 1024;
	setp.lt.s32 	%p58, %r653, %r35;
	@%p58 bra 	$L__BB20_33;
$L__BB20_34:
	// begin inline asm
	mov.u32 %r456, %laneid;
	// end inline asm
	mov.b32 	%r459, 1;
	mov.b32 	%r480, 31;
	mov.b32 	%r481, -1;
	// begin inline asm
	shfl.sync.down.b32 %r457, %r659, %r459, %r480, %r481;
	// end inline asm
	setp.gt.s32 	%p59, %r456, 30;
	selp.b32 	%r482, 0, %r457, %p59;
	add.s32 	%r463, %r482, %r659;
	mov.b32 	%r464, 2;
	// begin inline asm
	shfl.sync.down.b32 %r462, %r463, %r464, %r480, %r481;
	// end inline asm
	setp.gt.s32 	%p60, %r456, 29;
	selp.b32 	%r483, 0, %r462, %p60;
	add.s32 	%r468, %r463, %r483;
	mov.b32 	%r469, 4;
	// begin inline asm
	shfl.sync.down.b32 %r467, %r468, %r469, %r480, %r481;
	// end inline asm
	setp.gt.s32 	%p61, %r456, 27;
	selp.b32 	%r484, 0, %r467, %p61;
	add.s32 	%r473, %r468, %r484;
	mov.b32 	%r474, 8;
	// begin inline asm
	shfl.sync.down.b32 %r472, %r473, %r474, %r480, %r481;
	// end inline asm
	setp.gt.s32 	%p62, %r456, 23;
	selp.b32 	%r485, 0, %r472, %p62;
	add.s32 	%r478, %r473, %r485;
	mov.b32 	%r479, 16;
	// begin inline asm
	shfl.sync.down.b32 %r477, %r478, %r479, %r480, %r481;
	// end inline asm
	setp.gt.s32 	%p63, %r456, 15;
	selp.b32 	%r486, 0, %r477, %p63;
	add.s32 	%r686, %r478, %r486;
	setp.ne.s32 	%p64, %r456, 0;
	@%p64 bra 	$L__BB20_36;
	shr.u32 	%r487, %r26, 3;
	and.b32  	%r488, %r487, 124;
	mov.u32 	%r489, _ZZN3cub18CUB_300001_SM_10006detail6reduce28DeviceReduceSingleTileKernelINS2_10policy_hubIiyN4cuda3std3__44plusIiEEE10Policy1000EPiSC_iS9_iiNS7_10__identityEEEvT0_T1_T2_T3_T4_T6_E12temp_storage;
	add.s32 	%r490, %r489, %r488;
	st.shared.u32 	[%r490+8], %r686;
$L__BB20_36:
	bar.sync 	0;
	setp.ne.s32 	%p65, %r26, 0;
	@%p65 bra 	$L__BB20_72;
	ld.shared.u32 	%r491, [_ZZN3cub18CUB_300001_SM_10006detail6reduce28DeviceReduceSingleTileKernelINS2_10policy_hubIiyN4cuda3std3__44plusIiEEE10Policy1000EPiSC_iS9_iiNS7_10__identityEEEvT0_T1_T2_T3_T4_T6_E12temp_storage+12];
	add.s32 	%r492, %r491, %r686;
	ld.shared.u32 	%r493, [_ZZN3cub18CUB_300001_SM_10006detail6reduce28DeviceReduceSingleTileKernelINS2_10policy_hubIiyN4cuda3std3__44plusIiEEE10Policy1000EPiSC_iS9_iiNS7_10__identityEEEvT0_T1_T2_T3_T4_T6_E12temp_storage+16];
	add.s32 	%r494, %r492, %r493;
	ld.shared.u32 	%r495, [_ZZN3cub18CUB_300001_SM_10006detail6reduce28DeviceReduceSingleTileKernelINS2_10policy_hubIiyN4cuda3std3__44plusIiEEE10Policy1000EPiSC_iS9_iiNS7_10__identityEEEvT0_T1_T2_T3_T4_T6_E12temp_storage+20];
	add.s32 	%r496, %r494, %r495;
	ld.shared.u32 	%r497, [_ZZN3cub18CUB_300001_SM_10006detail6reduce28DeviceReduceSingleTileKernelINS2_10policy_hubIiyN4cuda3std3__44plusIiEEE10Policy1000EPiSC_iS9_iiNS7_10__identityEEEvT0_T1_T2_T3_T4_T6_E12temp_storage+24];
	add.s32 	%r498, %r496, %r497;
	ld.shared.u32 	%r499, [_ZZN3cub18CUB_300001_SM_10006detail6reduce28DeviceReduceSingleTileKernelINS2_10policy_hubIiyN4cuda3std3__44plusIiEEE10Policy1000EPiSC_iS9_iiNS7_10__identityEEEvT0_T1_T2_T3_T4_T6_E12temp_storage+28];
	add.s32 	%r500, %r498, %r499;
	ld.shared.u32 	%r501, [_ZZN3cub18CUB_300001_SM_10006detail6reduce28DeviceReduceSingleTileKernelINS2_10policy_hubIiyN4cuda3std3__44plusIiEEE10Policy1000EPiSC_iS9_iiNS7_10__identityEEEvT0_T1_T2_T3_T4_T6_E12temp_storage+32];
	add.s32 	%r502, %r500, %r501;
	ld.shared.u32 	%r503, [_ZZN3cub18CUB_300001_SM_10006detail6reduce28DeviceReduceSingleTileKernelINS2_10policy_hubIiyN4cuda3std3__44plusIiEEE10Policy1000EPiSC_iS9_iiNS7_10__identityEEEvT0_T1_T2_T3_T4_T6_E12temp_storage+36];
	add.s32 	%r686, %r502, %r503;
	bra.uni 	$L__BB20_72;
$L__BB20_38:
	setp.gt.s32 	%p3, %r120, 4095;
	@%p3 bra 	$L__BB20_56;
	mov.u32 	%r60, %tid.x;
	setp.ge.s32 	%p20, %r60, %r120;
	mov.b32 	%r670, 0;
	mov.u32 	%r665, %r60;
	@%p20 bra 	$L__BB20_41;
	mul.wide.u32 	%rd66, %r60, 4;
	add.s64 	%rd65, %rd16, %rd66;
	// begin inline asm
	ld.global.nc.u32 %r670, [%rd65];
	// end inline asm
	add.s32 	%r665, %r60, 256;
$L__BB20_41:
	setp.ge.s32 	%p21, %r665, %r120;
	@%p21 bra 	$L__BB20_47;
	not.b32 	%r252, %r665;
	add.s32 	%r65, %r120, %r252;
	and.b32  	%r253, %r65, 768;
	setp.eq.s32 	%p22, %r253, 768;
	@%p22 bra 	$L__BB20_45;
	mul.wide.u32 	%rd67, %r665, 4;
	add.s64 	%rd123, %rd16, %rd67;
	shr.u32 	%r254, %r65, 8;
	add.s32 	%r255, %r254, 1;
	and.b32  	%r256, %r255, 3;
	neg.s32 	%r662, %r256;
$L__BB20_44:
	.pragma "nounroll";
	// begin inline asm
	ld.global.nc.u32 %r257, [%rd123];
	// end inline asm
	add.s32 	%r670, %r257, %r670;
	add.s32 	%r665, %r665, 256;
	add.s64 	%rd123, %rd123, 1024;
	add.s32 	%r662, %r662, 1;
	setp.ne.s32 	%p23, %r662, 0;
	@%p23 bra 	$L__BB20_44;
$L__BB20_45:
	setp.lt.u32 	%p24, %r65, 768;
	@%p24 bra 	$L__BB20_47;
$L__BB20_46:
	mul.wide.s32 	%rd73, %r665, 4;
	add.s64 	%rd69, %rd16, %rd73;
	// begin inline asm
	ld.global.nc.u32 %r258, [%rd69];
	// end inline asm
	add.s32 	%r262, %r258, %r670;
	add.s64 	%rd70, %rd69, 1024;
	// begin inline asm
	ld.global.nc.u32 %r259, [%rd70];
	// end inline asm
	add.s32 	%r263, %r259, %r262;
	add.s64 	%rd71, %rd69, 2048;
	// begin inline asm
	ld.global.nc.u32 %r260, [%rd71];
	// end inline asm
	add.s32 	%r264, %r260, %r263;
	add.s64 	%rd72, %rd69, 3072;
	// begin inline asm
	ld.global.nc.u32 %r261, [%rd72];
	// end inline asm
	add.s32 	%r670, %r261, %r264;
	add.s32 	%r665, %r665, 1024;
	setp.lt.s32 	%p25, %r665, %r120;
	@%p25 bra 	$L__BB20_46;
$L__BB20_47:
	setp.lt.s32 	%p26, %r120, 256;
	@%p26 bra 	$L__BB20_52;
	// begin inline asm
	mov.u32 %r328, %laneid;
	// end inline asm
	mov.b32 	%r331, 1;
	mov.b32 	%r352, 31;
	mov.b32 	%r353, -1;
	// begin inline asm
	shfl.sync.down.b32 %r329, %r670, %r331, %r352, %r353;
	// end inline asm
	setp.gt.s32 	%p42, %r328, 30;
	selp.b32 	%r354, 0, %r329, %p42;
	add.s32 	%r335, %r354, %r670;
	mov.b32 	%r336, 2;
	// begin inline asm
	shfl.sync.down.b32 %r334, %r335, %r336, %r352, %r353;
	// end inline asm
	setp.gt.s32 	%p43, %r328, 29;
	selp.b32 	%r355, 0, %r334, %p43;
	add.s32 	%r340, %r335, %r355;
	mov.b32 	%r341, 4;
	// begin inline asm
	shfl.sync.down.b32 %r339, %r340, %r341, %r352, %r353;
	// end inline asm
	setp.gt.s32 	%p44, %r328, 27;
	selp.b32 	%r356, 0, %r339, %p44;
	add.s32 	%r345, %r340, %r356;
	mov.b32 	%r346, 8;
	// begin inline asm
	shfl.sync.down.b32 %r344, %r345, %r346, %r352, %r353;
	// end inline asm
	setp.gt.s32 	%p45, %r328, 23;
	selp.b32 	%r357, 0, %r344, %p45;
	add.s32 	%r350, %r345, %r357;
	mov.b32 	%r351, 16;
	// begin inline asm
	shfl.sync.down.b32 %r349, %r350, %r351, %r352, %r353;
	// end inline asm
	setp.gt.s32 	%p46, %r328, 15;
	selp.b32 	%r358, 0, %r349, %p46;
	add.s32 	%r686, %r350, %r358;
	setp.ne.s32 	%p47, %r328, 0;
	@%p47 bra 	$L__BB20_50;
	shr.u32 	%r359, %r60, 3;
	and.b32  	%r360, %r359, 124;
	mov.u32 	%r361, _ZZN3cub18CUB_300001_SM_10006detail6reduce28DeviceReduceSingleTileKernelINS2_10policy_hubIiyN4cuda3std3__44plusIiEEE10Policy1000EPiSC_iS9_iiNS7_10__identityEEEvT0_T1_T2_T3_T4_T6_E12temp_storage;
	add.s32 	%r362, %r361, %r360;
	st.shared.u32 	[%r362+8], %r686;
$L__BB20_50:
	bar.sync 	0;
	setp.ne.s32 	%p48, %r60, 0;
	@%p48 bra 	$L__BB20_72;
	ld.shared.u32 	%r363, [_ZZN3cub18CUB_300001_SM_10006detail6reduce28DeviceReduceSingleTileKernelINS2_10policy_hubIiyN4cuda3std3__44plusIiEEE10Policy1000EPiSC_iS9_iiNS7_10__identityEEEvT0_T1_T2_T3_T4_T6_E12temp_storage+12];
	add.s32 	%r364, %r363, %r686;
	ld.shared.u32 	%r365, [_ZZN3cub18CUB_300001_SM_10006detail6reduce28DeviceReduceSingleTileKernelINS2_10policy_hubIiyN4cuda3std3__44plusIiEEE10Policy1000EPiSC_iS9_iiNS7_10__identityEEEvT0_T1_T2_T3_T4_T6_E12temp_storage+16];
	add.s32 	%r366, %r364, %r365;
	ld.shared.u32 	%r367, [_ZZN3cub18CUB_300001_SM_10006detail6reduce28DeviceReduceSingleTileKernelINS2_10policy_hubIiyN4cuda3std3__44plusIiEEE10Policy1000EPiSC_iS9_iiNS7_10__identityEEEvT0_T1_T2_T3_T4_T6_E12temp_storage+20];
	add.s32 	%r368, %r366, %r367;
	ld.shared.u32 	%r369, [_ZZN3cub18CUB_300001_SM_10006detail6reduce28DeviceReduceSingleTileKernelINS2_10policy_hubIiyN4cuda3std3__44plusIiEEE10Policy1000EPiSC_iS9_iiNS7_10__identityEEEvT0_T1_T2_T3_T4_T6_E12temp_storage+24];
	add.s32 	%r370, %r368, %r369;
	ld.shared.u32 	%r371, [_ZZN3cub18CUB_300001_SM_10006detail6reduce28DeviceReduceSingleTileKernelINS2_10policy_hubIiyN4cuda3std3__44plusIiEEE10Policy1000EPiSC_iS9_iiNS7_10__identityEEEvT0_T1_T2_T3_T4_T6_E12temp_storage+28];
	add.s32 	%r372, %r370, %r371;
	ld.shared.u32 	%r373, [_ZZN3cub18CUB_300001_SM_10006detail6reduce28DeviceReduceSingleTileKernelINS2_10policy_hubIiyN4cuda3std3__44plusIiEEE10Policy1000EPiSC_iS9_iiNS7_10__identityEEEvT0_T1_T2_T3_T4_T6_E12temp_storage+32];
	add.s32 	%r374, %r372, %r373;
	ld.shared.u32 	%r375, [_ZZN3cub18CUB_300001_SM_10006detail6reduce28DeviceReduceSingleTileKernelINS2_10policy_hubIiyN4cuda3std3__44plusIiEEE10Policy1000EPiSC_iS9_iiNS7_10__identityEEEvT0_T1_T2_T3_T4_T6_E12temp_storage+36];
	add.s32 	%r686, %r374, %r375;
	bra.uni 	$L__BB20_72;
$L__BB20_52:
	// begin inline asm
	mov.u32 %r265, %laneid;
	// end inline asm
	and.b32  	%r291, %r60, 992;
	add.s32 	%r292, %r291, 32;
	setp.gt.s32 	%p27, %r292, %r120;
	not.b32 	%r293, %r291;
	add.s32 	%r294, %r120, %r293;
	selp.b32 	%r289, %r294, 31, %p27;
	mov.b32 	%r268, 1;
	mov.b32 	%r290, -1;
	// begin inline asm
	shfl.sync.down.b32 %r266, %r670, %r268, %r289, %r290;
	// end inline asm
	setp.lt.s32 	%p28, %r265, %r289;
	selp.b32 	%r295, %r266, 0, %p28;
	add.s32 	%r272, %r295, %r670;
	mov.b32 	%r273, 2;
	// begin inline asm
	shfl.sync.down.b32 %r271, %r272, %r273, %r289, %r290;
	// end inline asm
	add.s32 	%r296, %r265, 2;
	setp.gt.s32 	%p29, %r296, %r289;
	selp.b32 	%r297, 0, %r271, %p29;
	add.s32 	%r277, %r272, %r297;
	mov.b32 	%r278, 4;
	// begin inline asm
	shfl.sync.down.b32 %r276, %r277, %r278, %r289, %r290;
	// end inline asm
	add.s32 	%r298, %r265, 4;
	setp.gt.s32 	%p30, %r298, %r289;
	selp.b32 	%r299, 0, %r276, %p30;
	add.s32 	%r282, %r277, %r299;
	mov.b32 	%r283, 8;
	// begin inline asm
	shfl.sync.down.b32 %r281, %r282, %r283, %r289, %r290;
	// end inline asm
	add.s32 	%r300, %r265, 8;
	setp.gt.s32 	%p31, %r300, %r289;
	selp.b32 	%r301, 0, %r281, %p31;
	add.s32 	%r287, %r282, %r301;
	mov.b32 	%r288, 16;
	// begin inline asm
	shfl.sync.down.b32 %r286, %r287, %r288, %r289, %r290;
	// end inline asm
	add.s32 	%r302, %r265, 16;
	setp.gt.s32 	%p32, %r302, %r289;
	selp.b32 	%r303, 0, %r286, %p32;
	add.s32 	%r686, %r287, %r303;
	setp.ne.s32 	%p33, %r265, 0;
	@%p33 bra 	$L__BB20_54;
	shr.u32 	%r304, %r60, 3;
	and.b32  	%r305, %r304, 124;
	mov.u32 	%r306, _ZZN3cub18CUB_300001_SM_10006detail6reduce28DeviceReduceSingleTileKernelINS2_10policy_hubIiyN4cuda3std3__44plusIiEEE10Policy1000EPiSC_iS9_iiNS7_10__identityEEEvT0_T1_T2_T3_T4_T6_E12temp_storage;
	add.s32 	%r307, %r306, %r305;
	st.shared.u32 	[%r307+8], %r686;
$L__BB20_54:
	bar.sync 	0;
	setp.ne.s32 	%p34, %r60, 0;
	@%p34 bra 	$L__BB20_72;
	setp.gt.s32 	%p35, %r120, 32;
	ld.shared.u32 	%r308, [_ZZN3cub18CUB_300001_SM_10006detail6reduce28DeviceReduceSingleTileKernelINS2_10policy_hubIiyN4cuda3std3__44plusIiEEE10Policy1000EPiSC_iS9_iiNS7_10__identityEEEvT0_T1_T2_T3_T4_T6_E12temp_storage+12];
	selp.b32 	%r309, %r308, 0, %p35;
	add.s32 	%r310, %r309, %r686;
	setp.gt.s32 	%p36, %r120, 64;
	ld.shared.u32 	%r311, [_ZZN3cub18CUB_300001_SM_10006detail6reduce28DeviceReduceSingleTileKernelINS2_10policy_hubIiyN4cuda3std3__44plusIiEEE10Policy1000EPiSC_iS9_iiNS7_10__identityEEEvT0_T1_T2_T3_T4_T6_E12temp_storage+16];
	selp.b32 	%r312, %r311, 0, %p36;
	add.s32 	%r313, %r310, %r312;
	setp.gt.s32 	%p37, %r120, 96;
	ld.shared.u32 	%r314, [_ZZN3cub18CUB_300001_SM_10006detail6reduce28DeviceReduceSingleTileKernelINS2_10policy_hubIiyN4cuda3std3__44plusIiEEE10Policy1000EPiSC_iS9_iiNS7_10__identityEEEvT0_T1_T2_T3_T4_T6_E12temp_storage+20];
	selp.b32 	%r315, %r314, 0, %p37;
	add.s32 	%r316, %r313, %r315;
	setp.gt.s32 	%p38, %r120, 128;
	ld.shared.u32 	%r317, [_ZZN3cub18CUB_300001_SM_10006detail6reduce28DeviceReduceSingleTileKernelINS2_10policy_hubIiyN4cuda3std3__44plusIiEEE10Policy1000EPiSC_iS9_iiNS7_10__identityEEEvT0_T1_T2_T3_T4_T6_E12temp_storage+24];
	selp.b32 	%r318, %r317, 0, %p38;
	add.s32 	%r319, %r316, %r318;
	setp.gt.s32 	%p39, %r120, 160;
	ld.shared.u32 	%r320, [_ZZN3cub18CUB_300001_SM_10006detail6reduce28DeviceReduceSingleTileKernelINS2_10policy_hubIiyN4cuda3std3__44plusIiEEE10Policy1000EPiSC_iS9_iiNS7_10__identityEEEvT0_T1_T2_T3_T4_T6_E12temp_storage+28];
	selp.b32 	%r321, %r320, 0, %p39;
	add.s32 	%r322, %r319, %r321;
	setp.gt.s32 	%p40, %r120, 192;
	ld.shared.u32 	%r323, [_ZZN3cub18CUB_300001_SM_10006detail6reduce28DeviceReduceSingleTileKernelINS2_10policy_hubIiyN4cuda3std3__44plusIiEEE10Policy1000EPiSC_iS9_iiNS7_10__identityEEEvT0_T1_T2_T3_T4_T6_E12temp_storage+32];
	selp.b32 	%r324, %r323, 0, %p40;
	add.s32 	%r325, %r322, %r324;
	setp.gt.s32 	%p41, %r120, 224;
	ld.shared.u32 	%r326, [_ZZN3cub18CUB_300001_SM_10006detail6reduce28DeviceReduceSingleTileKernelINS2_10policy_hubIiyN4cuda3std3__44plusIiEEE10Policy1000EPiSC_iS9_iiNS7_10__identityEEEvT0_T1_T2_T3_T4_T6_E12temp_storage+36];
	selp.b32 	%r327, %r326, 0, %p41;
	add.s32 	%r686, %r325, %r327;
	bra.uni 	$L__BB20_72;
$L__BB20_56:
	mov.u32 	%r85, %tid.x;
	mul.wide.u32 	%rd35, %r85, 4;
	add.s64 	%rd19, %rd16, %rd35;
	// begin inline asm
	ld.global.nc.u32 %r122, [%rd19];
	// end inline asm
	add.s64 	%rd20, %rd19, 1024;
	// begin inline asm
	ld.global.nc.u32 %r123, [%rd20];
	// end inline asm
	add.s64 	%rd21, %rd19, 2048;
	// begin inline asm
	ld.global.nc.u32 %r124, [%rd21];
	// end inline asm
	add.s64 	%rd22, %rd19, 3072;
	// begin inline asm
	ld.global.nc.u32 %r125, [%rd22];
	// end inline asm
	add.s64 	%rd23, %rd19, 4096;
	// begin inline asm
	ld.global.nc.u32 %r126, [%rd23];
	// end inline asm
	add.s64 	%rd24, %rd19, 5120;
	// begin inline asm
	ld.global.nc.u32 %r127, [%rd24];
	// end inline asm
	add.s64 	%rd25, %rd19, 6144;
	// begin inline asm
	ld.global.nc.u32 %r128, [%rd25];
	// end inline asm
	add.s64 	%rd26, %rd19, 7168;
	// begin inline asm
	ld.global.nc.u32 %r129, [%rd26];
	// end inline asm
	add.s64 	%rd27, %rd19, 8192;
	// begin inline asm
	ld.global.nc.u32 %r130, [%rd27];
	// end inline asm
	add.s64 	%rd28, %rd19, 9216;
	// begin inline asm
	ld.global.nc.u32 %r131, [%rd28];
	// end inline asm
	add.s64 	%rd29, %rd19, 10240;
	// begin inline asm
	ld.global.nc.u32 %r132, [%rd29];
	// end inline asm
	add.s64 	%rd30, %rd19, 11264;
	// begin inline asm
	ld.global.nc.u32 %r133, [%rd30];
	// end inline asm
	add.s64 	%rd31, %rd19, 12288;
	// begin inline asm
	ld.global.nc.u32 %r134, [%rd31];
	// end inline asm
	add.s64 	%rd32, %rd19, 13312;
	// begin inline asm
	ld.global.nc.u32 %r135, [%rd32];
	// end inline asm
	add.s64 	%rd33, %rd19, 14336;
	// begin inline asm
	ld.global.nc.u32 %r136, [%rd33];
	// end inline asm
	add.s64 	%rd34, %rd19, 15360;
	// begin inline asm
	ld.global.nc.u32 %r137, [%rd34];
	// end inline asm
	add.s32 	%r139, %r123, %r122;
	add.s32 	%r140, %r124, %r139;
	add.s32 	%r141, %r125, %r140;
	add.s32 	%r142, %r126, %r141;
	add.s32 	%r143, %r127, %r142;
	add.s32 	%r144, %r128, %r143;
	add.s32 	%r145, %r129, %r144;
	add.s32 	%r146, %r130, %r145;
	add.s32 	%r147, %r131, %r146;
	add.s32 	%r148, %r132, %r147;
	add.s32 	%r149, %r133, %r148;
	add.s32 	%r150, %r134, %r149;
	add.s32 	%r151, %r135, %r150;
	add.s32 	%r152, %r136, %r151;
	add.s32 	%r685, %r137, %r152;
	setp.lt.u32 	%p4, %r120, 8192;
	mov.b32 	%r674, 4096;
	@%p4 bra 	$L__BB20_60;
	add.s32 	%r87, %r120, -4096;
	mov.b32 	%r674, 4096;
$L__BB20_58:
	mul.wide.s32 	%rd52, %r674, 4;
	add.s64 	%rd36, %rd19, %rd52;
	// begin inline asm
	ld.global.nc.u32 %r154, [%rd36];
	// end inline asm
	add.s64 	%rd37, %rd36, 1024;
	// begin inline asm
	ld.global.nc.u32 %r155, [%rd37];
	// end inline asm
	add.s64 	%rd38, %rd36, 2048;
	// begin inline asm
	ld.global.nc.u32 %r156, [%rd38];
	// end inline asm
	add.s64 	%rd39, %rd36, 3072;
	// begin inline asm
	ld.global.nc.u32 %r157, [%rd39];
	// end inline asm
	add.s64 	%rd40, %rd36, 4096;
	// begin inline asm
	ld.global.nc.u32 %r158, [%rd40];
	// end inline asm
	add.s64 	%rd41, %rd36, 5120;
	// begin inline asm
	ld.global.nc.u32 %r159, [%rd41];
	// end inline asm
	add.s64 	%rd42, %rd36, 6144;
	// begin inline asm
	ld.global.nc.u32 %r160, [%rd42];
	// end inline asm
	add.s64 	%rd43, %rd36, 7168;
	// begin inline asm
	ld.global.nc.u32 %r161, [%rd43];
	// end inline asm
	add.s64 	%rd44, %rd36, 8192;
	// begin inline asm
	ld.global.nc.u32 %r162, [%rd44];
	// end inline asm
	add.s64 	%rd45, %rd36, 9216;
	// begin inline asm
	ld.global.nc.u32 %r163, [%rd45];
	// end inline asm
	add.s64 	%rd46, %rd36, 10240;
	// begin inline asm
	ld.global.nc.u32 %r164, [%rd46];
	// end inline asm
	add.s64 	%rd47, %rd36, 11264;
	// begin inline asm
	ld.global.nc.u32 %r165, [%rd47];
	// end inline asm
	add.s64 	%rd48, %rd36, 12288;
	// begin inline asm
	ld.global.nc.u32 %r166, [%rd48];
	// end inline asm
	add.s64 	%rd49, %rd36, 13312;
	// begin inline asm
	ld.global.nc.u32 %r167, [%rd49];
	// end inline asm
	add.s64 	%rd50, %rd36, 14336;
	// begin inline asm
	ld.global.nc.u32 %r168, [%rd50];
	// end inline asm
	add.s64 	%rd51, %rd36, 15360;
	// begin inline asm
	ld.global.nc.u32 %r169, [%rd51];
	// end inline asm
	add.s32 	%r170, %r154, %r685;
	add.s32 	%r171, %r155, %r170;
	add.s32 	%r172, %r156, %r171;
	add.s32 	%r173, %r157, %r172;
	add.s32 	%r174, %r158, %r173;
	add.s32 	%r175, %r159, %r174;
	add.s32 	%r176, %r160, %r175;
	add.s32 	%r177, %r161, %r176;
	add.s32 	%r178, %r162, %r177;
	add.s32 	%r179, %r163, %r178;
	add.s32 	%r180, %r164, %r179;
	add.s32 	%r181, %r165, %r180;
	add.s32 	%r182, %r166, %r181;
	add.s32 	%r183, %r167, %r182;
	add.s32 	%r184, %r168, %r183;
	add.s32 	%r685, %r169, %r184;
	sub.s32 	%r185, %r120, %r674;
	setp.lt.s32 	%p5, %r185, 4096;
	@%p5 bra 	$L__BB20_68;
	add.s32 	%r674, %r674, 4096;
	setp.le.s32 	%p6, %r674, %r87;
	@%p6 bra 	$L__BB20_58;
$L__BB20_60:
	setp.le.s32 	%p7, %r120, %r674;
	@%p7 bra 	$L__BB20_68;
	sub.s32 	%r94, %r120, %r674;
	setp.ge.s32 	%p8, %r85, %r94;
	@%p8 bra 	$L__BB20_68;
	not.b32 	%r187, %r85;
	add.s32 	%r188, %r120, %r187;
	sub.s32 	%r95, %r188, %r674;
	and.b32  	%r189, %r95, 768;
	setp.eq.s32 	%p9, %r189, 768;
	mov.u32 	%r679, %r85;
	@%p9 bra 	$L__BB20_65;
	add.s32 	%r676, %r85, %r674;
	shr.u32 	%r190, %r95, 8;
	add.s32 	%r191, %r190, 1;
	and.b32  	%r192, %r191, 3;
	neg.s32 	%r675, %r192;
	mov.u32 	%r679, %r85;
$L__BB20_64:
	.pragma "nounroll";
	mul.wide.u32 	%rd54, %r676, 4;
	add.s64 	%rd53, %rd16, %rd54;
	// begin inline asm
	ld.global.nc.u32 %r193, [%rd53];
	// end inline asm
	add.s32 	%r685, %r193, %r685;
	add.s32 	%r679, %r679, 256;
	add.s32 	%r676, %r676, 256;
	add.s32 	%r675, %r675, 1;
	setp.ne.s32 	%p10, %r675, 0;
	@%p10 bra 	$L__BB20_64;
$L__BB20_65:
	setp.lt.u32 	%p11, %r95, 768;
	@%p11 bra 	$L__BB20_68;
	cvt.u64.u32 	%rd55, %r679;
	cvt.u64.u32 	%rd56, %r674;
	add.s64 	%rd57, %rd55, %rd56;
	shl.b64 	%rd58, %rd57, 2;
	add.s64 	%rd59, %rd58, %rd16;
	add.s64 	%rd124, %rd59, 2048;
	add.s32 	%r682, %r679, %r674;
$L__BB20_67:
	mul.wide.u32 	%rd64, %r682, 4;
	add.s64 	%rd60, %rd16, %rd64;
	// begin inline asm
	ld.global.nc.u32 %r194, [%rd60];
	// end inline asm
	add.s32 	%r198, %r194, %r685;
	add.s64 	%rd61, %rd124, -1024;
	// begin inline asm
	ld.global.nc.u32 %r195, [%rd61];
	// end inline asm
	add.s32 	%r199, %r195, %r198;
	// begin inline asm
	ld.global.nc.u32 %r196, [%rd124];
	// end inline asm
	add.s32 	%r200, %r196, %r199;
	add.s64 	%rd63, %rd124, 1024;
	// begin inline asm
	ld.global.nc.u32 %r197, [%rd63];
	// end inline asm
	add.s32 	%r685, %r197, %r200;
	add.s32 	%r679, %r679, 1024;
	add.s64 	%rd124, %rd124, 4096;
	add.s32 	%r682, %r682, 1024;
	setp.lt.s32 	%p12, %r679, %r94;
	@%p12 bra 	$L__BB20_67;
$L__BB20_68:
	// begin inline asm
	mov.u32 %r201, %laneid;
	// end inline asm
	mov.b32 	%r204, 1;
	mov.b32 	%r225, 31;
	mov.b32 	%r226, -1;
	// begin inline asm
	shfl.sync.down.b32 %r202, %r685, %r204, %r225, %r226;
	// end inline asm
	setp.gt.s32 	%p13, %r201, 30;
	selp.b32 	%r227, 0, %r202, %p13;
	add.s32 	%r208, %r227, %r685;
	mov.b32 	%r209, 2;
	// begin inline asm
	shfl.sync.down.b32 %r207, %r208, %r209, %r225, %r226;
	// end inline asm
	setp.gt.s32 	%p14, %r201, 29;
	selp.b32 	%r228, 0, %r207, %p14;
	add.s32 	%r213, %r208, %r228;
	mov.b32 	%r214, 4;
	// begin inline asm
	shfl.sync.down.b32 %r212, %r213, %r214, %r225, %r226;
	// end inline asm
	setp.gt.s32 	%p15, %r201, 27;
	selp.b32 	%r229, 0, %r212, %p15;
	add.s32 	%r218, %r213, %r229;
	mov.b32 	%r219, 8;
	// begin inline asm
	shfl.sync.down.b32 %r217, %r218, %r219, %r225, %r226;
	// end inline asm
	setp.gt.s32 	%p16, %r201, 23;
	selp.b32 	%r230, 0, %r217, %p16;
	add.s32 	%r223, %r218, %r230;
	mov.b32 	%r224, 16;
	// begin inline asm
	shfl.sync.down.b32 %r222, %r223, %r224, %r225, %r226;
	// end inline asm
	setp.gt.s32 	%p17, %r201, 15;
	selp.b32 	%r231, 0, %r222, %p17;
	add.s32 	%r686, %r223, %r231;
	setp.ne.s32 	%p18, %r201, 0;
	@%p18 bra 	$L__BB20_70;
	shr.u32 	%r232, %r85, 3;
	and.b32  	%r233, %r232, 124;
	mov.u32 	%r234, _ZZN3cub18CUB_300001_SM_10006detail6reduce28DeviceReduceSingleTileKernelINS2_10policy_hubIiyN4cuda3std3__44plusIiEEE10Policy1000EPiSC_iS9_iiNS7_10__identityEEEvT0_T1_T2_T3_T4_T6_E12temp_storage;
	add.s32 	%r235, %r234, %r233;
	st.shared.u32 	[%r235+8], %r686;
$L__BB20_70:
	bar.sync 	0;
	setp.ne.s32 	%p19, %r85, 0;
	@%p19 bra 	$L__BB20_72;
	ld.shared.u32 	%r236, [_ZZN3cub18CUB_300001_SM_10006detail6reduce28DeviceReduceSingleTileKernelINS2_10policy_hubIiyN4cuda3std3__44plusIiEEE10Policy1000EPiSC_iS9_iiNS7_10__identityEEEvT0_T1_T2_T3_T4_T6_E12temp_storage+12];
	add.s32 	%r237, %r236, %r686;
	ld.shared.u32 	%r238, [_ZZN3cub18CUB_300001_SM_10006detail6reduce28DeviceReduceSingleTileKernelINS2_10policy_hubIiyN4cuda3std3__44plusIiEEE10Policy1000EPiSC_iS9_iiNS7_10__identityEEEvT0_T1_T2_T3_T4_T6_E12temp_storage+16];
	add.s32 	%r239, %r237, %r238;
	ld.shared.u32 	%r240, [_ZZN3cub18CUB_300001_SM_10006detail6reduce28DeviceReduceSingleTileKernelINS2_10policy_hubIiyN4cuda3std3__44plusIiEEE10Policy1000EPiSC_iS9_iiNS7_10__identityEEEvT0_T1_T2_T3_T4_T6_E12temp_storage+20];
	add.s32 	%r241, %r239, %r240;
	ld.shared.u32 	%r242, [_ZZN3cub18CUB_300001_SM_10006detail6reduce28DeviceReduceSingleTileKernelINS2_10policy_hubIiyN4cuda3std3__44plusIiEEE10Policy1000EPiSC_iS9_iiNS7_10__identityEEEvT0_T1_T2_T3_T4_T6_E12temp_storage+24];
	add.s32 	%r243, %r241, %r242;
	ld.shared.u32 	%r244, [_ZZN3cub18CUB_300001_SM_10006detail6reduce28DeviceReduceSingleTileKernelINS2_10policy_hubIiyN4cuda3std3__44plusIiEEE10Policy1000EPiSC_iS9_iiNS7_10__identityEEEvT0_T1_T2_T3_T4_T6_E12temp_storage+28];
	add.s32 	%r245, %r243, %r244;
	ld.shared.u32 	%r246, [_ZZN3cub18CUB_300001_SM_10006detail6reduce28DeviceReduceSingleTileKernelINS2_10policy_hubIiyN4cuda3std3__44plusIiEEE10Policy1000EPiSC_iS9_iiNS7_10__identityEEEvT0_T1_T2_T3_T4_T6_E12temp_storage+32];
	add.s32 	%r247, %r245, %r246;
	ld.shared.u32 	%r248, [_ZZN3cub18CUB_300001_SM_10006detail6reduce28DeviceReduceSingleTileKernelINS2_10policy_hubIiyN4cuda3std3__44plusIiEEE10Policy1000EPiSC_iS9_iiNS7_10__identityEEEvT0_T1_T2_T3_T4_T6_E12temp_storage+36];
	add.s32 	%r686, %r247, %r248;
$L__BB20_72:
	mov.u32 	%r631, %tid.x;
	setp.ne.s32 	%p95, %r631, 0;
	@%p95 bra 	$L__BB20_74;
	add.s32 	%r632, %r686, %r121;
	st.global.u32 	[%rd1], %r632;
$L__BB20_74:
	ret;

}


// ===== COMPILED SASS (sm_100) =====

	.target	sm_100

	.elftype	@"ET_EXEC"


//--------------------- .note.nv.tkinfo           --------------------------
	.section	.note.nv.tkinfo,"",@"SHT_NOTE"
	.sectionflags	@"SHF_NOTE_NV_TKINFO"
	.tkinfo
        /*0018*/ 	.word	0x00000002
        /*0030*/ 	.string	""
        /*0030*/ 	.string	"ptxas"
        /*0030*/ 	.string	"Cuda compilation tools, release 13.0, V13.0.88"
        /*0030*/ 	.string	"Build cuda_13.0.r13.0/compiler.36424714_0"
        /*0030*/ 	.string	"-arch sm_100 -m 64 "



//--------------------- .note.nv.cuinfo           --------------------------
	.section	.note.nv.cuinfo,"",@"SHT_NOTE"
	.sectionflags	@"SHF_NOTE_NV_CUINFO"
        /*0018*/ 	.short	0x0002
        /*001a*/ 	.short	0x0064
        /*001c*/ 	.short	0x0082
	.zero		2


//--------------------- .nv.info                  --------------------------
	.section	.nv.info,"",@"SHT_CUDA_INFO"
	.align	4


	//----- nvinfo : EIATTR_REGCOUNT
	.align		4
        /*0000*/ 	.byte	0x04, 0x2f
        /*0002*/ 	.short	(.L_58 - .L_57)
	.align		4
.L_57:
        /*0004*/ 	.word	index@(_Z15colourCountFuncPiiS_)
        /*0008*/ 	.word	0x0000000a


	//----- nvinfo : EIATTR_FRAME_SIZE
	.align		4
.L_58:
        /*000c*/ 	.byte	0x04, 0x11
        /*000e*/ 	.short	(.L_60 - .L_59)
	.align		4
.L_59:
        /*0010*/ 	.word	index@(_Z15colourCountFuncPiiS_)
        /*0014*/ 	.word	0x00000000


	//----- nvinfo : EIATTR_REGCOUNT
	.align		4
.L_60:
        /*0018*/ 	.byte	0x04, 0x2f
        /*001a*/ 	.short	(.L_62 - .L_61)
	.align		4
.L_61:
        /*001c*/ 	.word	index@(_Z26propagationColouringNewestPiS_S_iiS_S_)
        /*0020*/ 	.word	0x0000001a


	//----- nvinfo : EIATTR_FRAME_SIZE
	.align		4
.L_62:
        /*0024*/ 	.byte	0x04, 0x11
        /*0026*/ 	.short	(.L_64 - .L_63)
	.align		4
.L_63:
        /*0028*/ 	.word	index@(_Z26propagationColouringNewestPiS_S_iiS_S_)
        /*002c*/ 	.word	0x00000258


	//----- nvinfo : EIATTR_REGCOUNT
	.align		4
.L_64:
        /*0030*/ 	.byte	0x04, 0x2f
        /*0032*/ 	.short	(.L_66 - .L_65)
	.align		4
.L_65:
        /*0034*/ 	.word	index@(_Z12colourMinMaxPiS_S_iiS_i)
        /*0038*/ 	.word	0x00000017


	//----- nvinfo : EIATTR_FRAME_SIZE
	.align		4
.L_66:
        /*003c*/ 	.byte	0x04, 0x11
        /*003e*/ 	.short	(.L_68 - .L_67)
	.align		4
.L_67:
        /*0040*/ 	.word	index@(_Z12colourMinMaxPiS_S_iiS_i)
        /*0044*/ 	.word	0x00000000


	//----- nvinfo : EIATTR_REGCOUNT
	.align		4
.L_68:
        /*0048*/ 	.byte	0x04, 0x2f
        /*004a*/ 	.short	(.L_70 - .L_69)
	.align		4
.L_69:
        /*004c*/ 	.word	index@(_Z12setup_kernelP17curandStateXORWOWm)
        /*0050*/ 	.word	0x0000001f


	//----- nvinfo : EIATTR_FRAME_SIZE
	.align		4
.L_70:
        /*0054*/ 	.byte	0x04, 0x11
        /*0056*/ 	.short	(.L_72 - .L_71)
	.align		4
.L_71:
        /*0058*/ 	.word	index@(_Z12setup_kernelP17curandStateXORWOWm)
        /*005c*/ 	.word	0x00000000


	//----- nvinfo : EIATTR_REGCOUNT
	.align		4
.L_72:
        /*0060*/ 	.byte	0x04, 0x2f
        /*0062*/ 	.short	(.L_74 - .L_73)
	.align		4
.L_73:
        /*0064*/ 	.word	index@(_Z15randomNumberingP17curandStateXORWOWPiii)
        /*0068*/ 	.word	0x00000016


	//----- nvinfo : EIATTR_FRAME_SIZE
	.align		4
.L_74:
        /*006c*/ 	.byte	0x04, 0x11
        /*006e*/ 	.short	(.L_76 - .L_75)
	.align		4
.L_75:
        /*0070*/ 	.word	index@(_Z15randomNumberingP17curandStateXORWOWPiii)
        /*0074*/ 	.word	0x00000000


	//----- nvinfo : EIATTR_REGCOUNT
	.align		4
.L_76:
        /*0078*/ 	.byte	0x04, 0x2f
        /*007a*/ 	.short	(.L_78 - .L_77)
	.align		4
.L_77:
        /*007c*/ 	.word	index@(_Z10degreeCalcPiS_S_ii)
        /*0080*/ 	.word	0x0000000c


	//----- nvinfo : EIATTR_FRAME_SIZE
	.align		4
.L_78:
        /*0084*/ 	.byte	0x04, 0x11
        /*0086*/ 	.short	(.L_80 - .L_79)
	.align		4
.L_79:
        /*0088*/ 	.word	index@(_Z10degreeCalcPiS_S_ii)
        /*008c*/ 	.word	0x00000000


	//----- nvinfo : EIATTR_REGCOUNT
	.align		4
.L_80:
        /*0090*/ 	.byte	0x04, 0x2f
        /*0092*/ 	.short	(.L_82 - .L_81)
	.align		4
.L_81:
        /*0094*/ 	.word	index@(_ZN6thrust24THRUST_300001_SM_1000_NS8cuda_cub4core6detail13_kernel_agentINS1_8__reduce11ReduceAgentINS0_12zip_iteratorIN4cuda3std3__45tupleIJNS0_10device_ptrIiEENS0_17counting_iteratorIlNS0_11use_defaultESF_SF_EEEEEEEPNSB_IJilEEESJ_iNS1_9__extrema9arg_max_fIilNSA_4lessIiEEEEEEJSI_SK_iSP_EEEvDpT0_)
        /*0098*/ 	.word	0x0000001c


	//----- nvinfo : EIATTR_FRAME_SIZE
	.align		4
.L_82:
        /*009c*/ 	.byte	0x04, 0x11
        /*009e*/ 	.short	(.L_84 - .L_83)
	.align		4
.L_83:
        /*00a0*/ 	.word	index@(_ZN6thrust24THRUST_300001_SM_1000_NS8cuda_cub4core6detail13_kernel_agentINS1_8__reduce11ReduceAgentINS0_12zip_iteratorIN4cuda3std3__45tupleIJNS0_10device_ptrIiEENS0_17counting_iteratorIlNS0_11use_defaultESF_SF_EEEEEEEPNSB_IJilEEESJ_iNS1_9__extrema9arg_max_fIilNSA_4lessIiEEEEEEJSI_SK_iSP_EEEvDpT0_)
        /*00a4*/ 	.word	0x00000000


	//----- nvinfo : EIATTR_REGCOUNT
	.align		4
.L_84:
        /*00a8*/ 	.byte	0x04, 0x2f
        /*00aa*/ 	.short	(.L_86 - .L_85)
	.align		4
.L_85:
        /*00ac*/ 	.word	index@(_ZN6thrust24THRUST_300001_SM_1000_NS8cuda_cub4core6detail13_kernel_agentINS1_8__reduce11ReduceAgentINS0_12zip_iteratorIN4cuda3std3__45tupleIJNS0_10device_ptrIiEENS0_17counting_iteratorIlNS0_11use_defaultESF_SF_EEEEEEEPNSB_IJilEEESJ_iNS1_9__extrema9arg_max_fIilNSA_4lessIiEEEEEEJSI_SK_iN3cub18CUB_300001_SM_100013GridEvenShareIiEENSS_9GridQueueIjEESP_EEEvDpT0_)
        /*00b0*/ 	.word	0x0000001d


	//----- nvinfo : EIATTR_FRAME_SIZE
	.align		4
.L_86:
        /*00b4*/ 	.byte	0x04, 0x11
        /*00b6*/ 	.short	(.L_88 - .L_87)
	.align		4
.L_87:
        /*00b8*/ 	.word	index@(_ZN6thrust24THRUST_300001_SM_1000_NS8cuda_cub4core6detail13_kernel_agentINS1_8__reduce11ReduceAgentINS0_12zip_iteratorIN4cuda3std3__45tupleIJNS0_10device_ptrIiEENS0_17counting_iteratorIlNS0_11use_defaultESF_SF_EEEEEEEPNSB_IJilEEESJ_iNS1_9__extrema9arg_max_fIilNSA_4lessIiEEEEEEJSI_SK_iN3cub18CUB_300001_SM_100013GridEvenShareIiEENSS_9GridQueueIjEESP_EEEvDpT0_)
        /*00bc*/ 	.word	0x00000000


	//----- nvinfo : EIATTR_REGCOUNT
	.align		4
.L_88:
        /*00c0*/ 	.byte	0x04, 0x2f
        /*00c2*/ 	.short	(.L_90 - .L_89)
	.align		4
.L_89:
        /*00c4*/ 	.word	index@(_ZN6thrust24THRUST_300001_SM_1000_NS8cuda_cub4core6detail13_kernel_agentINS1_8__reduce10DrainAgentIiEEJN3cub18CUB_300001_SM_10009GridQueueIjEEiEEEvDpT0_)
        /*00c8*/ 	.word	0x00000008


	//----- nvinfo : EIATTR_FRAME_SIZE
	.align		4
.L_90:
        /*00cc*/ 	.byte	0x04, 0x11
        /*00ce*/ 	.short	(.L_92 - .L_91)
	.align		4
.L_91:
        /*00d0*/ 	.word	index@(_ZN6thrust24THRUST_300001_SM_1000_NS8cuda_cub4core6detail13_kernel_agentINS1_8__reduce10DrainAgentIiEEJN3cub18CUB_300001_SM_10009GridQueueIjEEiEEEvDpT0_)
        /*00d4*/ 	.word	0x00000000


	//----- nvinfo : EIATTR_REGCOUNT
	.align		4
.L_92:
        /*00d8*/ 	.byte	0x04, 0x2f
        /*00da*/ 	.short	(.L_94 - .L_93)
	.align		4
.L_93:
        /*00dc*/ 	.word	index@(_ZN6thrust24THRUST_300001_SM_1000_NS8cuda_cub4core6detail13_kernel_agentINS1_8__reduce11ReduceAgentIPN4cuda3std3__45tupleIJilEEESC_SB_iNS1_9__extrema9arg_max_fIilNS9_4lessIiEEEEEEJSC_SC_iSH_EEEvDpT0_)
        /*00e0*/ 	.word	0x00000020


	//----- nvinfo : EIATTR_FRAME_SIZE
	.align		4
.L_94:
        /*00e4*/ 	.byte	0x04, 0x11
        /*00e6*/ 	.short	(.L_96 - .L_95)
	.align		4
.L_95:
        /*00e8*/ 	.word	index@(_ZN6thrust24THRUST_300001_SM_1000_NS8cuda_cub4core6detail13_kernel_agentINS1_8__reduce11ReduceAgentIPN4cuda3std3__45tupleIJilEEESC_SB_iNS1_9__extrema9arg_max_fIilNS9_4lessIiEEEEEEJSC_SC_iSH_EEEvDpT0_)
        /*00ec*/ 	.word	0x00000000


	//----- nvinfo : EIATTR_REGCOUNT
	.align		4
.L_96:
        /*00f0*/ 	.byte	0x04, 0x2f
        /*00f2*/ 	.short	(.L_98 - .L_97)
	.align		4
.L_97:
        /*00f4*/ 	.word	index@(_ZN6thrust24THRUST_300001_SM_1000_NS8cuda_cub4core6detail13_kernel_agentINS1_8__reduce11ReduceAgentINS0_12zip_iteratorIN4cuda3std3__45tupleIJNS0_10device_ptrIiEENS0_17counting_iteratorIlNS0_11use_defaultESF_SF_EEEEEEEPNSB_IJilEEESJ_lNS1_9__extrema9arg_max_fIilNSA_4lessIiEEEEEEJSI_SK_lSP_EEEvDpT0_)
        /*00f8*/ 	.word	0x0000001c


	//----- nvinfo : EIATTR_FRAME_SIZE
	.align		4
.L_98:
        /*00fc*/ 	.byte	0x04, 0x11
        /*00fe*/ 	.short	(.L_100 - .L_99)
	.align		4
.L_99:
        /*0100*/ 	.word	index@(_ZN6thrust24THRUST_300001_SM_1000_NS8cuda_cub4core6detail13_kernel_agentINS1_8__reduce11ReduceAgentINS0_12zip_iteratorIN4cuda3std3__45tupleIJNS0_10device_ptrIiEENS0_17counting_iteratorIlNS0_11use_defaultESF_SF_EEEEEEEPNSB_IJilEEESJ_lNS1_9__extrema9arg_max_fIilNSA_4lessIiEEEEEEJSI_SK_lSP_EEEvDpT0_)
        /*0104*/ 	.word	0x00000000


	//----- nvinfo : EIATTR_REGCOUNT
	.align		4
.L_100:
        /*0108*/ 	.byte	0x04, 0x2f
        /*010a*/ 	.short	(.L_102 - .L_101)
	.align		4
.L_101:
        /*010c*/ 	.word	index@(_ZN6thrust24THRUST_300001_SM_1000_NS8cuda_cub4core6detail13_kernel_agentINS1_8__reduce11ReduceAgentINS0_12zip_iteratorIN4cuda3std3__45tupleIJNS0_10device_ptrIiEENS0_17counting_iteratorIlNS0_11use_defaultESF_SF_EEEEEEEPNSB_IJilEEESJ_lNS1_9__extrema9arg_max_fIilNSA_4lessIiEEEEEEJSI_SK_lN3cub18CUB_300001_SM_100013GridEvenShareIlEENSS_9GridQueueIyEESP_EEEvDpT0_)
        /*0110*/ 	.word	0x0000001e


	//----- nvinfo : EIATTR_FRAME_SIZE
	.align		4
.L_102:
        /*0114*/ 	.byte	0x04, 0x11
        /*0116*/ 	.short	(.L_104 - .L_103)
	.align		4
.L_103:
        /*0118*/ 	.word	index@(_ZN6thrust24THRUST_300001_SM_1000_NS8cuda_cub4core6detail13_kernel_agentINS1_8__reduce11ReduceAgentINS0_12zip_iteratorIN4cuda3std3__45tupleIJNS0_10device_ptrIiEENS0_17counting_iteratorIlNS0_11use_defaultESF_SF_EEEEEEEPNSB_IJilEEESJ_lNS1_9__extrema9arg_max_fIilNSA_4lessIiEEEEEEJSI_SK_lN3cub18CUB_300001_SM_100013GridEvenShareIlEENSS_9GridQueueIyEESP_EEEvDpT0_)
        /*011c*/ 	.word	0x00000000


	//----- nvinfo : EIATTR_REGCOUNT
	.align		4
.L_104:
        /*0120*/ 	.byte	0x04, 0x2f
        /*0122*/ 	.short	(.L_106 - .L_105)
	.align		4
.L_105:
        /*0124*/ 	.word	index@(_ZN6thrust24THRUST_300001_SM_1000_NS8cuda_cub4core6detail13_kernel_agentINS1_8__reduce10DrainAgentIlEEJN3cub18CUB_300001_SM_10009GridQueueIyEElEEEvDpT0_)
        /*0128*/ 	.word	0x00000008


	//----- nvinfo : EIATTR_FRAME_SIZE
	.align		4
.L_106:
        /*012c*/ 	.byte	0x04, 0x11
        /*012e*/ 	.short	(.L_108 - .L_107)
	.align		4
.L_107:
        /*0130*/ 	.word	index@(_ZN6thrust24THRUST_300001_SM_1000_NS8cuda_cub4core6detail13_kernel_agentINS1_8__reduce10DrainAgentIlEEJN3cub18CUB_300001_SM_10009GridQueueIyEElEEEvDpT0_)
        /*0134*/ 	.word	0x00000000


	//----- nvinfo : EIATTR_REGCOUNT
	.align		4
.L_108:
        /*0138*/ 	.byte	0x04, 0x2f
        /*013a*/ 	.short	(.L_110 - .L_109)
	.align		4
.L_109:
        /*013c*/ 	.word	index@(_ZN6thrust24THRUST_300001_SM_1000_NS8cuda_cub4core6detail13_kernel_agentINS1_8__reduce11ReduceAgentIPN4cuda3std3__45tupleIJilEEESC_SB_lNS1_9__extrema9arg_max_fIilNS9_4lessIiEEEEEEJSC_SC_iSH_EEEvDpT0_)
        /*0140*/ 	.word	0x00000020


	//----- nvinfo : EIATTR_FRAME_SIZE
	.align		4
.L_110:
        /*0144*/ 	.byte	0x04, 0x11
        /*0146*/ 	.short	(.L_112 - .L_111)
	.align		4
.L_111:
        /*0148*/ 	.word	index@(_ZN6thrust24THRUST_300001_SM_1000_NS8cuda_cub4core6detail13_kernel_agentINS1_8__reduce11ReduceAgentIPN4cuda3std3__45tupleIJilEEESC_SB_lNS1_9__extrema9arg_max_fIilNS9_4lessIiEEEEEEJSC_SC_iSH_EEEvDpT0_)
        /*014c*/ 	.word	0x00000000


	//----- nvinfo : EIATTR_REGCOUNT
	.align		4
.L_112:
        /*0150*/ 	.byte	0x04, 0x2f
        /*0152*/ 	.short	(.L_114 - .L_113)
	.align		4
.L_113:
        /*0154*/ 	.word	index@(_ZN3cub18CUB_300001_SM_10006detail11EmptyKernelIvEEvv)
        /*0158*/ 	.word	0x00000004


	//----- nvinfo : EIATTR_FRAME_SIZE
	.align		4
.L_114:
        /*015c*/ 	.byte	0x04, 0x11
        /*015e*/ 	.short	(.L_116 - .L_115)
	.align		4
.L_115:
        /*0160*/ 	.word	index@(_ZN3cub18CUB_300001_SM_10006detail11EmptyKernelIvEEvv)
        /*0164*/ 	.word	0x00000000


	//----- nvinfo : EIATTR_REGCOUNT
	.align		4
.L_116:
        /*0168*/ 	.byte	0x04, 0x2f
        /*016a*/ 	.short	(.L_118 - .L_117)
	.align		4
.L_117:
        /*016c*/ 	.word	index@(_ZN3cub18CUB_300001_SM_10006detail6reduce28DeviceReduceSingleTileKernelINS2_10policy_hubIijN4cuda3std3__44plusIiEEE10Policy1000EN6thrust24THRUST_300001_SM_1000_NS10device_ptrIiEEPijS9_iiNS7_10__identityEEEvT0_T1_T2_T3_T4_T6_)
        /*0170*/ 	.word	0x00000020


	//----- nvinfo : EIATTR_FRAME_SIZE
	.align		4
.L_118:
        /*0174*/ 	.byte	0x04, 0x11
        /*0176*/ 	.short	(.L_120 - .L_119)
	.align		4
.L_119:
        /*0178*/ 	.word	index@(_ZN3cub18CUB_300001_SM_10006detail6reduce28DeviceReduceSingleTileKernelINS2_10policy_hubIijN4cuda3std3__44plusIiEEE10Policy1000EN6thrust24THRUST_300001_SM_1000_NS10device_ptrIiEEPijS9_iiNS7_10__identityEEEvT0_T1_T2_T3_T4_T6_)
        /*017c*/ 	.word	0x00000000


	//----- nvinfo : EIATTR_REGCOUNT
	.align		4
.L_120:
        /*0180*/ 	.byte	0x04, 0x2f
        /*0182*/ 	.short	(.L_122 - .L_121)
	.align		4
.L_121:
        /*0184*/ 	.word	index@(_ZN3cub18CUB_300001_SM_10006detail6reduce18DeviceReduceKernelINS2_10policy_hubIijN4cuda3std3__44plusIiEEE10Policy1000EN6thrust24THRUST_300001_SM_1000_NS10device_ptrIiEEjS9_iNS7_10__identityEEEvT0_PT3_T1_NS0_13GridEvenShareISK_EET2_T4_)
        /*0188*/ 	.word	0x00000020


	//----- nvinfo : EIATTR_FRAME_SIZE
	.align		4
.L_122:
        /*018c*/ 	.byte	0x04, 0x11
        /*018e*/ 	.short	(.L_124 - .L_123)
	.align		4
.L_123:
        /*0190*/ 	.word	index@(_ZN3cub18CUB_300001_SM_10006detail6reduce18DeviceReduceKernelINS2_10policy_hubIijN4cuda3std3__44plusIiEEE10Policy1000EN6thrust24THRUST_300001_SM_1000_NS10device_ptrIiEEjS9_iNS7_10__identityEEEvT0_PT3_T1_NS0_13GridEvenShareISK_EET2_T4_)
        /*0194*/ 	.word	0x00000000


	//----- nvinfo : EIATTR_REGCOUNT
	.align		4
.L_124:
        /*0198*/ 	.byte	0x04, 0x2f
        /*019a*/ 	.short	(.L_126 - .L_125)
	.align		4
.L_125:
        /*019c*/ 	.word	index@(_ZN3cub18CUB_300001_SM_10006detail6reduce28DeviceReduceSingleTileKernelINS2_10policy_hubIijN4cuda3std3__44plusIiEEE10Policy1000EPiSC_iS9_iiNS7_10__identityEEEvT0_T1_T2_T3_T4_T6_)
        /*01a0*/ 	.word	0x00000020


	//----- nvinfo : EIATTR_FRAME_SIZE
	.align		4
.L_126:
        /*01a4*/ 	.byte	0x04, 0x11
        /*01a6*/ 	.short	(.L_128 - .L_127)
	.align		4
.L_127:
        /*01a8*/ 	.word	index@(_ZN3cub18CUB_300001_SM_10006detail6reduce28DeviceReduceSingleTileKernelINS2_10policy_hubIijN4cuda3std3__44plusIiEEE10Policy1000EPiSC_iS9_iiNS7_10__identityEEEvT0_T1_T2_T3_T4_T6_)
        /*01ac*/ 	.word	0x00000000


	//----- nvinfo : EIATTR_REGCOUNT
	.align		4
.L_128:
        /*01b0*/ 	.byte	0x04, 0x2f
        /*01b2*/ 	.short	(.L_130 - .L_129)
	.align		4
.L_129:
        /*01b4*/ 	.word	index@(_ZN3cub18CUB_300001_SM_10006detail6reduce28DeviceReduceSingleTileKernelINS2_10policy_hubIiyN4cuda3std3__44plusIiEEE10Policy1000EN6thrust24THRUST_300001_SM_1000_NS10device_ptrIiEEPiyS9_iiNS7_10__identityEEEvT0_T1_T2_T3_T4_T6_)
        /*01b8*/ 	.word	0x0000001f


	//----- nvinfo : EIATTR_FRAME_SIZE
	.align		4
.L_130:
        /*01bc*/ 	.byte	0x04, 0x11
        /*01be*/ 	.short	(.L_132 - .L_131)
	.align		4
.L_131:
        /*01c0*/ 	.word	index@(_ZN3cub18CUB_300001_SM_10006detail6reduce28DeviceReduceSingleTileKernelINS2_10policy_hubIiyN4cuda3std3__44plusIiEEE10Policy1000EN6thrust24THRUST_300001_SM_1000_NS10device_ptrIiEEPiyS9_iiNS7_10__identityEEEvT0_T1_T2_T3_T4_T6_)
        /*01c4*/ 	.word	0x00000000


	//----- nvinfo : EIATTR_REGCOUNT
	.align		4
.L_132:
        /*01c8*/ 	.byte	0x04, 0x2f
        /*01ca*/ 	.short	(.L_134 - .L_133)
	.align		4
.L_133:
        /*01cc*/ 	.word	index@(_ZN3cub18CUB_300001_SM_10006detail6reduce18DeviceReduceKernelINS2_10policy_hubIiyN4cuda3std3__44plusIiEEE10Policy1000EN6thrust24THRUST_300001_SM_1000_NS10device_ptrIiEEyS9_iNS7_10__identityEEEvT0_PT3_T1_NS0_13GridEvenShareISK_EET2_T4_)
        /*01d0*/ 	.word	0x0000001e


	//----- nvinfo : EIATTR_FRAME_SIZE
	.align		4
.L_134:
        /*01d4*/ 	.byte	0x04, 0x11
        /*01d6*/ 	.short	(.L_136 - .L_135)
	.align		4
.L_135:
        /*01d8*/ 	.word	index@(_ZN3cub18CUB_300001_SM_10006detail6reduce18DeviceReduceKernelINS2_10policy_hubIiyN4cuda3std3__44plusIiEEE10Policy1000EN6thrust24THRUST_300001_SM_1000_NS10device_ptrIiEEyS9_iNS7_10__identityEEEvT0_PT3_T1_NS0_13GridEvenShareISK_EET2_T4_)
        /*01dc*/ 	.word	0x00000000


	//----- nvinfo : EIATTR_REGCOUNT
	.align		4
.L_136:
        /*01e0*/ 	.byte	0x04, 0x2f
        /*01e2*/ 	.short	(.L_138 - .L_137)
	.align		4
.L_137:
        /*01e4*/ 	.word	index@(_ZN3cub18CUB_300001_SM_10006detail6reduce28DeviceReduceSingleTileKernelINS2_10policy_hubIiyN4cuda3std3__44plusIiEEE10Policy1000EPiSC_iS9_iiNS7_10__identityEEEvT0_T1_T2_T3_T4_T6_)
        /*01e8*/ 	.word	0x00000020


	//----- nvinfo : EIATTR_FRAME_SIZE
	.align		4
.L_138:
        /*01ec*/ 	.byte	0x04, 0x11
        /*01ee*/ 	.short	(.L_140 - .L_139)
	.align		4
.L_139:
        /*01f0*/ 	.word	index@(_ZN3cub18CUB_300001_SM_10006detail6reduce28DeviceReduceSingleTileKernelINS2_10policy_hubIiyN4cuda3std3__44plusIiEEE10Policy1000EPiSC_iS9_iiNS7_10__identityEEEvT0_T1_T2_T3_T4_T6_)
        /*01f4*/ 	.word	0x00000000


	//----- nvinfo : EIATTR_MIN_STACK_SIZE
	.align		4
.L_140:
        /*01f8*/ 	.byte	0x04, 0x12
        /*01fa*/ 	.short	(.L_142 - .L_141)
	.align		4
.L_141:
        /*01fc*/ 	.word	index@(_ZN3cub18CUB_300001_SM_10006detail6reduce28DeviceReduceSingleTileKernelINS2_10policy_hubIiyN4cuda3std3__44plusIiEEE10Policy1000EPiSC_iS9_iiNS7_10__identityEEEvT0_T1_T2_T3_T4_T6_)
        /*0200*/ 	.word	0x00000000


	//----- nvinfo : EIATTR_MIN_STACK_SIZE
	.align		4
.L_142:
        /*0204*/ 	.byte	0x04, 0x12
        /*0206*/ 	.short	(.L_144 - .L_143)
	.align		4
.L_143:
        /*0208*/ 	.word	index@(_ZN3cub18CUB_300001_SM_10006detail6reduce18DeviceReduceKernelINS2_10policy_hubIiyN4cuda3std3__44plusIiEEE10Policy1000EN6thrust24THRUST_300001_SM_1000_NS10device_ptrIiEEyS9_iNS7_10__identityEEEvT0_PT3_T1_NS0_13GridEvenShareISK_EET2_T4_)
        /*020c*/ 	.word	0x00000000


	//----- nvinfo : EIATTR_MIN_STACK_SIZE
	.align		4
.L_144:
        /*0210*/ 	.byte	0x04, 0x12
        /*0212*/ 	.short	(.L_146 - .L_145)
	.align		4
.L_145:
        /*0214*/ 	.word	index@(_ZN3cub18CUB_300001_SM_10006detail6reduce28DeviceReduceSingleTileKernelINS2_10policy_hubIiyN4cuda3std3__44plusIiEEE10Policy1000EN6thrust24THRUST_300001_SM_1000_NS10device_ptrIiEEPiyS9_iiNS7_10__identityEEEvT0_T1_T2_T3_T4_T6_)
        /*0218*/ 	.word	0x00000000


	//----- nvinfo : EIATTR_MIN_STACK_SIZE
	.align		4
.L_146:
        /*021c*/ 	.byte	0x04, 0x12
        /*021e*/ 	.short	(.L_148 - .L_147)
	.align		4
.L_147:
        /*0220*/ 	.word	index@(_ZN3cub18CUB_300001_SM_10006detail6reduce28DeviceReduceSingleTileKernelINS2_10policy_hubIijN4cuda3std3__44plusIiEEE10Policy1000EPiSC_iS9_iiNS7_10__identityEEEvT0_T1_T2_T3_T4_T6_)
        /*0224*/ 	.word	0x00000000


	//----- nvinfo : EIATTR_MIN_STACK_SIZE
	.align		4
.L_148:
        /*0228*/ 	.byte	0x04, 0x12
        /*022a*/ 	.short	(.L_150 - .L_149)
	.align		4
.L_149:
        /*022c*/ 	.word	index@(_ZN3cub18CUB_300001_SM_10006detail6reduce18DeviceReduceKernelINS2_10policy_hubIijN4cuda3std3__44plusIiEEE10Policy1000EN6thrust24THRUST_300001_SM_1000_NS10device_ptrIiEEjS9_iNS7_10__identityEEEvT0_PT3_T1_NS0_13GridEvenShareISK_EET2_T4_)
        /*0230*/ 	.word	0x00000000


	//----- nvinfo : EIATTR_MIN_STACK_SIZE
	.align		4
.L_150:
        /*0234*/ 	.byte	0x04, 0x12
        /*0236*/ 	.short	(.L_152 - .L_151)
	.align		4
.L_151:
        /*0238*/ 	.word	index@(_ZN3cub18CUB_300001_SM_10006detail6reduce28DeviceReduceSingleTileKernelINS2_10policy_hubIijN4cuda3std3__44plusIiEEE10Policy1000EN6thrust24THRUST_300001_SM_1000_NS10device_ptrIiEEPijS9_iiNS7_10__identityEEEvT0_T1_T2_T3_T4_T6_)
        /*023c*/ 	.word	0x00000000


	//----- nvinfo : EIATTR_MIN_STACK_SIZE
	.align		4
.L_152:
        /*0240*/ 	.byte	0x04, 0x12
        /*0242*/ 	.short	(.L_154 - .L_153)
	.align		4
.L_153:
        /*0244*/ 	.word	index@(_ZN3cub18CUB_300001_SM_10006detail11EmptyKernelIvEEvv)
        /*0248*/ 	.word	0x00000000


	//----- nvinfo : EIATTR_MIN_STACK_SIZE
	.align		4
.L_154:
        /*024c*/ 	.byte	0x04, 0x12
        /*024e*/ 	.short	(.L_156 - .L_155)
	.align		4
.L_155:
        /*0250*/ 	.word	index@(_ZN6thrust24THRUST_300001_SM_1000_NS8cuda_cub4core6detail13_kernel_agentINS1_8__reduce11ReduceAgentIPN4cuda3std3__45tupleIJilEEESC_SB_lNS1_9__extrema9arg_max_fIilNS9_4lessIiEEEEEEJSC_SC_iSH_EEEvDpT0_)
        /*0254*/ 	.word	0x00000000


	//----- nvinfo : EIATTR_MIN_STACK_SIZE
	.align		4
.L_156:
        /*0258*/ 	.byte	0x04, 0x12
        /*025a*/ 	.short	(.L_158 - .L_157)
	.align		4
.L_157:
        /*025c*/ 	.word	index@(_ZN6thrust24THRUST_300001_SM_1000_NS8cuda_cub4core6detail13_kernel_agentINS1_8__reduce10DrainAgentIlEEJN3cub18CUB_300001_SM_10009GridQueueIyEElEEEvDpT0_)
        /*0260*/ 	.word	0x00000000


	//----- nvinfo : EIATTR_MIN_STACK_SIZE
	.align		4
.L_158:
        /*0264*/ 	.byte	0x04, 0x12
        /*0266*/ 	.short	(.L_160 - .L_159)
	.align		4
.L_159:
        /*0268*/ 	.word	index@(_ZN6thrust24THRUST_300001_SM_1000_NS8cuda_cub4core6detail13_kernel_agentINS1_8__reduce11ReduceAgentINS0_12zip_iteratorIN4cuda3std3__45tupleIJNS0_10device_ptrIiEENS0_17counting_iteratorIlNS0_11use_defaultESF_SF_EEEEEEEPNSB_IJilEEESJ_lNS1_9__extrema9arg_max_fIilNSA_4lessIiEEEEEEJSI_SK_lN3cub18CUB_300001_SM_100013GridEvenShareIlEENSS_9GridQueueIyEESP_EEEvDpT0_)
        /*026c*/ 	.word	0x00000000


	//----- nvinfo : EIATTR_MIN_STACK_SIZE
	.align		4
.L_160:
        /*0270*/ 	.byte	0x04, 0x12
        /*0272*/ 	.short	(.L_162 - .L_161)
	.align		4
.L_161:
        /*0274*/ 	.word	index@(_ZN6thrust24THRUST_300001_SM_1000_NS8cuda_cub4core6detail13_kernel_agentINS1_8__reduce11ReduceAgentINS0_12zip_iteratorIN4cuda3std3__45tupleIJNS0_10device_ptrIiEENS0_17counting_iteratorIlNS0_11use_defaultESF_SF_EEEEEEEPNSB_IJilEEESJ_lNS1_9__extrema9arg_max_fIilNSA_4lessIiEEEEEEJSI_SK_lSP_EEEvDpT0_)
        /*0278*/ 	.word	0x00000000


	//----- nvinfo : EIATTR_MIN_STACK_SIZE
	.align		4
.L_162:
        /*027c*/ 	.byte	0x04, 0x12
        /*027e*/ 	.short	(.L_164 - .L_163)
	.align		4
.L_163:
        /*0280*/ 	.word	index@(_ZN6thrust24THRUST_300001_SM_1000_NS8cuda_cub4core6detail13_kernel_agentINS1_8__reduce11ReduceAgentIPN4cuda3std3__45tupleIJilEEESC_SB_iNS1_9__extrema9arg_max_fIilNS9_4lessIiEEEEEEJSC_SC_iSH_EEEvDpT0_)
        /*0284*/ 	.word	0x00000000


	//----- nvinfo : EIATTR_MIN_STACK_SIZE
	.align		4
.L_164:
        /*0288*/ 	.byte	0x04, 0x12
        /*028a*/ 	.short	(.L_166 - .L_165)
	.align		4
.L_165:
        /*028c*/ 	.word	index@(_ZN6thrust24THRUST_300001_SM_1000_NS8cuda_cub4core6detail13_kernel_agentINS1_8__reduce10DrainAgentIiEEJN3cub18CUB_300001_SM_10009GridQueueIjEEiEEEvDpT0_)
        /*0290*/ 	.word	0x00000000


	//----- nvinfo : EIATTR_MIN_STACK_SIZE
	.align		4
.L_166:
        /*0294*/ 	.byte	0x04, 0x12
        /*0296*/ 	.short	(.L_168 - .L_167)
	.align		4
.L_167:
        /*0298*/ 	.word	index@(_ZN6thrust24THRUST_300001_SM_1000_NS8cuda_cub4core6detail13_kernel_agentINS1_8__reduce11ReduceAgentINS0_12zip_iteratorIN4cuda3std3__45tupleIJNS0_10device_ptrIiEENS0_17counting_iteratorIlNS0_11use_defaultESF_SF_EEEEEEEPNSB_IJilEEESJ_iNS1_9__extrema9arg_max_fIilNSA_4lessIiEEEEEEJSI_SK_iN3cub18CUB_300001_SM_100013GridEvenShareIiEENSS_9GridQueueIjEESP_EEEvDpT0_)
        /*029c*/ 	.word	0x00000000


	//----- nvinfo : EIATTR_MIN_STACK_SIZE
	.align		4
.L_168:
        /*02a0*/ 	.byte	0x04, 0x12
        /*02a2*/ 	.short	(.L_170 - .L_169)
	.align		4
.L_169:
        /*02a4*/ 	.word	index@(_ZN6thrust24THRUST_300001_SM_1000_NS8cuda_cub4core6detail13_kernel_agentINS1_8__reduce11ReduceAgentINS0_12zip_iteratorIN4cuda3std3__45tupleIJNS0_10device_ptrIiEENS0_17counting_iteratorIlNS0_11use_defaultESF_SF_EEEEEEEPNSB_IJilEEESJ_iNS1_9__extrema9arg_max_fIilNSA_4lessIiEEEEEEJSI_SK_iSP_EEEvDpT0_)
        /*02a8*/ 	.word	0x00000000


	//----- nvinfo : EIATTR_MIN_STACK_SIZE
	.align		4
.L_170:
        /*02ac*/ 	.byte	0x04, 0x12
        /*02ae*/ 	.short	(.L_172 - .L_171)
	.align		4
.L_171:
        /*02b0*/ 	.word	index@(_Z10degreeCalcPiS_S_ii)
        /*02b4*/ 	.word	0x00000000


	//----- nvinfo : EIATTR_MIN_STACK_SIZE
	.align		4
.L_172:
        /*02b8*/ 	.byte	0x04, 0x12
        /*02ba*/ 	.short	(.L_174 - .L_173)
	.align		4
.L_173:
        /*02bc*/ 	.word	index@(_Z15randomNumberingP17curandStateXORWOWPiii)
        /*02c0*/ 	.word	0x00000000


	//----- nvinfo : EIATTR_MIN_STACK_SIZE
	.align		4
.L_174:
        /*02c4*/ 	.byte	0x04, 0x12
        /*02c6*/ 	.short	(.L_176 - .L_175)
	.align		4
.L_175:
        /*02c8*/ 	.word	index@(_Z12setup_kernelP17curandStateXORWOWm)
        /*02cc*/ 	.word	0x00000000


	//----- nvinfo : EIATTR_MIN_STACK_SIZE
	.align		4
.L_176:
        /*02d0*/ 	.byte	0x04, 0x12
        /*02d2*/ 	.short	(.L_178 - .L_177)
	.align		4
.L_177:
        /*02d4*/ 	.word	index@(_Z12colourMinMaxPiS_S_iiS_i)
        /*02d8*/ 	.word	0x00000000


	//----- nvinfo : EIATTR_MIN_STACK_SIZE
	.align		4
.L_178:
        /*02dc*/ 	.byte	0x04, 0x12
        /*02de*/ 	.short	(.L_180 - .L_179)
	.align		4
.L_179:
        /*02e0*/ 	.word	index@(_Z26propagationColouringNewestPiS_S_iiS_S_)
        /*02e4*/ 	.word	0x00000258


	//----- nvinfo : EIATTR_MIN_STACK_SIZE
	.align		4
.L_180:
        /*02e8*/ 	.byte	0x04, 0x12
        /*02ea*/ 	.short	(.L_182 - .L_181)
	.align		4
.L_181:
        /*02ec*/ 	.word	index@(_Z15colourCountFuncPiiS_)
        /*02f0*/ 	.word	0x00000000
.L_182:


//--------------------- .nv.compat                --------------------------
	.section	.nv.compat,"",@"SHT_CUDA_COMPAT_INFO"
	.align	4
        /*0000*/ 	.byte	0x02, 0x09, 0x00, 0x00, 0x02, 0x02, 0x01, 0x00, 0x02, 0x05, 0x05, 0x00, 0x03, 0x07, 0x01, 0x01
        /*0010*/ 	.byte	0x02, 0x03, 0x00, 0x00, 0x02, 0x06, 0x01, 0x00, 0x04, 0x0b, 0x08, 0x00, 0x01, 0x00, 0x00, 0x00
        /*0020*/ 	.byte	0x00, 0x00, 0x00, 0x00


//--------------------- .nv.info._ZN3cub18CUB_300001_SM_10006detail6reduce28DeviceReduceSingleTileKernelINS2_10policy_hubIiyN4cuda3std3__44plusIiEEE10Policy1000EPiSC_iS9_iiNS7_10__identityEEEvT0_T1_T2_T3_T4_T6_ --------------------------
	.section	.nv.info._ZN3cub18CUB_300001_SM_10006detail6reduce28DeviceReduceSingleTileKernelINS2_10policy_hubIiyN4cuda3std3__44plusIiEEE10Policy1000EPiSC_iS9_iiNS7_10__identityEEEvT0_T1_T2_T3_T4_T6_,"",@"SHT_CUDA_INFO"
	.sectionflags	@""
	.align	4


	//----- nvinfo : EIATTR_CUDA_API_VERSION
	.align		4
        /*0000*/ 	.byte	0x04, 0x37
        /*0002*/ 	.short	(.L_184 - .L_183)
.L_183:
        /*0004*/ 	.word	0x00000082


	//----- nvinfo : EIATTR_KPARAM_INFO
	.align		4
.L_184:
        /*0008*/ 	.byte	0x04, 0x17
        /*000a*/ 	.short	(.L_186 - .L_185)
.L_185:
        /*000c*/ 	.word	0x00000000
        /*0010*/ 	.short	0x0005
        /*0012*/ 	.short	0x001c
        /*0014*/ 	.byte	0x00, 0xf0, 0x05, 0x00


	//----- nvinfo : EIATTR_KPARAM_INFO
	.align		4
.L_186:
        /*0018*/ 	.byte	0x04, 0x17
        /*001a*/ 	.short	(.L_188 - .L_187)
.L_187:
        /*001c*/ 	.word	0x00000000
        /*0020*/ 	.short	0x0004
        /*0022*/ 	.short	0x0018
        /*0024*/ 	.byte	0x00, 0xf0, 0x11, 0x00


	//----- nvinfo : EIATTR_KPARAM_INFO
	.align		4
.L_188:
        /*0028*/ 	.byte	0x04, 0x17
        /*002a*/ 	.short	(.L_190 - .L_189)
.L_189:
        /*002c*/ 	.word	0x00000000
        /*0030*/ 	.short	0x0003
        /*0032*/ 	.short	0x0014
        /*0034*/ 	.byte	0x00, 0xf0, 0x05, 0x00


	//----- nvinfo : EIATTR_KPARAM_INFO
	.align		4
.L_190:
        /*0038*/ 	.byte	0x04, 0x17
        /*003a*/ 	.short	(.L_192 - .L_191)
.L_191:
        /*003c*/ 	.word	0x00000000
        /*0040*/ 	.short	0x0002
        /*0042*/ 	.short	0x0010
        /*0044*/ 	.byte	0x00, 0xf0, 0x11, 0x00


	//----- nvinfo : EIATTR_KPARAM_INFO
	.align		4
.L_192:
        /*0048*/ 	.byte	0x04, 0x17
        /*004a*/ 	.short	(.L_194 - .L_193)
.L_193:
        /*004c*/ 	.word	0x00000000
        /*0050*/ 	.short	0x0001
        /*0052*/ 	.short	0x0008
        /*0054*/ 	.byte	0x00, 0xf5, 0x21, 0x00


	//----- nvinfo : EIATTR_KPARAM_INFO
	.align		4
.L_194:
        /*0058*/ 	.byte	0x04, 0x17
        /*005a*/ 	.short	(.L_196 - .L_195)
.L_195:
        /*005c*/ 	.word	0x00000000
        /*0060*/ 	.short	0x0000
        /*0062*/ 	.short	0x0000
        /*0064*/ 	.byte	0x00, 0xf5, 0x21, 0x00


	//----- nvinfo : EIATTR_SPARSE_MMA_MASK
	.align		4
.L_196:
        /*0068*/ 	.byte	0x03, 0x50
        /*006a*/ 	.short	0x0000


	//----- nvinfo : EIATTR_MAXREG_COUNT
	.align		4
        /*006c*/ 	.byte	0x03, 0x1b
        /*006e*/ 	.short	0x00ff


	//----- nvinfo : EIATTR_NUM_BARRIERS
	.align		4
        /*0070*/ 	.byte	0x02, 0x4c
        /*0072*/ 	.byte	0x01
	.zero		1


	//----- nvinfo : EIATTR_MERCURY_ISA_VERSION
	.align		4
        /*0074*/ 	.byte	0x03, 0x5f
        /*0076*/ 	.short	0x0101


	//----- nvinfo : EIATTR_COOP_GROUP_MASK_REGIDS
	.align		4
        /*0078*/ 	.byte	0x04, 0x29
        /*007a*/ 	.short	(.L_198 - .L_197)


	//   ....[0]....
.L_197:
        /*007c*/ 	.word	0xffffffff


	//   ....[1]....
        /*0080*/ 	.word	0xffffffff


	//   ....[2]....
        /*0084*/ 	.word	0xffffffff


	//   ....[3]....
        /*0088*/ 	.word	0xffffffff


	//   ....[4]....
        /*008c*/ 	.word	0xffffffff


	//   ....[5]....
        /*0090*/ 	.word	0xffffffff


	//   ....[6]....
        /*0094*/ 	.word	0xffffffff


	//   ....[7]....
        /*0098*/ 	.word	0xffffffff


	//   ....[8]....
        /*009c*/ 	.word	0xffffffff


	//   ....[9]....
        /*00a0*/ 	.word	0xffffffff


	//   ....[10]....
        /*00a4*/ 	.word	0xffffffff


	//   ....[11]....
        /*00a8*/ 	.word	0xffffffff


	//   ....[12]....
        /*00ac*/ 	.word	0xffffffff


	//   ....[13]....
        /*00b0*/ 	.word	0xffffffff


	//   ....[14]....
        /*00b4*/ 	.word	0xffffffff


	//   ....[15]....
        /*00b8*/ 	.word	0xffffffff


	//   ....[16]....
        /*00bc*/ 	.word	0xffffffff


	//   ....[17]....
        /*00c0*/ 	.word	0xffffffff


	//   ....[18]....
        /*00c4*/ 	.word	0xffffffff


	//   ....[19]....
        /*00c8*/ 	.word	0xffffffff


	//   ....[20]....
        /*00cc*/ 	.word	0xffffffff


	//   ....[21]....
        /*00d0*/ 	.word	0xffffffff


	//   ....[22]....
        /*00d4*/ 	.word	0xffffffff


	//   ....[23]....
        /*00d8*/ 	.word	0xffffffff


	//   ....[24]....
        /*00dc*/ 	.word	0xffffffff


	//   ....[25]....
        /*00e0*/ 	.word	0xffffffff


	//   ....[26]....
        /*00e4*/ 	.word	0xffffffff


	//   ....[27]....
        /*00e8*/ 	.word	0xffffffff


	//   ....[28]....
        /*00ec*/ 	.word	0xffffffff


	//   ....[29]....
        /*00f0*/ 	.word	0xffffffff


	//----- nvinfo : EIATTR_COOP_GROUP_INSTR_OFFSETS
	.align		4
.L_198:
        /*00f4*/ 	.byte	0x04, 0x28
        /*00f6*/ 	.short	(.L_200 - .L_199)


	//   ....[0]....
.L_199:
        /*00f8*/ 	.word	0x00000890


	//   ....[1]....
        /*00fc*/ 	.word	0x000008f0


	//   ....[2]....
        /*0100*/ 	.word	0x00000940


	//   ....[3]....
        /*0104*/ 	.word	0x000009b0


	//   ....[4]....
        /*0108*/ 	.word	0x00000a10


	//   ....[5]....
        /*010c*/ 	.word	0x00000ba0


	//   ....[6]....
        /*0110*/ 	.word	0x00000c40


	//   ....[7]....
        /*0114*/ 	.word	0x00000cc0


	//   ....[8]....
        /*0118*/ 	.word	0x00000d20


	//   ....[9]....
        /*011c*/ 	.word	0x00000d60


	//   ....[10]....
        /*0120*/ 	.word	0x000019d0


	//   ....[11]....
        /*0124*/ 	.word	0x00001a30


	//   ....[12]....
        /*0128*/ 	.word	0x00001a90


	//   ....[13]....
        /*012c*/ 	.word	0x00001af0


	//   ....[14]....
        /*0130*/ 	.word	0x00001b50


	//   ....[15]....
        /*0134*/ 	.word	0x000023f0


	//   ....[16]....
        /*0138*/ 	.word	0x00002450


	//   ....[17]....
        /*013c*/ 	.word	0x000024a0


	//   ....[18]....
        /*0140*/ 	.word	0x00002510


	//   ....[19]....
        /*0144*/ 	.word	0x00002570


	//   ....[20]....
        /*0148*/ 	.word	0x00002700


	//   ....[21]....
        /*014c*/ 	.word	0x00002790


	//   ....[22]....
        /*0150*/ 	.word	0x000027e0


	//   ....[23]....
        /*0154*/ 	.word	0x00002850


	//   ....[24]....
        /*0158*/ 	.word	0x000028c0


	//   ....[25]....
        /*015c*/ 	.word	0x000036a0


	//   ....[26]....
        /*0160*/ 	.word	0x00003700


	//   ....[27]....
        /*0164*/ 	.word	0x00003760


	//   ....[28]....
        /*0168*/ 	.word	0x000037c0


	//   ....[29]....
        /*016c*/ 	.word	0x00003820


	//----- nvinfo : EIATTR_VRC_CTA_INIT_COUNT
	.align		4
.L_200:
        /*0170*/ 	.byte	0x02, 0x4a
	.zero		1
	.zero		1


	//----- nvinfo : EIATTR_EXIT_INSTR_OFFSETS
	.align		4
        /*0174*/ 	.byte	0x04, 0x1c
        /*0176*/ 	.short	(.L_202 - .L_201)


	//   ....[0]....
.L_201:
        /*0178*/ 	.word	0x00000080


	//   ....[1]....
        /*017c*/ 	.word	0x000000c0


	//   ....[2]....
        /*0180*/ 	.word	0x00003940


	//   ....[3]....
        /*0184*/ 	.word	0x00003990


	//----- nvinfo : EIATTR_MAX_THREADS
	.align		4
.L_202:
        /*0188*/ 	.byte	0x04, 0x05
        /*018a*/ 	.short	(.L_204 - .L_203)
.L_203:
        /*018c*/ 	.word	0x00000100
        /*0190*/ 	.word	0x00000001
        /*0194*/ 	.word	0x00000001


	//----- nvinfo : EIATTR_CRS_STACK_SIZE
	.align		4
.L_204:
        /*0198*/ 	.byte	0x04, 0x1e
        /*019a*/ 	.short	(.L_206 - .L_205)
.L_205:
        /*019c*/ 	.word	0x00000000


	//----- nvinfo : EIATTR_CBANK_PARAM_SIZE
	.align		4
.L_206:
        /*01a0*/ 	.byte	0x03, 0x19
        /*01a2*/ 	.short	0x001d


	//----- nvinfo : EIATTR_PARAM_CBANK
	.align		4
        /*01a4*/ 	.byte	0x04, 0x0a
        /*01a6*/ 	.short	(.L_208 - .L_207)
	.align		4
.L_207:
        /*01a8*/ 	.word	index@(.nv.constant0._ZN3cub18CUB_300001_SM_10006detail6reduce28DeviceReduceSingleTileKernelINS2_10policy_hubIiyN4cuda3std3__44plusIiEEE10Policy1000EPiSC_iS9_iiNS7_10__identityEEEvT0_T1_T2_T3_T4_T6_)
        /*01ac*/ 	.short	0x0380
        /*01ae*/ 	.short	0x001d


	//----- nvinfo : EIATTR_SW_WAR
	.align		4
.L_208:
        /*01b0*/ 	.byte	0x04, 0x36
        /*01b2*/ 	.short	(.L_210 - .L_209)
.L_209:
        /*01b4*/ 	.word	0x00000008
.L_210:


//--------------------- .nv.info._ZN3cub18CUB_300001_SM_10006detail6reduce18DeviceReduceKernelINS2_10policy_hubIiyN4cuda3std3__44plusIiEEE10Policy1000EN6thrust24THRUST_300001_SM_1000_NS10device_ptrIiEEyS9_iNS7_10__identityEEEvT0_PT3_T1_NS0_13GridEvenShareISK_EET2_T4_ --------------------------
	.section	.nv.info._ZN3cub18CUB_300001_SM_10006detail6reduce18DeviceReduceKernelINS2_10policy_hubIiyN4cuda3std3__44plusIiEEE10Policy1000EN6thrust24THRUST_300001_SM_1000_NS10device_ptrIiEEyS9_iNS7_10__identityEEEvT0_PT3_T1_NS0_13GridEvenShareISK_EET2_T4_,"",@"SHT_CUDA_INFO"
	.sectionflags	@""
	.align	4


	//----- nvinfo : EIATTR_CUDA_API_VERSION
	.align		4
        /*0000*/ 	.byte	0x04, 0x37
        /*0002*/ 	.short	(.L_212 - .L_211)
.L_211:
        /*0004*/ 	.word	0x00000082


	//----- nvinfo : EIATTR_KPARAM_INFO
	.align		4
.L_212:
        /*0008*/ 	.byte	0x04, 0x17
        /*000a*/ 	.short	(.L_214 - .L_213)
.L_213:
        /*000c*/ 	.word	0x00000000
        /*0010*/ 	.short	0x0005
        /*0012*/ 	.short	0x0061
        /*0014*/ 	.byte	0x00, 0xf0, 0x05, 0x00


	//----- nvinfo : EIATTR_KPARAM_INFO
	.align		4
.L_214:
        /*0018*/ 	.byte	0x04, 0x17
        /*001a*/ 	.short	(.L_216 - .L_215)
.L_215:
        /*001c*/ 	.word	0x00000000
        /*0020*/ 	.short	0x0004
        /*0022*/ 	.short	0x0060
        /*0024*/ 	.byte	0x00, 0xf0, 0x05, 0x00


	//----- nvinfo : EIATTR_KPARAM_INFO
	.align		4
.L_216:
        /*0028*/ 	.byte	0x04, 0x17
        /*002a*/ 	.short	(.L_218 - .L_217)
.L_217:
        /*002c*/ 	.word	0x00000000
        /*0030*/ 	.short	0x0003
        /*0032*/ 	.short	0x0018
        /*0034*/ 	.byte	0x00, 0xf0, 0x21, 0x01


	//----- nvinfo : EIATTR_KPARAM_INFO
	.align		4
.L_218:
        /*0038*/ 	.byte	0x04, 0x17
        /*003a*/ 	.short	(.L_220 - .L_219)
.L_219:
        /*003c*/ 	.word	0x00000000
        /*0040*/ 	.short	0x0002
        /*0042*/ 	.short	0x0010
        /*0044*/ 	.byte	0x00, 0xf0, 0x21, 0x00


	//----- nvinfo : EIATTR_KPARAM_INFO
	.align		4
.L_220:
        /*0048*/ 	.byte	0x04, 0x17
        /*004a*/ 	.short	(.L_222 - .L_221)
.L_221:
        /*004c*/ 	.word	0x00000000
        /*0050*/ 	.short	0x0001
        /*0052*/ 	.short	0x0008
        /*0054*/ 	.byte	0x00, 0xf5, 0x21, 0x00


	//----- nvinfo : EIATTR_KPARAM_INFO
	.align		4
.L_222:
        /*0058*/ 	.byte	0x04, 0x17
        /*005a*/ 	.short	(.L_224 - .L_223)
.L_223:
        /*005c*/ 	.word	0x00000000
        /*0060*/ 	.short	0x0000
        /*0062*/ 	.short	0x0000
        /*0064*/ 	.byte	0x00, 0xf0, 0x21, 0x00


	//----- nvinfo : EIATTR_SPARSE_MMA_MASK
	.align		4
.L_224:
        /*0068*/ 	.byte	0x03, 0x50
        /*006a*/ 	.short	0x0000


	//----- nvinfo : EIATTR_MAXREG_COUNT
	.align		4
        /*006c*/ 	.byte	0x03, 0x1b
        /*006e*/ 	.short	0x00ff


	//----- nvinfo : EIATTR_NUM_BARRIERS
	.align		4
        /*0070*/ 	.byte	0x02, 0x4c
        /*0072*/ 	.byte	0x01
	.zero		1


	//----- nvinfo : EIATTR_MERCURY_ISA_VERSION
	.align		4
        /*0074*/ 	.byte	0x03, 0x5f
        /*0076*/ 	.short	0x0101


	//----- nvinfo : EIATTR_COOP_GROUP_MASK_REGIDS
	.align		4
        /*0078*/ 	.byte	0x04, 0x29
        /*007a*/ 	.short	(.L_226 - .L_225)


	//   ....[0]....
.L_225:
        /*007c*/ 	.word	0xffffffff


	//   ....[1]....
        /*0080*/ 	.word	0xffffffff


	//   ....[2]....
        /*0084*/ 	.word	0xffffffff


	//   ....[3]....
        /*0088*/ 	.word	0xffffffff


	//   ....[4]....
        /*008c*/ 	.word	0xffffffff


	//   ....[5]....
        /*0090*/ 	.word	0xffffffff


	//   ....[6]....
        /*0094*/ 	.word	0xffffffff


	//   ....[7]....
        /*0098*/ 	.word	0xffffffff


	//   ....[8]....
        /*009c*/ 	.word	0xffffffff


	//   ....[9]....
        /*00a0*/ 	.word	0xffffffff


	//   ....[10]....
        /*00a4*/ 	.word	0xffffffff


	//   ....[11]....
        /*00a8*/ 	.word	0xffffffff


	//   ....[12]....
        /*00ac*/ 	.word	0xffffffff


	//   ....[13]....
        /*00b0*/ 	.word	0xffffffff


	//   ....[14]....
        /*00b4*/ 	.word	0xffffffff


	//----- nvinfo : EIATTR_COOP_GROUP_INSTR_OFFSETS
	.align		4
.L_226:
        /*00b8*/ 	.byte	0x04, 0x28
        /*00ba*/ 	.short	(.L_228 - .L_227)


	//   ....[0]....
.L_227:
        /*00bc*/ 	.word	0x000008e0


	//   ....[1]....
        /*00c0*/ 	.word	0x00000940


	//   ....[2]....
        /*00c4*/ 	.word	0x000009a0


	//   ....[3]....
        /*00c8*/ 	.word	0x00000a00


	//   ....[4]....
        /*00cc*/ 	.word	0x00000a60


	//   ....[5]....
        /*00d0*/ 	.word	0x00000bf0


	//   ....[6]....
        /*00d4*/ 	.word	0x00000c90


	//   ....[7]....
        /*00d8*/ 	.word	0x00000d10


	//   ....[8]....
        /*00dc*/ 	.word	0x00000d70


	//   ....[9]....
        /*00e0*/ 	.word	0x00000db0


	//   ....[10]....
        /*00e4*/ 	.word	0x00001db0


	//   ....[11]....
        /*00e8*/ 	.word	0x00001e10


	//   ....[12]....
        /*00ec*/ 	.word	0x00001e70


	//   ....[13]....
        /*00f0*/ 	.word	0x00001ed0


	//   ....[14]....
        /*00f4*/ 	.word	0x00001f30


	//----- nvinfo : EIATTR_VRC_CTA_INIT_COUNT
	.align		4
.L_228:
        /*00f8*/ 	.byte	0x02, 0x4a
	.zero		1
	.zero		1


	//----- nvinfo : EIATTR_EXIT_INSTR_OFFSETS
	.align		4
        /*00fc*/ 	.byte	0x04, 0x1c
        /*00fe*/ 	.short	(.L_230 - .L_229)


	//   ....[0]....
.L_229:
        /*0100*/ 	.word	0x00002050


	//   ....[1]....
        /*0104*/ 	.word	0x000020b0


	//----- nvinfo : EIATTR_MAX_THREADS
	.align		4
.L_230:
        /*0108*/ 	.byte	0x04, 0x05
        /*010a*/ 	.short	(.L_232 - .L_231)
.L_231:
        /*010c*/ 	.word	0x00000100
        /*0110*/ 	.word	0x00000001
        /*0114*/ 	.word	0x00000001


	//----- nvinfo : EIATTR_CRS_STACK_SIZE
	.align		4
.L_232:
        /*0118*/ 	.byte	0x04, 0x1e
        /*011a*/ 	.short	(.L_234 - .L_233)
.L_233:
        /*011c*/ 	.word	0x00000000


	//----- nvinfo : EIATTR_CBANK_PARAM_SIZE
	.align		4
.L_234:
        /*0120*/ 	.byte	0x03, 0x19
        /*0122*/ 	.short	0x0062


	//----- nvinfo : EIATTR_PARAM_CBANK
	.align		4
        /*0124*/ 	.byte	0x04, 0x0a
        /*0126*/ 	.short	(.L_236 - .L_235)
	.align		4
.L_235:
        /*0128*/ 	.word	index@(.nv.constant0._ZN3cub18CUB_300001_SM_10006detail6reduce18DeviceReduceKernelINS2_10policy_hubIiyN4cuda3std3__44plusIiEEE10Policy1000EN6thrust24THRUST_300001_SM_1000_NS10device_ptrIiEEyS9_iNS7_10__identityEEEvT0_PT3_T1_NS0_13GridEvenShareISK_EET2_T4_)
        /*012c*/ 	.short	0x0380
        /*012e*/ 	.short	0x0062


	//----- nvinfo : EIATTR_SW_WAR
	.align		4
.L_236:
        /*0130*/ 	.byte	0x04, 0x36
        /*0132*/ 	.short	(.L_238 - .L_237)
.L_237:
        /*0134*/ 	.word	0x00000008
.L_238:


//--------------------- .nv.info._ZN3cub18CUB_300001_SM_10006detail6reduce28DeviceReduceSingleTileKernelINS2_10policy_hubIiyN4cuda3std3__44plusIiEEE10Policy1000EN6thrust24THRUST_300001_SM_1000_NS10device_ptrIiEEPiyS9_iiNS7_10__identityEEEvT0_T1_T2_T3_T4_T6_ --------------------------
	.section	.nv.info._ZN3cub18CUB_300001_SM_10006detail6reduce28DeviceReduceSingleTileKernelINS2_10policy_hubIiyN4cuda3std3__44plusIiEEE10Policy1000EN6thrust24THRUST_300001_SM_1000_NS10device_ptrIiEEPiyS9_iiNS7_10__identityEEEvT0_T1_T2_T3_T4_T6_,"",@"SHT_CUDA_INFO"
	.sectionflags	@""
	.align	4


	//----- nvinfo : EIATTR_CUDA_API_VERSION
	.align		4
        /*0000*/ 	.byte	0x04, 0x37
        /*0002*/ 	.short	(.L_240 - .L_239)
.L_239:
        /*0004*/ 	.word	0x00000082


	//----- nvinfo : EIATTR_KPARAM_INFO
	.align		4
.L_240:
        /*0008*/ 	.byte	0x04, 0x17
        /*000a*/ 	.short	(.L_242 - .L_241)
.L_241:
        /*000c*/ 	.word	0x00000000
        /*0010*/ 	.short	0x0005
        /*0012*/ 	.short	0x0020
        /*0014*/ 	.byte	0x00, 0xf0, 0x05, 0x00


	//----- nvinfo : EIATTR_KPARAM_INFO
	.align		4
.L_242:
        /*0018*/ 	.byte	0x04, 0x17
        /*001a*/ 	.short	(.L_244 - .L_243)
.L_243:
        /*001c*/ 	.word	0x00000000
        /*0020*/ 	.short	0x0004
        /*0022*/ 	.short	0x001c
        /*0024*/ 	.byte	0x00, 0xf0, 0x11, 0x00


	//----- nvinfo : EIATTR_KPARAM_INFO
	.align		4
.L_244:
        /*0028*/ 	.byte	0x04, 0x17
        /*002a*/ 	.short	(.L_246 - .L_245)
.L_245:
        /*002c*/ 	.word	0x00000000
        /*0030*/ 	.short	0x0003
        /*0032*/ 	.short	0x0018
        /*0034*/ 	.byte	0x00, 0xf0, 0x05, 0x00


	//----- nvinfo : EIATTR_KPARAM_INFO
	.align		4
.L_246:
        /*0038*/ 	.byte	0x04, 0x17
        /*003a*/ 	.short	(.L_248 - .L_247)
.L_247:
        /*003c*/ 	.word	0x00000000
        /*0040*/ 	.short	0x0002
        /*0042*/ 	.short	0x0010
        /*0044*/ 	.byte	0x00, 0xf0, 0x21, 0x00


	//----- nvinfo : EIATTR_KPARAM_INFO
	.align		4
.L_248:
        /*0048*/ 	.byte	0x04, 0x17
        /*004a*/ 	.short	(.L_250 - .L_249)
.L_249:
        /*004c*/ 	.word	0x00000000
        /*0050*/ 	.short	0x0001
        /*0052*/ 	.short	0x0008
        /*0054*/ 	.byte	0x00, 0xf5, 0x21, 0x00


	//----- nvinfo : EIATTR_KPARAM_INFO
	.align		4
.L_250:
        /*0058*/ 	.byte	0x04, 0x17
        /*005a*/ 	.short	(.L_252 - .L_251)
.L_251:
        /*005c*/ 	.word	0x00000000
        /*0060*/ 	.short	0x0000
        /*0062*/ 	.short	0x0000
        /*0064*/ 	.byte	0x00, 0xf0, 0x21, 0x00


	//----- nvinfo : EIATTR_SPARSE_MMA_MASK
	.align		4
.L_252:
        /*0068*/ 	.byte	0x03, 0x50
        /*006a*/ 	.short	0x0000


	//----- nvinfo : EIATTR_MAXREG_COUNT
	.align		4
        /*006c*/ 	.byte	0x03, 0x1b
        /*006e*/ 	.short	0x00ff


	//----- nvinfo : EIATTR_NUM_BARRIERS
	.align		4
        /*0070*/ 	.byte	0x02, 0x4c
        /*0072*/ 	.byte	0x01
	.zero		1


	//----- nvinfo : EIATTR_MERCURY_ISA_VERSION
	.align		4
        /*0074*/ 	.byte	0x03, 0x5f
        /*0076*/ 	.short	0x0101


	//----- nvinfo : EIATTR_COOP_GROUP_MASK_REGIDS
	.align		4
        /*0078*/ 	.byte	0x04, 0x29
        /*007a*/ 	.short	(.L_254 - .L_253)


	//   ....[0]....
.L_253:
        /*007c*/ 	.word	0xffffffff


	//   ....[1]....
        /*0080*/ 	.word	0xffffffff


	//   ....[2]....
        /*0084*/ 	.word	0xffffffff


	//   ....[3]....
        /*0088*/ 	.word	0xffffffff


	//   ....[4]....
        /*008c*/ 	.word	0xffffffff


	//   ....[5]....
        /*0090*/ 	.word	0xffffffff


	//   ....[6]....
        /*0094*/ 	.word	0xffffffff


	//   ....[7]....
        /*0098*/ 	.word	0xffffffff


	//   ....[8]....
        /*009c*/ 	.word	0xffffffff


	//   ....[9]....
        /*00a0*/ 	.word	0xffffffff


	//   ....[10]....
        /*00a4*/ 	.word	0xffffffff


	//   ....[11]....
        /*00a8*/ 	.word	0xffffffff


	//   ....[12]....
        /*00ac*/ 	.word	0xffffffff


	//   ....[13]....
        /*00b0*/ 	.word	0xffffffff


	//   ....[14]....
        /*00b4*/ 	.word	0xffffffff


	//----- nvinfo : EIATTR_COOP_GROUP_INSTR_OFFSETS
	.align		4
.L_254:
        /*00b8*/ 	.byte	0x04, 0x28
        /*00ba*/ 	.short	(.L_256 - .L_255)


	//   ....[0]....
.L_255:
        /*00bc*/ 	.word	0x00000850


	//   ....[1]....
        /*00c0*/ 	.word	0x000008b0


	//   ....[2]....
        /*00c4*/ 	.word	0x00000910


	//   ....[3]....
        /*00c8*/ 	.word	0x00000970


	//   ....[4]....
        /*00cc*/ 	.word	0x000009d0


	//   ....[5]....
        /*00d0*/ 	.word	0x00000b60


	//   ....[6]....
        /*00d4*/ 	.word	0x00000c00


	//   ....[7]....
        /*00d8*/ 	.word	0x00000c80


	//   ....[8]....
        /*00dc*/ 	.word	0x00000ce0


	//   ....[9]....
        /*00e0*/ 	.word	0x00000d20


	//   ....[10]....
        /*00e4*/ 	.word	0x00001b90


	//   ....[11]....
        /*00e8*/ 	.word	0x00001bf0


	//   ....[12]....
        /*00ec*/ 	.word	0x00001c50


	//   ....[13]....
        /*00f0*/ 	.word	0x00001cb0


	//   ....[14]....
        /*00f4*/ 	.word	0x00001d10


	//----- nvinfo : EIATTR_VRC_CTA_INIT_COUNT
	.align		4
.L_256:
        /*00f8*/ 	.byte	0x02, 0x4a
	.zero		1
	.zero		1


	//----- nvinfo : EIATTR_EXIT_INSTR_OFFSETS
	.align		4
        /*00fc*/ 	.byte	0x04, 0x1c
        /*00fe*/ 	.short	(.L_258 - .L_257)


	//   ....[0]....
.L_257:
        /*0100*/ 	.word	0x000000a0


	//   ....[1]....
        /*0104*/ 	.word	0x000000e0


	//   ....[2]....
        /*0108*/ 	.word	0x00001e20


	//   ....[3]....
        /*010c*/ 	.word	0x00001e70


	//----- nvinfo : EIATTR_MAX_THREADS
	.align		4
.L_258:
        /*0110*/ 	.byte	0x04, 0x05
        /*0112*/ 	.short	(.L_260 - .L_259)
.L_259:
        /*0114*/ 	.word	0x00000100
        /*0118*/ 	.word	0x00000001
        /*011c*/ 	.word	0x00000001


	//----- nvinfo : EIATTR_CRS_STACK_SIZE
	.align		4
.L_260:
        /*0120*/ 	.byte	0x04, 0x1e
        /*0122*/ 	.short	(.L_262 - .L_261)
.L_261:
        /*0124*/ 	.word	0x00000000


	//----- nvinfo : EIATTR_CBANK_PARAM_SIZE
	.align		4
.L_262:
        /*0128*/ 	.byte	0x03, 0x19
        /*012a*/ 	.short	0x0021


	//----- nvinfo : EIATTR_PARAM_CBANK
	.align		4
        /*012c*/ 	.byte	0x04, 0x0a
        /*012e*/ 	.short	(.L_264 - .L_263)
	.align		4
.L_263:
        /*0130*/ 	.word	index@(.nv.constant0._ZN3cub18CUB_300001_SM_10006detail6reduce28DeviceReduceSingleTileKernelINS2_10policy_hubIiyN4cuda3std3__44plusIiEEE10Policy1000EN6thrust24THRUST_300001_SM_1000_NS10device_ptrIiEEPiyS9_iiNS7_10__identityEEEvT0_T1_T2_T3_T4_T6_)
        /*0134*/ 	.short	0x0380
        /*0136*/ 	.short	0x0021


	//----- nvinfo : EIATTR_SW_WAR
	.align		4
.L_264:
        /*0138*/ 	.byte	0x04, 0x36
        /*013a*/ 	.short	(.L_266 - .L_265)
.L_265:
        /*013c*/ 	.word	0x00000008
.L_266:


//--------------------- .nv.info._ZN3cub18CUB_300001_SM_10006detail6reduce28DeviceReduceSingleTileKernelINS2_10policy_hubIijN4cuda3std3__44plusIiEEE10Policy1000EPiSC_iS9_iiNS7_10__identityEEEvT0_T1_T2_T3_T4_T6_ --------------------------
	.section	.nv.info._ZN3cub18CUB_300001_SM_10006detail6reduce28DeviceReduceSingleTileKernelINS2_10policy_hubIijN4cuda3std3__44plusIiEEE10Policy1000EPiSC_iS9_iiNS7_10__identityEEEvT0_T1_T2_T3_T4_T6_,"",@"SHT_CUDA_INFO"
	.sectionflags	@""
	.align	4


	//----- nvinfo : EIATTR_CUDA_API_VERSION
	.align		4
        /*0000*/ 	.byte	0x04, 0x37
        /*0002*/ 	.short	(.L_268 - .L_267)
.L_267:
        /*0004*/ 	.word	0x00000082


	//----- nvinfo : EIATTR_KPARAM_INFO
	.align		4
.L_268:
        /*0008*/ 	.byte	0x04, 0x17
        /*000a*/ 	.short	(.L_270 - .L_269)
.L_269:
        /*000c*/ 	.word	0x00000000
        /*0010*/ 	.short	0x0005
        /*0012*/ 	.short	0x001c
        /*0014*/ 	.byte	0x00, 0xf0, 0x05, 0x00


	//----- nvinfo : EIATTR_KPARAM_INFO
	.align		4
.L_270:
        /*0018*/ 	.byte	0x04, 0x17
        /*001a*/ 	.short	(.L_272 - .L_271)
.L_271:
        /*001c*/ 	.word	0x00000000
        /*0020*/ 	.short	0x0004
        /*0022*/ 	.short	0x0018
        /*0024*/ 	.byte	0x00, 0xf0, 0x11, 0x00


	//----- nvinfo : EIATTR_KPARAM_INFO
	.align		4
.L_272:
        /*0028*/ 	.byte	0x04, 0x17
        /*002a*/ 	.short	(.L_274 - .L_273)
.L_273:
        /*002c*/ 	.word	0x00000000
        /*0030*/ 	.short	0x0003
        /*0032*/ 	.short	0x0014
        /*0034*/ 	.byte	0x00, 0xf0, 0x05, 0x00


	//----- nvinfo : EIATTR_KPARAM_INFO
	.align		4
.L_274:
        /*0038*/ 	.byte	0x04, 0x17
        /*003a*/ 	.short	(.L_276 - .L_275)
.L_275:
        /*003c*/ 	.word	0x00000000
        /*0040*/ 	.short	0x0002
        /*0042*/ 	.short	0x0010
        /*0044*/ 	.byte	0x00, 0xf0, 0x11, 0x00


	//----- nvinfo : EIATTR_KPARAM_INFO
	.align		4
.L_276:
        /*0048*/ 	.byte	0x04, 0x17
        /*004a*/ 	.short	(.L_278 - .L_277)
.L_277:
        /*004c*/ 	.word	0x00000000
        /*0050*/ 	.short	0x0001
        /*0052*/ 	.short	0x0008
        /*0054*/ 	.byte	0x00, 0xf5, 0x21, 0x00


	//----- nvinfo : EIATTR_KPARAM_INFO
	.align		4
.L_278:
        /*0058*/ 	.byte	0x04, 0x17
        /*005a*/ 	.short	(.L_280 - .L_279)
.L_279:
        /*005c*/ 	.word	0x00000000
        /*0060*/ 	.short	0x0000
        /*0062*/ 	.short	0x0000
        /*0064*/ 	.byte	0x00, 0xf5, 0x21, 0x00


	//----- nvinfo : EIATTR_SPARSE_MMA_MASK
	.align		4
.L_280:
        /*0068*/ 	.byte	0x03, 0x50
        /*006a*/ 	.short	0x0000


	//----- nvinfo : EIATTR_MAXREG_COUNT
	.align		4
        /*006c*/ 	.byte	0x03, 0x1b
        /*006e*/ 	.short	0x00ff


	//----- nvinfo : EIATTR_NUM_BARRIERS
	.align		4
        /*0070*/ 	.byte	0x02, 0x4c
        /*0072*/ 	.byte	0x01
	.zero		1


	//----- nvinfo : EIATTR_MERCURY_ISA_VERSION
	.align		4
        /*0074*/ 	.byte	0x03, 0x5f
        /*0076*/ 	.short	0x0101


	//----- nvinfo : EIATTR_COOP_GROUP_MASK_REGIDS
	.align		4
        /*0078*/ 	.byte	0x04, 0x29
        /*007a*/ 	.short	(.L_282 - .L_281)


	//   ....[0]....
.L_281:
        /*007c*/ 	.word	0xffffffff


	//   ....[1]....
        /*0080*/ 	.word	0xffffffff


	//   ....[2]....
        /*0084*/ 	.word	0xffffffff


	//   ....[3]....
        /*0088*/ 	.word	0xffffffff


	//   ....[4]....
        /*008c*/ 	.word	0xffffffff


	//   ....[5]....
        /*0090*/ 	.word	0xffffffff


	//   ....[6]....
        /*0094*/ 	.word	0xffffffff


	//   ....[7]....
        /*0098*/ 	.word	0xffffffff


	//   ....[8]....
        /*009c*/ 	.word	0xffffffff


	//   ....[9]....
        /*00a0*/ 	.word	0xffffffff


	//   ....[10]....
        /*00a4*/ 	.word	0xffffffff


	//   ....[11]....
        /*00a8*/ 	.word	0xffffffff


	//   ....[12]....
        /*00ac*/ 	.word	0xffffffff


	//   ....[13]....
        /*00b0*/ 	.word	0xffffffff


	//   ....[14]....
        /*00b4*/ 	.word	0xffffffff


	//   ....[15]....
        /*00b8*/ 	.word	0xffffffff


	//   ....[16]....
        /*00bc*/ 	.word	0xffffffff


	//   ....[17]....
        /*00c0*/ 	.word	0xffffffff


	//   ....[18]....
        /*00c4*/ 	.word	0xffffffff


	//   ....[19]....
        /*00c8*/ 	.word	0xffffffff


	//   ....[20]....
        /*00cc*/ 	.word	0xffffffff


	//   ....[21]....
        /*00d0*/ 	.word	0xffffffff


	//   ....[22]....
        /*00d4*/ 	.word	0xffffffff


	//   ....[23]....
        /*00d8*/ 	.word	0xffffffff


	//   ....[24]....
        /*00dc*/ 	.word	0xffffffff


	//   ....[25]....
        /*00e0*/ 	.word	0xffffffff


	//   ....[26]....
        /*00e4*/ 	.word	0xffffffff


	//   ....[27]....
        /*00e8*/ 	.word	0xffffffff


	//   ....[28]....
        /*00ec*/ 	.word	0xffffffff


	//   ....[29]....
        /*00f0*/ 	.word	0xffffffff


	//----- nvinfo : EIATTR_COOP_GROUP_INSTR_OFFSETS
	.align		4
.L_282:
        /*00f4*/ 	.byte	0x04, 0x28
        /*00f6*/ 	.short	(.L_284 - .L_283)


	//   ....[0]....
.L_283:
        /*00f8*/ 	.word	0x00000890


	//   ....[1]....
        /*00fc*/ 	.word	0x000008f0


	//   ....[2]....
        /*0100*/ 	.word	0x00000940


	//   ....[3]....
        /*0104*/ 	.word	0x000009b0


	//   ....[4]....
        /*0108*/ 	.word	0x00000a10


	//   ....[5]....
        /*010c*/ 	.word	0x00000ba0


	//   ....[6]....
        /*0110*/ 	.word	0x00000c40


	//   ....[7]....
        /*0114*/ 	.word	0x00000cc0


	//   ....[8]....
        /*0118*/ 	.word	0x00000d20


	//   ....[9]....
        /*011c*/ 	.word	0x00000d60


	//   ....[10]....
        /*0120*/ 	.word	0x000019d0


	//   ....[11]....
        /*0124*/ 	.word	0x00001a30


	//   ....[12]....
        /*0128*/ 	.word	0x00001a90


	//   ....[13]....
        /*012c*/ 	.word	0x00001af0


	//   ....[14]....
        /*0130*/ 	.word	0x00001b50


	//   ....[15]....
        /*0134*/ 	.word	0x000023f0


	//   ....[16]....
        /*0138*/ 	.word	0x00002450


	//   ....[17]....
        /*013c*/ 	.word	0x000024a0


	//   ....[18]....
        /*0140*/ 	.word	0x00002510


	//   ....[19]....
        /*0144*/ 	.word	0x00002570


	//   ....[20]....
        /*0148*/ 	.word	0x00002700


	//   ....[21]....
        /*014c*/ 	.word	0x00002790


	//   ....[22]....
        /*0150*/ 	.word	0x000027e0


	//   ....[23]....
        /*0154*/ 	.word	0x00002850


	//   ....[24]....
        /*0158*/ 	.word	0x000028c0


	//   ....[25]....
        /*015c*/ 	.word	0x000036a0


	//   ....[26]....
        /*0160*/ 	.word	0x00003700


	//   ....[27]....
        /*0164*/ 	.word	0x00003760


	//   ....[28]....
        /*0168*/ 	.word	0x000037c0


	//   ....[29]....
        /*016c*/ 	.word	0x00003820


	//----- nvinfo : EIATTR_VRC_CTA_INIT_COUNT
	.align		4
.L_284:
        /*0170*/ 	.byte	0x02, 0x4a
	.zero		1
	.zero		1


	//----- nvinfo : EIATTR_EXIT_INSTR_OFFSETS
	.align		4
        /*0174*/ 	.byte	0x04, 0x1c
        /*0176*/ 	.short	(.L_286 - .L_285)


	//   ....[0]....
.L_285:
        /*0178*/ 	.word	0x00000080


	//   ....[1]....
        /*017c*/ 	.word	0x000000c0


	//   ....[2]....
        /*0180*/ 	.word	0x00003940


	//   ....[3]....
        /*0184*/ 	.word	0x00003990


	//----- nvinfo : EIATTR_MAX_THREADS
	.align		4
.L_286:
        /*0188*/ 	.byte	0x04, 0x05
        /*018a*/ 	.short	(.L_288 - .L_287)
.L_287:
        /*018c*/ 	.word	0x00000100
        /*0190*/ 	.word	0x00000001
        /*0194*/ 	.word	0x00000001


	//----- nvinfo : EIATTR_CRS_STACK_SIZE
	.align		4
.L_288:
        /*0198*/ 	.byte	0x04, 0x1e
        /*019a*/ 	.short	(.L_290 - .L_289)
.L_289:
        /*019c*/ 	.word	0x00000000


	//----- nvinfo : EIATTR_CBANK_PARAM_SIZE
	.align		4
.L_290:
        /*01a0*/ 	.byte	0x03, 0x19
        /*01a2*/ 	.short	0x001d


	//----- nvinfo : EIATTR_PARAM_CBANK
	.align		4
        /*01a4*/ 	.byte	0x04, 0x0a
        /*01a6*/ 	.short	(.L_292 - .L_291)
	.align		4
.L_291:
        /*01a8*/ 	.word	index@(.nv.constant0._ZN3cub18CUB_300001_SM_10006detail6reduce28DeviceReduceSingleTileKernelINS2_10policy_hubIijN4cuda3std3__44plusIiEEE10Policy1000EPiSC_iS9_iiNS7_10__identityEEEvT0_T1_T2_T3_T4_T6_)
        /*01ac*/ 	.short	0x0380
        /*01ae*/ 	.short	0x001d


	//----- nvinfo : EIATTR_SW_WAR
	.align		4
.L_292:
        /*01b0*/ 	.byte	0x04, 0x36
        /*01b2*/ 	.short	(.L_294 - .L_293)
.L_293:
        /*01b4*/ 	.word	0x00000008
.L_294:


//--------------------- .nv.info._ZN3cub18CUB_300001_SM_10006detail6reduce18DeviceReduceKernelINS2_10policy_hubIijN4cuda3std3__44plusIiEEE10Policy1000EN6thrust24THRUST_300001_SM_1000_NS10device_ptrIiEEjS9_iNS7_10__identityEEEvT0_PT3_T1_NS0_13GridEvenShareISK_EET2_T4_ --------------------------
	.section	.nv.info._ZN3cub18CUB_300001_SM_10006detail6reduce18DeviceReduceKernelINS2_10policy_hubIijN4cuda3std3__44plusIiEEE10Policy1000EN6thrust24THRUST_300001_SM_1000_NS10device_ptrIiEEjS9_iNS7_10__identityEEEvT0_PT3_T1_NS0_13GridEvenShareISK_EET2_T4_,"",@"SHT_CUDA_INFO"
	.sectionflags	@""
	.align	4


	//----- nvinfo : EIATTR_CUDA_API_VERSION
	.align		4
        /*0000*/ 	.byte	0x04, 0x37
        /*0002*/ 	.short	(.L_296 - .L_295)
.L_295:
        /*0004*/ 	.word	0x00000082


	//----- nvinfo : EIATTR_KPARAM_INFO
	.align		4
.L_296:
        /*0008*/ 	.byte	0x04, 0x17
        /*000a*/ 	.short	(.L_298 - .L_297)
.L_297:
        /*000c*/ 	.word	0x00000000
        /*0010*/ 	.short	0x0005
        /*0012*/ 	.short	0x003d
        /*0014*/ 	.byte	0x00, 0xf0, 0x05, 0x00


	//----- nvinfo : EIATTR_KPARAM_INFO
	.align		4
.L_298:
        /*0018*/ 	.byte	0x04, 0x17
        /*001a*/ 	.short	(.L_300 - .L_299)
.L_299:
        /*001c*/ 	.word	0x00000000
        /*0020*/ 	.short	0x0004
        /*0022*/ 	.short	0x003c
        /*0024*/ 	.byte	0x00, 0xf0, 0x05, 0x00


	//----- nvinfo : EIATTR_KPARAM_INFO
	.align		4
.L_300:
        /*0028*/ 	.byte	0x04, 0x17
        /*002a*/ 	.short	(.L_302 - .L_301)
.L_301:
        /*002c*/ 	.word	0x00000000
        /*0030*/ 	.short	0x0003
        /*0032*/ 	.short	0x0014
        /*0034*/ 	.byte	0x00, 0xf0, 0xa1, 0x00


	//----- nvinfo : EIATTR_KPARAM_INFO
	.align		4
.L_302:
        /*0038*/ 	.byte	0x04, 0x17
        /*003a*/ 	.short	(.L_304 - .L_303)
.L_303:
        /*003c*/ 	.word	0x00000000
        /*0040*/ 	.short	0x0002
        /*0042*/ 	.short	0x0010
        /*0044*/ 	.byte	0x00, 0xf0, 0x11, 0x00


	//----- nvinfo : EIATTR_KPARAM_INFO
	.align		4
.L_304:
        /*0048*/ 	.byte	0x04, 0x17
        /*004a*/ 	.short	(.L_306 - .L_305)
.L_305:
        /*004c*/ 	.word	0x00000000
        /*0050*/ 	.short	0x0001
        /*0052*/ 	.short	0x0008
        /*0054*/ 	.byte	0x00, 0xf5, 0x21, 0x00


	//----- nvinfo : EIATTR_KPARAM_INFO
	.align		4
.L_306:
        /*0058*/ 	.byte	0x04, 0x17
        /*005a*/ 	.short	(.L_308 - .L_307)
.L_307:
        /*005c*/ 	.word	0x00000000
        /*0060*/ 	.short	0x0000
        /*0062*/ 	.short	0x0000
        /*0064*/ 	.byte	0x00, 0xf0, 0x21, 0x00


	//----- nvinfo : EIATTR_SPARSE_MMA_MASK
	.align		4
.L_308:
        /*0068*/ 	.byte	0x03, 0x50
        /*006a*/ 	.short	0x0000


	//----- nvinfo : EIATTR_MAXREG_COUNT
	.align		4
        /*006c*/ 	.byte	0x03, 0x1b
        /*006e*/ 	.short	0x00ff


	//----- nvinfo : EIATTR_NUM_BARRIERS
	.align		4
        /*0070*/ 	.byte	0x02, 0x4c
        /*0072*/ 	.byte	0x01
	.zero		1


	//----- nvinfo : EIATTR_MERCURY_ISA_VERSION
	.align		4
        /*0074*/ 	.byte	0x03, 0x5f
        /*0076*/ 	.short	0x0101


	//----- nvinfo : EIATTR_COOP_GROUP_MASK_REGIDS
	.align		4
        /*0078*/ 	.byte	0x04, 0x29
        /*007a*/ 	.short	(.L_310 - .L_309)


	//   ....[0]....
.L_309:
        /*007c*/ 	.word	0xffffffff


	//   ....[1]....
        /*0080*/ 	.word	0xffffffff


	//   ....[2]....
        /*0084*/ 	.word	0xffffffff


	//   ....[3]....
        /*0088*/ 	.word	0xffffffff


	//   ....[4]....
        /*008c*/ 	.word	0xffffffff


	//   ....[5]....
        /*0090*/ 	.word	0xffffffff


	//   ....[6]....
        /*0094*/ 	.word	0xffffffff


	//   ....[7]....
        /*0098*/ 	.word	0xffffffff


	//   ....[8]....
        /*009c*/ 	.word	0xffffffff


	//   ....[9]....
        /*00a0*/ 	.word	0xffffffff


	//   ....[10]....
        /*00a4*/ 	.word	0xffffffff


	//   ....[11]....
        /*00a8*/ 	.word	0xffffffff


	//   ....[12]....
        /*00ac*/ 	.word	0xffffffff


	//   ....[13]....
        /*00b0*/ 	.word	0xffffffff


	//   ....[14]....
        /*00b4*/ 	.word	0xffffffff


	//----- nvinfo : EIATTR_COOP_GROUP_INSTR_OFFSETS
	.align		4
.L_310:
        /*00b8*/ 	.byte	0x04, 0x28
        /*00ba*/ 	.short	(.L_312 - .L_311)


	//   ....[0]....
.L_311:
        /*00bc*/ 	.word	0x00000b10


	//   ....[1]....
        /*00c0*/ 	.word	0x00000b70


	//   ....[2]....
        /*00c4*/ 	.word	0x00000bd0


	//   ....[3]....
        /*00c8*/ 	.word	0x00000c30


	//   ....[4]....
        /*00cc*/ 	.word	0x00000c90


	//   ....[5]....
        /*00d0*/ 	.word	0x00000e20


	//   ....[6]....
        /*00d4*/ 	.word	0x00000ec0


	//   ....[7]....
        /*00d8*/ 	.word	0x00000f20


	//   ....[8]....
        /*00dc*/ 	.word	0x00000f80


	//   ....[9]....
        /*00e0*/ 	.word	0x00000fe0


	//   ....[10]....
        /*00e4*/ 	.word	0x00002100


	//   ....[11]....
        /*00e8*/ 	.word	0x00002170


	//   ....[12]....
        /*00ec*/ 	.word	0x000021c0


	//   ....[13]....
        /*00f0*/ 	.word	0x00002210


	//   ....[14]....
        /*00f4*/ 	.word	0x00002280


	//----- nvinfo : EIATTR_VRC_CTA_INIT_COUNT
	.align		4
.L_312:
        /*00f8*/ 	.byte	0x02, 0x4a
	.zero		1
	.zero		1


	//----- nvinfo : EIATTR_EXIT_INSTR_OFFSETS
	.align		4
        /*00fc*/ 	.byte	0x04, 0x1c
        /*00fe*/ 	.short	(.L_314 - .L_313)


	//   ....[0]....
.L_313:
        /*0100*/ 	.word	0x000023b0


	//   ....[1]....
        /*0104*/ 	.word	0x000023f0


	//----- nvinfo : EIATTR_MAX_THREADS
	.align		4
.L_314:
        /*0108*/ 	.byte	0x04, 0x05
        /*010a*/ 	.short	(.L_316 - .L_315)
.L_315:
        /*010c*/ 	.word	0x00000100
        /*0110*/ 	.word	0x00000001
        /*0114*/ 	.word	0x00000001


	//----- nvinfo : EIATTR_CRS_STACK_SIZE
	.align		4
.L_316:
        /*0118*/ 	.byte	0x04, 0x1e
        /*011a*/ 	.short	(.L_318 - .L_317)
.L_317:
        /*011c*/ 	.word	0x00000000


	//----- nvinfo : EIATTR_CBANK_PARAM_SIZE
	.align		4
.L_318:
        /*0120*/ 	.byte	0x03, 0x19
        /*0122*/ 	.short	0x003e


	//----- nvinfo : EIATTR_PARAM_CBANK
	.align		4
        /*0124*/ 	.byte	0x04, 0x0a
        /*0126*/ 	.short	(.L_320 - .L_319)
	.align		4
.L_319:
        /*0128*/ 	.word	index@(.nv.constant0._ZN3cub18CUB_300001_SM_10006detail6reduce18DeviceReduceKernelINS2_10policy_hubIijN4cuda3std3__44plusIiEEE10Policy1000EN6thrust24THRUST_300001_SM_1000_NS10device_ptrIiEEjS9_iNS7_10__identityEEEvT0_PT3_T1_NS0_13GridEvenShareISK_EET2_T4_)
        /*012c*/ 	.short	0x0380
        /*012e*/ 	.short	0x003e


	//----- nvinfo : EIATTR_SW_WAR
	.align		4
.L_320:
        /*0130*/ 	.byte	0x04, 0x36
        /*0132*/ 	.short	(.L_322 - .L_321)
.L_321:
        /*0134*/ 	.word	0x00000008
.L_322:


//--------------------- .nv.info._ZN3cub18CUB_300001_SM_10006detail6reduce28DeviceReduceSingleTileKernelINS2_10policy_hubIijN4cuda3std3__44plusIiEEE10Policy1000EN6thrust24THRUST_300001_SM_1000_NS10device_ptrIiEEPijS9_iiNS7_10__identityEEEvT0_T1_T2_T3_T4_T6_ --------------------------
	.section	.nv.info._ZN3cub18CUB_300001_SM_10006detail6reduce28DeviceReduceSingleTileKernelINS2_10policy_hubIijN4cuda3std3__44plusIiEEE10Policy1000EN6thrust24THRUST_300001_SM_1000_NS10device_ptrIiEEPijS9_iiNS7_10__identityEEEvT0_T1_T2_T3_T4_T6_,"",@"SHT_CUDA_INFO"
	.sectionflags	@""
	.align	4


	//----- nvinfo : EIATTR_CUDA_API_VERSION
	.align		4
        /*0000*/ 	.byte	0x04, 0x37
        /*0002*/ 	.short	(.L_324 - .L_323)
.L_323:
        /*0004*/ 	.word	0x00000082


	//----- nvinfo : EIATTR_KPARAM_INFO
	.align		4
.L_324:
        /*0008*/ 	.byte	0x04, 0x17
        /*000a*/ 	.short	(.L_326 - .L_325)
.L_325:
        /*000c*/ 	.word	0x00000000
        /*0010*/ 	.short	0x0005
        /*0012*/ 	.short	0x001c
        /*0014*/ 	.byte	0x00, 0xf0, 0x05, 0x00


	//----- nvinfo : EIATTR_KPARAM_INFO
	.align		4
.L_326:
        /*0018*/ 	.byte	0x04, 0x17
        /*001a*/ 	.short	(.L_328 - .L_327)
.L_327:
        /*001c*/ 	.word	0x00000000
        /*0020*/ 	.short	0x0004
        /*0022*/ 	.short	0x0018
        /*0024*/ 	.byte	0x00, 0xf0, 0x11, 0x00


	//----- nvinfo : EIATTR_KPARAM_INFO
	.align		4
.L_328:
        /*0028*/ 	.byte	0x04, 0x17
        /*002a*/ 	.short	(.L_330 - .L_329)
.L_329:
        /*002c*/ 	.word	0x00000000
        /*0030*/ 	.short	0x0003
        /*0032*/ 	.short	0x0014
        /*0034*/ 	.byte	0x00, 0xf0, 0x05, 0x00


	//----- nvinfo : EIATTR_KPARAM_INFO
	.align		4
.L_330:
        /*0038*/ 	.byte	0x04, 0x17
        /*003a*/ 	.short	(.L_332 - .L_331)
.L_331:
        /*003c*/ 	.word	0x00000000
        /*0040*/ 	.short	0x0002
        /*0042*/ 	.short	0x0010
        /*0044*/ 	.byte	0x00, 0xf0, 0x11, 0x00


	//----- nvinfo : EIATTR_KPARAM_INFO
	.align		4
.L_332:
        /*0048*/ 	.byte	0x04, 0x17
        /*004a*/ 	.short	(.L_334 - .L_333)
.L_333:
        /*004c*/ 	.word	0x00000000
        /*0050*/ 	.short	0x0001
        /*0052*/ 	.short	0x0008
        /*0054*/ 	.byte	0x00, 0xf5, 0x21, 0x00


	//----- nvinfo : EIATTR_KPARAM_INFO
	.align		4
.L_334:
        /*0058*/ 	.byte	0x04, 0x17
        /*005a*/ 	.short	(.L_336 - .L_335)
.L_335:
        /*005c*/ 	.word	0x00000000
        /*0060*/ 	.short	0x0000
        /*0062*/ 	.short	0x0000
        /*0064*/ 	.byte	0x00, 0xf0, 0x21, 0x00


	//----- nvinfo : EIATTR_SPARSE_MMA_MASK
	.align		4
.L_336:
        /*0068*/ 	.byte	0x03, 0x50
        /*006a*/ 	.short	0x0000


	//----- nvinfo : EIATTR_MAXREG_COUNT
	.align		4
        /*006c*/ 	.byte	0x03, 0x1b
        /*006e*/ 	.short	0x00ff


	//----- nvinfo : EIATTR_NUM_BARRIERS
	.align		4
        /*0070*/ 	.byte	0x02, 0x4c
        /*0072*/ 	.byte	0x01
	.zero		1


	//----- nvinfo : EIATTR_MERCURY_ISA_VERSION
	.align		4
        /*0074*/ 	.byte	0x03, 0x5f
        /*0076*/ 	.short	0x0101


	//----- nvinfo : EIATTR_COOP_GROUP_MASK_REGIDS
	.align		4
        /*0078*/ 	.byte	0x04, 0x29
        /*007a*/ 	.short	(.L_338 - .L_337)


	//   ....[0]....
.L_337:
        /*007c*/ 	.word	0xffffffff


	//   ....[1]....
        /*0080*/ 	.word	0xffffffff


	//   ....[2]....
        /*0084*/ 	.word	0xffffffff


	//   ....[3]....
        /*0088*/ 	.word	0xffffffff


	//   ....[4]....
        /*008c*/ 	.word	0xffffffff


	//   ....[5]....
        /*0090*/ 	.word	0xffffffff


	//   ....[6]....
        /*0094*/ 	.word	0xffffffff


	//   ....[7]....
        /*0098*/ 	.word	0xffffffff


	//   ....[8]....
        /*009c*/ 	.word	0xffffffff


	//   ....[9]....
        /*00a0*/ 	.word	0xffffffff


	//   ....[10]....
        /*00a4*/ 	.word	0xffffffff


	//   ....[11]....
        /*00a8*/ 	.word	0xffffffff


	//   ....[12]....
        /*00ac*/ 	.word	0xffffffff


	//   ....[13]....
        /*00b0*/ 	.word	0xffffffff


	//   ....[14]....
        /*00b4*/ 	.word	0xffffffff


	//----- nvinfo : EIATTR_COOP_GROUP_INSTR_OFFSETS
	.align		4
.L_338:
        /*00b8*/ 	.byte	0x04, 0x28
        /*00ba*/ 	.short	(.L_340 - .L_339)


	//   ....[0]....
.L_339:
        /*00bc*/ 	.word	0x00000830


	//   ....[1]....
        /*00c0*/ 	.word	0x00000890


	//   ....[2]....
        /*00c4*/ 	.word	0x000008f0


	//   ....[3]....
        /*00c8*/ 	.word	0x00000950


	//   ....[4]....
        /*00cc*/ 	.word	0x000009b0


	//   ....[5]....
        /*00d0*/ 	.word	0x00000b40


	//   ....[6]....
        /*00d4*/ 	.word	0x00000be0


	//   ....[7]....
        /*00d8*/ 	.word	0x00000c60


	//   ....[8]....
        /*00dc*/ 	.word	0x00000cc0


	//   ....[9]....
        /*00e0*/ 	.word	0x00000d00


	//   ....[10]....
        /*00e4*/ 	.word	0x00001cc0


	//   ....[11]....
        /*00e8*/ 	.word	0x00001d20


	//   ....[12]....
        /*00ec*/ 	.word	0x00001d80


	//   ....[13]....
        /*00f0*/ 	.word	0x00001de0


	//   ....[14]....
        /*00f4*/ 	.word	0x00001e40


	//----- nvinfo : EIATTR_VRC_CTA_INIT_COUNT
	.align		4
.L_340:
        /*00f8*/ 	.byte	0x02, 0x4a
	.zero		1
	.zero		1


	//----- nvinfo : EIATTR_EXIT_INSTR_OFFSETS
	.align		4
        /*00fc*/ 	.byte	0x04, 0x1c
        /*00fe*/ 	.short	(.L_342 - .L_341)


	//   ....[0]....
.L_341:
        /*0100*/ 	.word	0x00000080


	//   ....[1]....
        /*0104*/ 	.word	0x000000c0


	//   ....[2]....
        /*0108*/ 	.word	0x00001f60


	//   ....[3]....
        /*010c*/ 	.word	0x00001fb0


	//----- nvinfo : EIATTR_MAX_THREADS
	.align		4
.L_342:
        /*0110*/ 	.byte	0x04, 0x05
        /*0112*/ 	.short	(.L_344 - .L_343)
.L_343:
        /*0114*/ 	.word	0x00000100
        /*0118*/ 	.word	0x00000001
        /*011c*/ 	.word	0x00000001


	//----- nvinfo : EIATTR_CRS_STACK_SIZE
	.align		4
.L_344:
        /*0120*/ 	.byte	0x04, 0x1e
        /*0122*/ 	.short	(.L_346 - .L_345)
.L_345:
        /*0124*/ 	.word	0x00000000


	//----- nvinfo : EIATTR_CBANK_PARAM_SIZE
	.align		4
.L_346:
        /*0128*/ 	.byte	0x03, 0x19
        /*012a*/ 	.short	0x001d


	//----- nvinfo : EIATTR_PARAM_CBANK
	.align		4
        /*012c*/ 	.byte	0x04, 0x0a
        /*012e*/ 	.short	(.L_348 - .L_347)
	.align		4
.L_347:
        /*0130*/ 	.word	index@(.nv.constant0._ZN3cub18CUB_300001_SM_10006detail6reduce28DeviceReduceSingleTileKernelINS2_10policy_hubIijN4cuda3std3__44plusIiEEE10Policy1000EN6thrust24THRUST_300001_SM_1000_NS10device_ptrIiEEPijS9_iiNS7_10__identityEEEvT0_T1_T2_T3_T4_T6_)
        /*0134*/ 	.short	0x0380
        /*0136*/ 	.short	0x001d


	//----- nvinfo : EIATTR_SW_WAR
	.align		4
.L_348:
        /*0138*/ 	.byte	0x04, 0x36
        /*013a*/ 	.short	(.L_350 - .L_349)
.L_349:
        /*013c*/ 	.word	0x00000008
.L_350:


//--------------------- .nv.info._ZN3cub18CUB_300001_SM_10006detail11EmptyKernelIvEEvv --------------------------
	.section	.nv.info._ZN3cub18CUB_300001_SM_10006detail11EmptyKernelIvEEvv,"",@"SHT_CUDA_INFO"
	.sectionflags	@""
	.align	4


	//----- nvinfo : EIATTR_CUDA_API_VERSION
	.align		4
        /*0000*/ 	.byte	0x04, 0x37
        /*0002*/ 	.short	(.L_352 - .L_351)
.L_351:
        /*0004*/ 	.word	0x00000082


	//----- nvinfo : EIATTR_SPARSE_MMA_MASK
	.align		4
.L_352:
        /*0008*/ 	.byte	0x03, 0x50
        /*000a*/ 	.short	0x0000


	//----- nvinfo : EIATTR_MAXREG_COUNT
	.align		4
        /*000c*/ 	.byte	0x03, 0x1b
        /*000e*/ 	.short	0x00ff


	//----- nvinfo : EIATTR_MERCURY_ISA_VERSION
	.align		4
        /*0010*/ 	.byte	0x03, 0x5f
        /*0012*/ 	.short	0x0101


	//----- nvinfo : EIATTR_VRC_CTA_INIT_COUNT
	.align		4
        /*0014*/ 	.byte	0x02, 0x4a
	.zero		1
	.zero		1


	//----- nvinfo : EIATTR_EXIT_INSTR_OFFSETS
	.align		4
        /*0018*/ 	.byte	0x04, 0x1c
        /*001a*/ 	.short	(.L_354 - .L_353)


	//   ....[0]....
.L_353:
        /*001c*/ 	.word	0x00000010


	//----- nvinfo : EIATTR_SW_WAR
	.align		4
.L_354:
        /*0020*/ 	.byte	0x04, 0x36
        /*0022*/ 	.short	(.L_356 - .L_355)
.L_355:
        /*0024*/ 	.word	0x00000008
.L_356:


//--------------------- .nv.info._ZN6thrust24THRUST_300001_SM_1000_NS8cuda_cub4core6detail13_kernel_agentINS1_8__reduce11ReduceAgentIPN4cuda3std3__45tupleIJilEEESC_SB_lNS1_9__extrema9arg_max_fIilNS9_4lessIiEEEEEEJSC_SC_iSH_EEEvDpT0_ --------------------------
	.section	.nv.info._ZN6thrust24THRUST_300001_SM_1000_NS8cuda_cub4core6detail13_kernel_agentINS1_8__reduce11ReduceAgentIPN4cuda3std3__45tupleIJilEEESC_SB_lNS1_9__extrema9arg_max_fIilNS9_4lessIiEEEEEEJSC_SC_iSH_EEEvDpT0_,"",@"SHT_CUDA_INFO"
	.sectionflags	@""
	.align	4


	//----- nvinfo : EIATTR_CUDA_API_VERSION
	.align		4
        /*0000*/ 	.byte	0x04, 0x37
        /*0002*/ 	.short	(.L_358 - .L_357)
.L_357:
        /*0004*/ 	.word	0x00000082


	//----- nvinfo : EIATTR_KPARAM_INFO
	.align		4
.L_358:
        /*0008*/ 	.byte	0x04, 0x17
        /*000a*/ 	.short	(.L_360 - .L_359)
.L_359:
        /*000c*/ 	.word	0x00000000
        /*0010*/ 	.short	0x0003
        /*0012*/ 	.short	0x0014
        /*0014*/ 	.byte	0x00, 0xf0, 0x05, 0x00


	//----- nvinfo : EIATTR_KPARAM_INFO
	.align		4
.L_360:
        /*0018*/ 	.byte	0x04, 0x17
        /*001a*/ 	.short	(.L_362 - .L_361)
.L_361:
        /*001c*/ 	.word	0x00000000
        /*0020*/ 	.short	0x0002
        /*0022*/ 	.short	0x0010
        /*0024*/ 	.byte	0x00, 0xf0, 0x11, 0x00


	//----- nvinfo : EIATTR_KPARAM_INFO
	.align		4
.L_362:
        /*0028*/ 	.byte	0x04, 0x17
        /*002a*/ 	.short	(.L_364 - .L_363)
.L_363:
        /*002c*/ 	.word	0x00000000
        /*0030*/ 	.short	0x0001
        /*0032*/ 	.short	0x0008
        /*0034*/ 	.byte	0x00, 0xf5, 0x21, 0x00


	//----- nvinfo : EIATTR_KPARAM_INFO
	.align		4
.L_364:
        /*0038*/ 	.byte	0x04, 0x17
        /*003a*/ 	.short	(.L_366 - .L_365)
.L_365:
        /*003c*/ 	.word	0x00000000
        /*0040*/ 	.short	0x0000
        /*0042*/ 	.short	0x0000
        /*0044*/ 	.byte	0x00, 0xf5, 0x21, 0x00


	//----- nvinfo : EIATTR_SPARSE_MMA_MASK
	.align		4
.L_366:
        /*0048*/ 	.byte	0x03, 0x50
        /*004a*/ 	.short	0x0000


	//----- nvinfo : EIATTR_MAXREG_COUNT
	.align		4
        /*004c*/ 	.byte	0x03, 0x1b
        /*004e*/ 	.short	0x00ff


	//----- nvinfo : EIATTR_NUM_BARRIERS
	.align		4
        /*0050*/ 	.byte	0x02, 0x4c
        /*0052*/ 	.byte	0x01
	.zero		1


	//----- nvinfo : EIATTR_MERCURY_ISA_VERSION
	.align		4
        /*0054*/ 	.byte	0x03, 0x5f
        /*0056*/ 	.short	0x0101


	//----- nvinfo : EIATTR_COOP_GROUP_MASK_REGIDS
	.align		4
        /*0058*/ 	.byte	0x04, 0x29
        /*005a*/ 	.short	(.L_368 - .L_367)


	//   ....[0]....
.L_367:
        /*005c*/ 	.word	0xffffffff


	//   ....[1]....
        /*0060*/ 	.word	0xffffffff


	//   ....[2]....
        /*0064*/ 	.word	0xffffffff


	//   ....[3]....
        /*0068*/ 	.word	0xffffffff


	//   ....[4]....
        /*006c*/ 	.word	0xffffffff


	//   ....[5]....
        /*0070*/ 	.word	0xffffffff


	//   ....[6]....
        /*0074*/ 	.word	0xffffffff


	//   ....[7]....
        /*0078*/ 	.word	0xffffffff


	//   ....[8]....
        /*007c*/ 	.word	0xffffffff


	//   ....[9]....
        /*0080*/ 	.word	0xffffffff


	//   ....[10]....
        /*0084*/ 	.word	0xffffffff


	//   ....[11]....
        /*0088*/ 	.word	0xffffffff


	//   ....[12]....
        /*008c*/ 	.word	0xffffffff


	//   ....[13]....
        /*0090*/ 	.word	0xffffffff


	//   ....[14]....
        /*0094*/ 	.word	0xffffffff


	//   ....[15]....
        /*0098*/ 	.word	0xffffffff


	//   ....[16]....
        /*009c*/ 	.word	0xffffffff


	//   ....[17]....
        /*00a0*/ 	.word	0xffffffff


	//   ....[18]....
        /*00a4*/ 	.word	0xffffffff


	//   ....[19]....
        /*00a8*/ 	.word	0xffffffff


	//   ....[20]....
        /*00ac*/ 	.word	0xffffffff


	//   ....[21]....
        /*00b0*/ 	.word	0xffffffff


	//   ....[22]....
        /*00b4*/ 	.word	0xffffffff


	//   ....[23]....
        /*00b8*/ 	.word	0xffffffff


	//   ....[24]....
        /*00bc*/ 	.word	0xffffffff


	//   ....[25]....
        /*00c0*/ 	.word	0xffffffff


	//   ....[26]....
        /*00c4*/ 	.word	0xffffffff


	//   ....[27]....
        /*00c8*/ 	.word	0xffffffff


	//   ....[28]....
        /*00cc*/ 	.word	0xffffffff


	//   ....[29]....
        /*00d0*/ 	.word	0xffffffff


	//   ....[30]....
        /*00d4*/ 	.word	0xffffffff


	//   ....[31]....
        /*00d8*/ 	.word	0xffffffff


	//   ....[32]....
        /*00dc*/ 	.word	0xffffffff


	//   ....[33]....
        /*00e0*/ 	.word	0xffffffff


	//   ....[34]....
        /*00e4*/ 	.word	0xffffffff


	//   ....[35]....
        /*00e8*/ 	.word	0xffffffff


	//   ....[36]....
        /*00ec*/ 	.word	0xffffffff


	//   ....[37]....
        /*00f0*/ 	.word	0xffffffff


	//   ....[38]....
        /*00f4*/ 	.word	0xffffffff


	//   ....[39]....
        /*00f8*/ 	.word	0xffffffff


	//   ....[40]....
        /*00fc*/ 	.word	0xffffffff


	//   ....[41]....
        /*0100*/ 	.word	0xffffffff


	//   ....[42]....
        /*0104*/ 	.word	0xffffffff


	//   ....[43]....
        /*0108*/ 	.word	0xffffffff


	//   ....[44]....
        /*010c*/ 	.word	0xffffffff


	//----- nvinfo : EIATTR_COOP_GROUP_INSTR_OFFSETS
	.align		4
.L_368:
        /*0110*/ 	.byte	0x04, 0x28
        /*0112*/ 	.short	(.L_370 - .L_369)


	//   ....[0]....
.L_369:
        /*0114*/ 	.word	0x00000a60


	//   ....[1]....
        /*0118*/ 	.word	0x00000a90


	//   ....[2]....
        /*011c*/ 	.word	0x00000aa0


	//   ....[3]....
        /*0120*/ 	.word	0x00000c00


	//   ....[4]....
        /*0124*/ 	.word	0x00000c40


	//   ....[5]....
        /*0128*/ 	.word	0x00000c80


	//   ....[6]....
        /*012c*/ 	.word	0x00000dc0


	//   ....[7]....
        /*0130*/ 	.word	0x00000df0


	//   ....[8]....
        /*0134*/ 	.word	0x00000e20


	//   ....[9]....
        /*0138*/ 	.word	0x00000f50


	//   ....[10]....
        /*013c*/ 	.word	0x00000f80


	//   ....[11]....
        /*0140*/ 	.word	0x00000fb0


	//   ....[12]....
        /*0144*/ 	.word	0x000010e0


	//   ....[13]....
        /*0148*/ 	.word	0x00001110


	//   ....[14]....
        /*014c*/ 	.word	0x00001140


	//   ....[15]....
        /*0150*/ 	.word	0x00001d00


	//   ....[16]....
        /*0154*/ 	.word	0x00001d10


	//   ....[17]....
        /*0158*/ 	.word	0x00001d20


	//   ....[18]....
        /*015c*/ 	.word	0x00001ef0


	//   ....[19]....
        /*0160*/ 	.word	0x00001f30


	//   ....[20]....
        /*0164*/ 	.word	0x00001f60


	//   ....[21]....
        /*0168*/ 	.word	0x00002090


	//   ....[22]....
        /*016c*/ 	.word	0x000020c0


	//   ....[23]....
        /*0170*/ 	.word	0x000020f0


	//   ....[24]....
        /*0174*/ 	.word	0x00002220


	//   ....[25]....
        /*0178*/ 	.word	0x00002250


	//   ....[26]....
        /*017c*/ 	.word	0x00002280


	//   ....[27]....
        /*0180*/ 	.word	0x000023b0


	//   ....[28]....
        /*0184*/ 	.word	0x000023e0


	//   ....[29]....
        /*0188*/ 	.word	0x00002410


	//   ....[30]....
        /*018c*/ 	.word	0x00004a60


	//   ....[31]....
        /*0190*/ 	.word	0x00004a80


	//   ....[32]....
        /*0194*/ 	.word	0x00004a90


	//   ....[33]....
        /*0198*/ 	.word	0x00004c30


	//   ....[34]....
        /*019c*/ 	.word	0x00004c60


	//   ....[35]....
        /*01a0*/ 	.word	0x00004c90


	//   ....[36]....
        /*01a4*/ 	.word	0x00004dc0


	//   ....[37]....
        /*01a8*/ 	.word	0x00004df0


	//   ....[38]....
        /*01ac*/ 	.word	0x00004e20


	//   ....[39]....
        /*01b0*/ 	.word	0x00004f50


	//   ....[40]....
        /*01b4*/ 	.word	0x00004f80


	//   ....[41]....
        /*01b8*/ 	.word	0x00004fb0


	//   ....[42]....
        /*01bc*/ 	.word	0x000050e0


	//   ....[43]....
        /*01c0*/ 	.word	0x00005110


	//   ....[44]....
        /*01c4*/ 	.word	0x00005140


	//----- nvinfo : EIATTR_VRC_CTA_INIT_COUNT
	.align		4
.L_370:
        /*01c8*/ 	.byte	0x02, 0x4a
	.zero		1
	.zero		1


	//----- nvinfo : EIATTR_EXIT_INSTR_OFFSETS
	.align		4
        /*01cc*/ 	.byte	0x04, 0x1c
        /*01ce*/ 	.short	(.L_372 - .L_371)


	//   ....[0]....
.L_371:
        /*01d0*/ 	.word	0x00000030


	//   ....[1]....
        /*01d4*/ 	.word	0x00005c50


	//   ....[2]....
        /*01d8*/ 	.word	0x00005cc0


	//----- nvinfo : EIATTR_MAX_THREADS
	.align		4
.L_372:
        /*01dc*/ 	.byte	0x04, 0x05
        /*01de*/ 	.short	(.L_374 - .L_373)
.L_373:
        /*01e0*/ 	.word	0x00000100
        /*01e4*/ 	.word	0x00000001
        /*01e8*/ 	.word	0x00000001


	//----- nvinfo : EIATTR_CRS_STACK_SIZE
	.align		4
.L_374:
        /*01ec*/ 	.byte	0x04, 0x1e
        /*01ee*/ 	.short	(.L_376 - .L_375)
.L_375:
        /*01f0*/ 	.word	0x00000000


	//----- nvinfo : EIATTR_CBANK_PARAM_SIZE
	.align		4
.L_376:
        /*01f4*/ 	.byte	0x03, 0x19
        /*01f6*/ 	.short	0x0015


	//----- nvinfo : EIATTR_PARAM_CBANK
	.align		4
        /*01f8*/ 	.byte	0x04, 0x0a
        /*01fa*/ 	.short	(.L_378 - .L_377)
	.align		4
.L_377:
        /*01fc*/ 	.word	index@(.nv.constant0._ZN6thrust24THRUST_300001_SM_1000_NS8cuda_cub4core6detail13_kernel_agentINS1_8__reduce11ReduceAgentIPN4cuda3std3__45tupleIJilEEESC_SB_lNS1_9__extrema9arg_max_fIilNS9_4lessIiEEEEEEJSC_SC_iSH_EEEvDpT0_)
        /*0200*/ 	.short	0x0380
        /*0202*/ 	.short	0x0015


	//----- nvinfo : EIATTR_SW_WAR
	.align		4
.L_378:
        /*0204*/ 	.byte	0x04, 0x36
        /*0206*/ 	.short	(.L_380 - .L_379)
.L_379:
        /*0208*/ 	.word	0x00000008
.L_380:


//--------------------- .nv.info._ZN6thrust24THRUST_300001_SM_1000_NS8cuda_cub4core6detail13_kernel_agentINS1_8__reduce10DrainAgentIlEEJN3cub18CUB_300001_SM_10009GridQueueIyEElEEEvDpT0_ --------------------------
	.section	.nv.info._ZN6thrust24THRUST_300001_SM_1000_NS8cuda_cub4core6detail13_kernel_agentINS1_8__reduce10DrainAgentIlEEJN3cub18CUB_300001_SM_10009GridQueueIyEElEEEvDpT0_,"",@"SHT_CUDA_INFO"
	.sectionflags	@""
	.align	4


	//----- nvinfo : EIATTR_CUDA_API_VERSION
	.align		4
        /*0000*/ 	.byte	0x04, 0x37
        /*0002*/ 	.short	(.L_382 - .L_381)
.L_381:
        /*0004*/ 	.word	0x00000082


	//----- nvinfo : EIATTR_KPARAM_INFO
	.align		4
.L_382:
        /*0008*/ 	.byte	0x04, 0x17
        /*000a*/ 	.short	(.L_384 - .L_383)
.L_383:
        /*000c*/ 	.word	0x00000000
        /*0010*/ 	.short	0x0001
        /*0012*/ 	.short	0x0008
        /*0014*/ 	.byte	0x00, 0xf0, 0x21, 0x00


	//----- nvinfo : EIATTR_KPARAM_INFO
	.align		4
.L_384:
        /*0018*/ 	.byte	0x04, 0x17
        /*001a*/ 	.short	(.L_386 - .L_385)
.L_385:
        /*001c*/ 	.word	0x00000000
        /*0020*/ 	.short	0x0000
        /*0022*/ 	.short	0x0000
        /*0024*/ 	.byte	0x00, 0xf0, 0x21, 0x00


	//----- nvinfo : EIATTR_SPARSE_MMA_MASK
	.align		4
.L_386:
        /*0028*/ 	.byte	0x03, 0x50
        /*002a*/ 	.short	0x0000


	//----- nvinfo : EIATTR_MAXREG_COUNT
	.align		4
        /*002c*/ 	.byte	0x03, 0x1b
        /*002e*/ 	.short	0x00ff


	//----- nvinfo : EIATTR_MERCURY_ISA_VERSION
	.align		4
        /*0030*/ 	.byte	0x03, 0x5f
        /*0032*/ 	.short	0x0101


	//----- nvinfo : EIATTR_VRC_CTA_INIT_COUNT
	.align		4
        /*0034*/ 	.byte	0x02, 0x4a
	.zero		1
	.zero		1


	//----- nvinfo : EIATTR_EXIT_INSTR_OFFSETS
	.align		4
        /*0038*/ 	.byte	0x04, 0x1c
        /*003a*/ 	.short	(.L_388 - .L_387)


	//   ....[0]....
.L_387:
        /*003c*/ 	.word	0x00000060


	//----- nvinfo : EIATTR_MAX_THREADS
	.align		4
.L_388:
        /*0040*/ 	.byte	0x04, 0x05
        /*0042*/ 	.short	(.L_390 - .L_389)
.L_389:
        /*0044*/ 	.word	0x00000001
        /*0048*/ 	.word	0x00000001
        /*004c*/ 	.word	0x00000001


	//----- nvinfo : EIATTR_CBANK_PARAM_SIZE
	.align		4
.L_390:
        /*0050*/ 	.byte	0x03, 0x19
        /*0052*/ 	.short	0x0010


	//----- nvinfo : EIATTR_PARAM_CBANK
	.align		4
        /*0054*/ 	.byte	0x04, 0x0a
        /*0056*/ 	.short	(.L_392 - .L_391)
	.align		4
.L_391:
        /*0058*/ 	.word	index@(.nv.constant0._ZN6thrust24THRUST_300001_SM_1000_NS8cuda_cub4core6detail13_kernel_agentINS1_8__reduce10DrainAgentIlEEJN3cub18CUB_300001_SM_10009GridQueueIyEElEEEvDpT0_)
        /*005c*/ 	.short	0x0380
        /*005e*/ 	.short	0x0010


	//----- nvinfo : EIATTR_SW_WAR
	.align		4
.L_392:
        /*0060*/ 	.byte	0x04, 0x36
        /*0062*/ 	.short	(.L_394 - .L_393)
.L_393:
        /*0064*/ 	.word	0x00000008
.L_394:


//--------------------- .nv.info._ZN6thrust24THRUST_300001_SM_1000_NS8cuda_cub4core6detail13_kernel_agentINS1_8__reduce11ReduceAgentINS0_12zip_iteratorIN4cuda3std3__45tupleIJNS0_10device_ptrIiEENS0_17counting_iteratorIlNS0_11use_defaultESF_SF_EEEEEEEPNSB_IJilEEESJ_lNS1_9__extrema9arg_max_fIilNSA_4lessIiEEEEEEJSI_SK_lN3cub18CUB_300001_SM_100013GridEvenShareIlEENSS_9GridQueueIyEESP_EEEvDpT0_ --------------------------
	.section	.nv.info._ZN6thrust24THRUST_300001_SM_1000_NS8cuda_cub4core6detail13_kernel_agentINS1_8__reduce11ReduceAgentINS0_12zip_iteratorIN4cuda3std3__45tupleIJNS0_10device_ptrIiEENS0_17counting_iteratorIlNS0_11use_defaultESF_SF_EEEEEEEPNSB_IJilEEESJ_lNS1_9__extrema9arg_max_fIilNSA_4lessIiEEEEEEJSI_SK_lN3cub18CUB_300001_SM_100013GridEvenShareIlEENSS_9GridQueueIyEESP_EEEvDpT0_,"",@"SHT_CUDA_INFO"
	.sectionflags	@""
	.align	4


	//----- nvinfo : EIATTR_CUDA_API_VERSION
	.align		4
        /*0000*/ 	.byte	0x04, 0x37
        /*0002*/ 	.short	(.L_396 - .L_395)
.L_395:
        /*0004*/ 	.word	0x00000082


	//----- nvinfo : EIATTR_KPARAM_INFO
	.align		4
.L_396:
        /*0008*/ 	.byte	0x04, 0x17
        /*000a*/ 	.short	(.L_398 - .L_397)
.L_397:
        /*000c*/ 	.word	0x00000000
        /*0010*/ 	.short	0x0005
        /*0012*/ 	.short	0x0070
        /*0014*/ 	.byte	0x00, 0xf0, 0x05, 0x00


	//----- nvinfo : EIATTR_KPARAM_INFO
	.align		4
.L_398:
        /*0018*/ 	.byte	0x04, 0x17
        /*001a*/ 	.short	(.L_400 - .L_399)
.L_399:
        /*001c*/ 	.word	0x00000000
        /*0020*/ 	.short	0x0004
        /*0022*/ 	.short	0x0068
        /*0024*/ 	.byte	0x00, 0xf0, 0x21, 0x00


	//----- nvinfo : EIATTR_KPARAM_INFO
	.align		4
.L_400:
        /*0028*/ 	.byte	0x04, 0x17
        /*002a*/ 	.short	(.L_402 - .L_401)
.L_401:
        /*002c*/ 	.word	0x00000000
        /*0030*/ 	.short	0x0003
        /*0032*/ 	.short	0x0020
        /*0034*/ 	.byte	0x00, 0xf0, 0x21, 0x01


	//----- nvinfo : EIATTR_KPARAM_INFO
	.align		4
.L_402:
        /*0038*/ 	.byte	0x04, 0x17
        /*003a*/ 	.short	(.L_404 - .L_403)
.L_403:
        /*003c*/ 	.word	0x00000000
        /*0040*/ 	.short	0x0002
        /*0042*/ 	.short	0x0018
        /*0044*/ 	.byte	0x00, 0xf0, 0x21, 0x00


	//----- nvinfo : EIATTR_KPARAM_INFO
	.align		4
.L_404:
        /*0048*/ 	.byte	0x04, 0x17
        /*004a*/ 	.short	(.L_406 - .L_405)
.L_405:
        /*004c*/ 	.word	0x00000000
        /*0050*/ 	.short	0x0001
        /*0052*/ 	.short	0x0010
        /*0054*/ 	.byte	0x00, 0xf5, 0x21, 0x00


	//----- nvinfo : EIATTR_KPARAM_INFO
	.align		4
.L_406:
        /*0058*/ 	.byte	0x04, 0x17
        /*005a*/ 	.short	(.L_408 - .L_407)
.L_407:
        /*005c*/ 	.word	0x00000000
        /*0060*/ 	.short	0x0000
        /*0062*/ 	.short	0x0000
        /*0064*/ 	.byte	0x00, 0xf0, 0x41, 0x00


	//----- nvinfo : EIATTR_SPARSE_MMA_MASK
	.align		4
.L_408:
        /*0068*/ 	.byte	0x03, 0x50
        /*006a*/ 	.short	0x0000


	//----- nvinfo : EIATTR_MAXREG_COUNT
	.align		4
        /*006c*/ 	.byte	0x03, 0x1b
        /*006e*/ 	.short	0x00ff


	//----- nvinfo : EIATTR_NUM_BARRIERS
	.align		4
        /*0070*/ 	.byte	0x02, 0x4c
        /*0072*/ 	.byte	0x01
	.zero		1


	//----- nvinfo : EIATTR_MERCURY_ISA_VERSION
	.align		4
        /*0074*/ 	.byte	0x03, 0x5f
        /*0076*/ 	.short	0x0101


	//----- nvinfo : EIATTR_COOP_GROUP_MASK_REGIDS
	.align		4
        /*0078*/ 	.byte	0x04, 0x29
        /*007a*/ 	.short	(.L_410 - .L_409)


	//   ....[0]....
.L_409:
        /*007c*/ 	.word	0xffffffff


	//   ....[1]....
        /*0080*/ 	.word	0xffffffff


	//   ....[2]....
        /*0084*/ 	.word	0xffffffff


	//   ....[3]....
        /*0088*/ 	.word	0xffffffff


	//   ....[4]....
        /*008c*/ 	.word	0xffffffff


	//   ....[5]....
        /*0090*/ 	.word	0xffffffff


	//   ....[6]....
        /*0094*/ 	.word	0xffffffff


	//   ....[7]....
        /*0098*/ 	.word	0xffffffff


	//   ....[8]....
        /*009c*/ 	.word	0xffffffff


	//   ....[9]....
        /*00a0*/ 	.word	0xffffffff


	//   ....[10]....
        /*00a4*/ 	.word	0xffffffff


	//   ....[11]....
        /*00a8*/ 	.word	0xffffffff


	//   ....[12]....
        /*00ac*/ 	.word	0xffffffff


	//   ....[13]....
        /*00b0*/ 	.word	0xffffffff


	//   ....[14]....
        /*00b4*/ 	.word	0xffffffff


	//   ....[15]....
        /*00b8*/ 	.word	0xffffffff


	//   ....[16]....
        /*00bc*/ 	.word	0xffffffff


	//   ....[17]....
        /*00c0*/ 	.word	0xffffffff


	//   ....[18]....
        /*00c4*/ 	.word	0xffffffff


	//   ....[19]....
        /*00c8*/ 	.word	0xffffffff


	//   ....[20]....
        /*00cc*/ 	.word	0xffffffff


	//   ....[21]....
        /*00d0*/ 	.word	0xffffffff


	//   ....[22]....
        /*00d4*/ 	.word	0xffffffff


	//   ....[23]....
        /*00d8*/ 	.word	0xffffffff


	//   ....[24]....
        /*00dc*/ 	.word	0xffffffff


	//   ....[25]....
        /*00e0*/ 	.word	0xffffffff


	//   ....[26]....
        /*00e4*/ 	.word	0xffffffff


	//   ....[27]....
        /*00e8*/ 	.word	0xffffffff


	//   ....[28]....
        /*00ec*/ 	.word	0xffffffff


	//   ....[29]....
        /*00f0*/ 	.word	0xffffffff


	//   ....[30]....
        /*00f4*/ 	.word	0xffffffff


	//   ....[31]....
        /*00f8*/ 	.word	0xffffffff


	//   ....[32]....
        /*00fc*/ 	.word	0xffffffff


	//   ....[33]....
        /*0100*/ 	.word	0xffffffff


	//   ....[34]....
        /*0104*/ 	.word	0xffffffff


	//   ....[35]....
        /*0108*/ 	.word	0xffffffff


	//   ....[36]....
        /*010c*/ 	.word	0xffffffff


	//   ....[37]....
        /*0110*/ 	.word	0xffffffff


	//   ....[38]....
        /*0114*/ 	.word	0xffffffff


	//   ....[39]....
        /*0118*/ 	.word	0xffffffff


	//   ....[40]....
        /*011c*/ 	.word	0xffffffff


	//   ....[41]....
        /*0120*/ 	.word	0xffffffff


	//   ....[42]....
        /*0124*/ 	.word	0xffffffff


	//   ....[43]....
        /*0128*/ 	.word	0xffffffff


	//   ....[44]....
        /*012c*/ 	.word	0xffffffff


	//----- nvinfo : EIATTR_COOP_GROUP_INSTR_OFFSETS
	.align		4
.L_410:
        /*0130*/ 	.byte	0x04, 0x28
        /*0132*/ 	.short	(.L_412 - .L_411)


	//   ....[0]....
.L_411:
        /*0134*/ 	.word	0x00000c20


	//   ....[1]....
        /*0138*/ 	.word	0x00000c50


	//   ....[2]....
        /*013c*/ 	.word	0x00000c60


	//   ....[3]....
        /*0140*/ 	.word	0x00000dc0


	//   ....[4]....
        /*0144*/ 	.word	0x00000e00


	//   ....[5]....
        /*0148*/ 	.word	0x00000e40


	//   ....[6]....
        /*014c*/ 	.word	0x00000f80


	//   ....[7]....
        /*0150*/ 	.word	0x00000fb0


	//   ....[8]....
        /*0154*/ 	.word	0x00000fe0


	//   ....[9]....
        /*0158*/ 	.word	0x00001110


	//   ....[10]....
        /*015c*/ 	.word	0x00001140


	//   ....[11]....
        /*0160*/ 	.word	0x00001170


	//   ....[12]....
        /*0164*/ 	.word	0x000012a0


	//   ....[13]....
        /*0168*/ 	.word	0x000012d0


	//   ....[14]....
        /*016c*/ 	.word	0x00001300


	//   ....[15]....
        /*0170*/ 	.word	0x00001eb0


	//   ....[16]....
        /*0174*/ 	.word	0x00001ec0


	//   ....[17]....
        /*0178*/ 	.word	0x00001f40


	//   ....[18]....
        /*017c*/ 	.word	0x000020c0


	//   ....[19]....
        /*0180*/ 	.word	0x000020f0


	//   ....[20]....
        /*0184*/ 	.word	0x00002120


	//   ....[21]....
        /*0188*/ 	.word	0x00002250


	//   ....[22]....
        /*018c*/ 	.word	0x00002280


	//   ....[23]....
        /*0190*/ 	.word	0x000022b0


	//   ....[24]....
        /*0194*/ 	.word	0x000023e0


	//   ....[25]....
        /*0198*/ 	.word	0x00002410


	//   ....[26]....
        /*019c*/ 	.word	0x00002440


	//   ....[27]....
        /*01a0*/ 	.word	0x00002570


	//   ....[28]....
        /*01a4*/ 	.word	0x000025a0


	//   ....[29]....
        /*01a8*/ 	.word	0x000025d0


	//   ....[30]....
        /*01ac*/ 	.word	0x000048a0


	//   ....[31]....
        /*01b0*/ 	.word	0x000048c0


	//   ....[32]....
        /*01b4*/ 	.word	0x000048d0


	//   ....[33]....
        /*01b8*/ 	.word	0x00004a70


	//   ....[34]....
        /*01bc*/ 	.word	0x00004aa0


	//   ....[35]....
        /*01c0*/ 	.word	0x00004ad0


	//   ....[36]....
        /*01c4*/ 	.word	0x00004c00


	//   ....[37]....
        /*01c8*/ 	.word	0x00004c30


	//   ....[38]....
        /*01cc*/ 	.word	0x00004c60


	//   ....[39]....
        /*01d0*/ 	.word	0x00004d90


	//   ....[40]....
        /*01d4*/ 	.word	0x00004dc0


	//   ....[41]....
        /*01d8*/ 	.word	0x00004df0


	//   ....[42]....
        /*01dc*/ 	.word	0x00004f20


	//   ....[43]....
        /*01e0*/ 	.word	0x00004f50


	//   ....[44]....
        /*01e4*/ 	.word	0x00004f80


	//----- nvinfo : EIATTR_VRC_CTA_INIT_COUNT
	.align		4
.L_412:
        /*01e8*/ 	.byte	0x02, 0x4a
	.zero		1
	.zero		1


	//----- nvinfo : EIATTR_EXIT_INSTR_OFFSETS
	.align		4
        /*01ec*/ 	.byte	0x04, 0x1c
        /*01ee*/ 	.short	(.L_414 - .L_413)


	//   ....[0]....
.L_413:
        /*01f0*/ 	.word	0x00005a90


	//   ....[1]....
        /*01f4*/ 	.word	0x00005b00


	//----- nvinfo : EIATTR_MAX_THREADS
	.align		4
.L_414:
        /*01f8*/ 	.byte	0x04, 0x05
        /*01fa*/ 	.short	(.L_416 - .L_415)
.L_415:
        /*01fc*/ 	.word	0x00000100
        /*0200*/ 	.word	0x00000001
        /*0204*/ 	.word	0x00000001


	//----- nvinfo : EIATTR_CRS_STACK_SIZE
	.align		4
.L_416:
        /*0208*/ 	.byte	0x04, 0x1e
        /*020a*/ 	.short	(.L_418 - .L_417)
.L_417:
        /*020c*/ 	.word	0x00000000


	//----- nvinfo : EIATTR_CBANK_PARAM_SIZE
	.align		4
.L_418:
        /*0210*/ 	.byte	0x03, 0x19
        /*0212*/ 	.short	0x0071


	//----- nvinfo : EIATTR_PARAM_CBANK
	.align		4
        /*0214*/ 	.byte	0x04, 0x0a
        /*0216*/ 	.short	(.L_420 - .L_419)
	.align		4
.L_419:
        /*0218*/ 	.word	index@(.nv.constant0._ZN6thrust24THRUST_300001_SM_1000_NS8cuda_cub4core6detail13_kernel_agentINS1_8__reduce11ReduceAgentINS0_12zip_iteratorIN4cuda3std3__45tupleIJNS0_10device_ptrIiEENS0_17counting_iteratorIlNS0_11use_defaultESF_SF_EEEEEEEPNSB_IJilEEESJ_lNS1_9__extrema9arg_max_fIilNSA_4lessIiEEEEEEJSI_SK_lN3cub18CUB_300001_SM_100013GridEvenShareIlEENSS_9GridQueueIyEESP_EEEvDpT0_)
        /*021c*/ 	.short	0x0380
        /*021e*/ 	.short	0x0071


	//----- nvinfo : EIATTR_SW_WAR
	.align		4
.L_420:
        /*0220*/ 	.byte	0x04, 0x36
        /*0222*/ 	.short	(.L_422 - .L_421)
.L_421:
        /*0224*/ 	.word	0x00000008
.L_422:


//--------------------- .nv.info._ZN6thrust24THRUST_300001_SM_1000_NS8cuda_cub4core6detail13_kernel_agentINS1_8__reduce11ReduceAgentINS0_12zip_iteratorIN4cuda3std3__45tupleIJNS0_10device_ptrIiEENS0_17counting_iteratorIlNS0_11use_defaultESF_SF_EEEEEEEPNSB_IJilEEESJ_lNS1_9__extrema9arg_max_fIilNSA_4lessIiEEEEEEJSI_SK_lSP_EEEvDpT0_ --------------------------
	.section	.nv.info._ZN6thrust24THRUST_300001_SM_1000_NS8cuda_cub4core6detail13_kernel_agentINS1_8__reduce11ReduceAgentINS0_12zip_iteratorIN4cuda3std3__45tupleIJNS0_10device_ptrIiEENS0_17counting_iteratorIlNS0_11use_defaultESF_SF_EEEEEEEPNSB_IJilEEESJ_lNS1_9__extrema9arg_max_fIilNSA_4lessIiEEEEEEJSI_SK_lSP_EEEvDpT0_,"",@"SHT_CUDA_INFO"
	.sectionflags	@""
	.align	4


	//----- nvinfo : EIATTR_CUDA_API_VERSION
	.align		4
        /*0000*/ 	.byte	0x04, 0x37
        /*0002*/ 	.short	(.L_424 - .L_423)
.L_423:
        /*0004*/ 	.word	0x00000082


	//----- nvinfo : EIATTR_KPARAM_INFO
	.align		4
.L_424:
        /*0008*/ 	.byte	0x04, 0x17
        /*000a*/ 	.short	(.L_426 - .L_425)
.L_425:
        /*000c*/ 	.word	0x00000000
        /*0010*/ 	.short	0x0003
        /*0012*/ 	.short	0x0020
        /*0014*/ 	.byte	0x00, 0xf0, 0x05, 0x00


	//----- nvinfo : EIATTR_KPARAM_INFO
	.align		4
.L_426:
        /*0018*/ 	.byte	0x04, 0x17
        /*001a*/ 	.short	(.L_428 - .L_427)
.L_427:
        /*001c*/ 	.word	0x00000000
        /*0020*/ 	.short	0x0002
        /*0022*/ 	.short	0x0018
        /*0024*/ 	.byte	0x00, 0xf0, 0x21, 0x00


	//----- nvinfo : EIATTR_KPARAM_INFO
	.align		4
.L_428:
        /*0028*/ 	.byte	0x04, 0x17
        /*002a*/ 	.short	(.L_430 - .L_429)
.L_429:
        /*002c*/ 	.word	0x00000000
        /*0030*/ 	.short	0x0001
        /*0032*/ 	.short	0x0010
        /*0034*/ 	.byte	0x00, 0xf5, 0x21, 0x00


	//----- nvinfo : EIATTR_KPARAM_INFO
	.align		4
.L_430:
        /*0038*/ 	.byte	0x04, 0x17
        /*003a*/ 	.short	(.L_432 - .L_431)
.L_431:
        /*003c*/ 	.word	0x00000000
        /*0040*/ 	.short	0x0000
        /*0042*/ 	.short	0x0000
        /*0044*/ 	.byte	0x00, 0xf0, 0x41, 0x00


	//----- nvinfo : EIATTR_SPARSE_MMA_MASK
	.align		4
.L_432:
        /*0048*/ 	.byte	0x03, 0x50
        /*004a*/ 	.short	0x0000


	//----- nvinfo : EIATTR_MAXREG_COUNT
	.align		4
        /*004c*/ 	.byte	0x03, 0x1b
        /*004e*/ 	.short	0x00ff


	//----- nvinfo : EIATTR_NUM_BARRIERS
	.align		4
        /*0050*/ 	.byte	0x02, 0x4c
        /*0052*/ 	.byte	0x01
	.zero		1


	//----- nvinfo : EIATTR_MERCURY_ISA_VERSION
	.align		4
        /*0054*/ 	.byte	0x03, 0x5f
        /*0056*/ 	.short	0x0101


	//----- nvinfo : EIATTR_COOP_GROUP_MASK_REGIDS
	.align		4
        /*0058*/ 	.byte	0x04, 0x29
        /*005a*/ 	.short	(.L_434 - .L_433)


	//   ....[0]....
.L_433:
        /*005c*/ 	.word	0xffffffff


	//   ....[1]....
        /*0060*/ 	.word	0xffffffff


	//   ....[2]....
        /*0064*/ 	.word	0xffffffff


	//   ....[3]....
        /*0068*/ 	.word	0xffffffff


	//   ....[4]....
        /*006c*/ 	.word	0xffffffff


	//   ....[5]....
        /*0070*/ 	.word	0xffffffff


	//   ....[6]....
        /*0074*/ 	.word	0xffffffff


	//   ....[7]....
        /*0078*/ 	.word	0xffffffff


	//   ....[8]....
        /*007c*/ 	.word	0xffffffff


	//   ....[9]....
        /*0080*/ 	.word	0xffffffff


	//   ....[10]....
        /*0084*/ 	.word	0xffffffff


	//   ....[11]....
        /*0088*/ 	.word	0xffffffff


	//   ....[12]....
        /*008c*/ 	.word	0xffffffff


	//   ....[13]....
        /*0090*/ 	.word	0xffffffff


	//   ....[14]....
        /*0094*/ 	.word	0xffffffff


	//   ....[15]....
        /*0098*/ 	.word	0xffffffff


	//   ....[16]....
        /*009c*/ 	.word	0xffffffff


	//   ....[17]....
        /*00a0*/ 	.word	0xffffffff


	//   ....[18]....
        /*00a4*/ 	.word	0xffffffff


	//   ....[19]....
        /*00a8*/ 	.word	0xffffffff


	//   ....[20]....
        /*00ac*/ 	.word	0xffffffff


	//   ....[21]....
        /*00b0*/ 	.word	0xffffffff


	//   ....[22]....
        /*00b4*/ 	.word	0xffffffff


	//   ....[23]....
        /*00b8*/ 	.word	0xffffffff


	//   ....[24]....
        /*00bc*/ 	.word	0xffffffff


	//   ....[25]....
        /*00c0*/ 	.word	0xffffffff


	//   ....[26]....
        /*00c4*/ 	.word	0xffffffff


	//   ....[27]....
        /*00c8*/ 	.word	0xffffffff


	//   ....[28]....
        /*00cc*/ 	.word	0xffffffff


	//   ....[29]....
        /*00d0*/ 	.word	0xffffffff


	//   ....[30]....
        /*00d4*/ 	.word	0xffffffff


	//   ....[31]....
        /*00d8*/ 	.word	0xffffffff


	//   ....[32]....
        /*00dc*/ 	.word	0xffffffff


	//   ....[33]....
        /*00e0*/ 	.word	0xffffffff


	//   ....[34]....
        /*00e4*/ 	.word	0xffffffff


	//   ....[35]....
        /*00e8*/ 	.word	0xffffffff


	//   ....[36]....
        /*00ec*/ 	.word	0xffffffff


	//   ....[37]....
        /*00f0*/ 	.word	0xffffffff


	//   ....[38]....
        /*00f4*/ 	.word	0xffffffff


	//   ....[39]....
        /*00f8*/ 	.word	0xffffffff


	//   ....[40]....
        /*00fc*/ 	.word	0xffffffff


	//   ....[41]....
        /*0100*/ 	.word	0xffffffff


	//   ....[42]....
        /*0104*/ 	.word	0xffffffff


	//   ....[43]....
        /*0108*/ 	.word	0xffffffff


	//   ....[44]....
        /*010c*/ 	.word	0xffffffff


	//----- nvinfo : EIATTR_COOP_GROUP_INSTR_OFFSETS
	.align		4
.L_434:
        /*0110*/ 	.byte	0x04, 0x28
        /*0112*/ 	.short	(.L_436 - .L_435)


	//   ....[0]....
.L_435:
        /*0114*/ 	.word	0x00000b20


	//   ....[1]....
        /*0118*/ 	.word	0x00000b50


	//   ....[2]....
        /*011c*/ 	.word	0x00000b60


	//   ....[3]....
        /*0120*/ 	.word	0x00000cd0


	//   ....[4]....
        /*0124*/ 	.word	0x00000d10


	//   ....[5]....
        /*0128*/ 	.word	0x00000d40


	//   ....[6]....
        /*012c*/ 	.word	0x00000e80


	//   ....[7]....
        /*0130*/ 	.word	0x00000eb0


	//   ....[8]....
        /*0134*/ 	.word	0x00000ee0


	//   ....[9]....
        /*0138*/ 	.word	0x00001010


	//   ....[10]....
        /*013c*/ 	.word	0x00001040


	//   ....[11]....
        /*0140*/ 	.word	0x00001070


	//   ....[12]....
        /*0144*/ 	.word	0x000011a0


	//   ....[13]....
        /*0148*/ 	.word	0x000011d0


	//   ....[14]....
        /*014c*/ 	.word	0x00001200


	//   ....[15]....
        /*0150*/ 	.word	0x00001dc0


	//   ....[16]....
        /*0154*/ 	.word	0x00001dd0


	//   ....[17]....
        /*0158*/ 	.word	0x00001e50


	//   ....[18]....
        /*015c*/ 	.word	0x00001fc0


	//   ....[19]....
        /*0160*/ 	.word	0x00001ff0


	//   ....[20]....
        /*0164*/ 	.word	0x00002020


	//   ....[21]....
        /*0168*/ 	.word	0x00002150


	//   ....[22]....
        /*016c*/ 	.word	0x00002180


	//   ....[23]....
        /*0170*/ 	.word	0x000021b0


	//   ....[24]....
        /*0174*/ 	.word	0x000022e0


	//   ....[25]....
        /*0178*/ 	.word	0x00002310


	//   ....[26]....
        /*017c*/ 	.word	0x00002340


	//   ....[27]....
        /*0180*/ 	.word	0x00002470


	//   ....[28]....
        /*0184*/ 	.word	0x000024a0


	//   ....[29]....
        /*0188*/ 	.word	0x000024d0


	//   ....[30]....
        /*018c*/ 	.word	0x00004400


	//   ....[31]....
        /*0190*/ 	.word	0x00004420


	//   ....[32]....
        /*0194*/ 	.word	0x00004430


	//   ....[33]....
        /*0198*/ 	.word	0x000045d0


	//   ....[34]....
        /*019c*/ 	.word	0x00004600


	//   ....[35]....
        /*01a0*/ 	.word	0x00004630


	//   ....[36]....
        /*01a4*/ 	.word	0x00004760


	//   ....[37]....
        /*01a8*/ 	.word	0x00004790


	//   ....[38]....
        /*01ac*/ 	.word	0x000047c0


	//   ....[39]....
        /*01b0*/ 	.word	0x000048f0


	//   ....[40]....
        /*01b4*/ 	.word	0x00004920


	//   ....[41]....
        /*01b8*/ 	.word	0x00004950


	//   ....[42]....
        /*01bc*/ 	.word	0x00004a80


	//   ....[43]....
        /*01c0*/ 	.word	0x00004ab0


	//   ....[44]....
        /*01c4*/ 	.word	0x00004ae0


	//----- nvinfo : EIATTR_VRC_CTA_INIT_COUNT
	.align		4
.L_436:
        /*01c8*/ 	.byte	0x02, 0x4a
	.zero		1
	.zero		1


	//----- nvinfo : EIATTR_EXIT_INSTR_OFFSETS
	.align		4
        /*01cc*/ 	.byte	0x04, 0x1c
        /*01ce*/ 	.short	(.L_438 - .L_437)


	//   ....[0]....
.L_437:
        /*01d0*/ 	.word	0x00000040


	//   ....[1]....
        /*01d4*/ 	.word	0x000055f0


	//   ....[2]....
        /*01d8*/ 	.word	0x00005660


	//----- nvinfo : EIATTR_MAX_THREADS
	.align		4
.L_438:
        /*01dc*/ 	.byte	0x04, 0x05
        /*01de*/ 	.short	(.L_440 - .L_439)
.L_439:
        /*01e0*/ 	.word	0x00000100
        /*01e4*/ 	.word	0x00000001
        /*01e8*/ 	.word	0x00000001


	//----- nvinfo : EIATTR_CRS_STACK_SIZE
	.align		4
.L_440:
        /*01ec*/ 	.byte	0x04, 0x1e
        /*01ee*/ 	.short	(.L_442 - .L_441)
.L_441:
        /*01f0*/ 	.word	0x00000000


	//----- nvinfo : EIATTR_CBANK_PARAM_SIZE
	.align		4
.L_442:
        /*01f4*/ 	.byte	0x03, 0x19
        /*01f6*/ 	.short	0x0021


	//----- nvinfo : EIATTR_PARAM_CBANK
	.align		4
        /*01f8*/ 	.byte	0x04, 0x0a
        /*01fa*/ 	.short	(.L_444 - .L_443)
	.align		4
.L_443:
        /*01fc*/ 	.word	index@(.nv.constant0._ZN6thrust24THRUST_300001_SM_1000_NS8cuda_cub4core6detail13_kernel_agentINS1_8__reduce11ReduceAgentINS0_12zip_iteratorIN4cuda3std3__45tupleIJNS0_10device_ptrIiEENS0_17counting_iteratorIlNS0_11use_defaultESF_SF_EEEEEEEPNSB_IJilEEESJ_lNS1_9__extrema9arg_max_fIilNSA_4lessIiEEEEEEJSI_SK_lSP_EEEvDpT0_)
        /*0200*/ 	.short	0x0380
        /*0202*/ 	.short	0x0021


	//----- nvinfo : EIATTR_SW_WAR
	.align		4
.L_444:
        /*0204*/ 	.byte	0x04, 0x36
        /*0206*/ 	.short	(.L_446 - .L_445)
.L_445:
        /*0208*/ 	.word	0x00000008
.L_446:


//--------------------- .nv.info._ZN6thrust24THRUST_300001_SM_1000_NS8cuda_cub4core6detail13_kernel_agentINS1_8__reduce11ReduceAgentIPN4cuda3std3__45tupleIJilEEESC_SB_iNS1_9__extrema9arg_max_fIilNS9_4lessIiEEEEEEJSC_SC_iSH_EEEvDpT0_ --------------------------
	.section	.nv.info._ZN6thrust24THRUST_300001_SM_1000_NS8cuda_cub4core6detail13_kernel_agentINS1_8__reduce11ReduceAgentIPN4cuda3std3__45tupleIJilEEESC_SB_iNS1_9__extrema9arg_max_fIilNS9_4lessIiEEEEEEJSC_SC_iSH_EEEvDpT0_,"",@"SHT_CUDA_INFO"
	.sectionflags	@""
	.align	4


	//----- nvinfo : EIATTR_CUDA_API_VERSION
	.align		4
        /*0000*/ 	.byte	0x04, 0x37
        /*0002*/ 	.short	(.L_448 - .L_447)
.L_447:
        /*0004*/ 	.word	0x00000082


	//----- nvinfo : EIATTR_KPARAM_INFO
	.align		4
.L_448:
        /*0008*/ 	.byte	0x04, 0x17
        /*000a*/ 	.short	(.L_450 - .L_449)
.L_449:
        /*000c*/ 	.word	0x00000000
        /*0010*/ 	.short	0x0003
        /*0012*/ 	.short	0x0014
        /*0014*/ 	.byte	0x00, 0xf0, 0x05, 0x00


	//----- nvinfo : EIATTR_KPARAM_INFO
	.align		4
.L_450:
        /*0018*/ 	.byte	0x04, 0x17
        /*001a*/ 	.short	(.L_452 - .L_451)
.L_451:
        /*001c*/ 	.word	0x00000000
        /*0020*/ 	.short	0x0002
        /*0022*/ 	.short	0x0010
        /*0024*/ 	.byte	0x00, 0xf0, 0x11, 0x00


	//----- nvinfo : EIATTR_KPARAM_INFO
	.align		4
.L_452:
        /*0028*/ 	.byte	0x04, 0x17
        /*002a*/ 	.short	(.L_454 - .L_453)
.L_453:
        /*002c*/ 	.word	0x00000000
        /*0030*/ 	.short	0x0001
        /*0032*/ 	.short	0x0008
        /*0034*/ 	.byte	0x00, 0xf5, 0x21, 0x00


	//----- nvinfo : EIATTR_KPARAM_INFO
	.align		4
.L_454:
        /*0038*/ 	.byte	0x04, 0x17
        /*003a*/ 	.short	(.L_456 - .L_455)
.L_455:
        /*003c*/ 	.word	0x00000000
        /*0040*/ 	.short	0x0000
        /*0042*/ 	.short	0x0000
        /*0044*/ 	.byte	0x00, 0xf5, 0x21, 0x00


	//----- nvinfo : EIATTR_SPARSE_MMA_MASK
	.align		4
.L_456:
        /*0048*/ 	.byte	0x03, 0x50
        /*004a*/ 	.short	0x0000


	//----- nvinfo : EIATTR_MAXREG_COUNT
	.align		4
        /*004c*/ 	.byte	0x03, 0x1b
        /*004e*/ 	.short	0x00ff


	//----- nvinfo : EIATTR_NUM_BARRIERS
	.align		4
        /*0050*/ 	.byte	0x02, 0x4c
        /*0052*/ 	.byte	0x01
	.zero		1


	//----- nvinfo : EIATTR_MERCURY_ISA_VERSION
	.align		4
        /*0054*/ 	.byte	0x03, 0x5f
        /*0056*/ 	.short	0x0101


	//----- nvinfo : EIATTR_COOP_GROUP_MASK_REGIDS
	.align		4
        /*0058*/ 	.byte	0x04, 0x29
        /*005a*/ 	.short	(.L_458 - .L_457)


	//   ....[0]....
.L_457:
        /*005c*/ 	.word	0xffffffff


	//   ....[1]....
        /*0060*/ 	.word	0xffffffff


	//   ....[2]....
        /*0064*/ 	.word	0xffffffff


	//   ....[3]....
        /*0068*/ 	.word	0xffffffff


	//   ....[4]....
        /*006c*/ 	.word	0xffffffff


	//   ....[5]....
        /*0070*/ 	.word	0xffffffff


	//   ....[6]....
        /*0074*/ 	.word	0xffffffff


	//   ....[7]....
        /*0078*/ 	.word	0xffffffff


	//   ....[8]....
        /*007c*/ 	.word	0xffffffff


	//   ....[9]....
        /*0080*/ 	.word	0xffffffff


	//   ....[10]....
        /*0084*/ 	.word	0xffffffff


	//   ....[11]....
        /*0088*/ 	.word	0xffffffff


	//   ....[12]....
        /*008c*/ 	.word	0xffffffff


	//   ....[13]....
        /*0090*/ 	.word	0xffffffff


	//   ....[14]....
        /*0094*/ 	.word	0xffffffff


	//   ....[15]....
        /*0098*/ 	.word	0xffffffff


	//   ....[16]....
        /*009c*/ 	.word	0xffffffff


	//   ....[17]....
        /*00a0*/ 	.word	0xffffffff


	//   ....[18]....
        /*00a4*/ 	.word	0xffffffff


	//   ....[19]....
        /*00a8*/ 	.word	0xffffffff


	//   ....[20]....
        /*00ac*/ 	.word	0xffffffff


	//   ....[21]....
        /*00b0*/ 	.word	0xffffffff


	//   ....[22]....
        /*00b4*/ 	.word	0xffffffff


	//   ....[23]....
        /*00b8*/ 	.word	0xffffffff


	//   ....[24]....
        /*00bc*/ 	.word	0xffffffff


	//   ....[25]....
        /*00c0*/ 	.word	0xffffffff


	//   ....[26]....
        /*00c4*/ 	.word	0xffffffff


	//   ....[27]....
        /*00c8*/ 	.word	0xffffffff


	//   ....[28]....
        /*00cc*/ 	.word	0xffffffff


	//   ....[29]....
        /*00d0*/ 	.word	0xffffffff


	//   ....[30]....
        /*00d4*/ 	.word	0xffffffff


	//   ....[31]....
        /*00d8*/ 	.word	0xffffffff


	//   ....[32]....
        /*00dc*/ 	.word	0xffffffff


	//   ....[33]....
        /*00e0*/ 	.word	0xffffffff


	//   ....[34]....
        /*00e4*/ 	.word	0xffffffff


	//   ....[35]....
        /*00e8*/ 	.word	0xffffffff


	//   ....[36]....
        /*00ec*/ 	.word	0xffffffff


	//   ....[37]....
        /*00f0*/ 	.word	0xffffffff


	//   ....[38]....
        /*00f4*/ 	.word	0xffffffff


	//   ....[39]....
        /*00f8*/ 	.word	0xffffffff


	//   ....[40]....
        /*00fc*/ 	.word	0xffffffff


	//   ....[41]....
        /*0100*/ 	.word	0xffffffff


	//   ....[42]....
        /*0104*/ 	.word	0xffffffff


	//   ....[43]....
        /*0108*/ 	.word	0xffffffff


	//   ....[44]....
        /*010c*/ 	.word	0xffffffff


	//----- nvinfo : EIATTR_COOP_GROUP_INSTR_OFFSETS
	.align		4
.L_458:
        /*0110*/ 	.byte	0x04, 0x28
        /*0112*/ 	.short	(.L_460 - .L_459)


	//   ....[0]....
.L_459:
        /*0114*/ 	.word	0x00000a60


	//   ....[1]....
        /*0118*/ 	.word	0x00000a90


	//   ....[2]....
        /*011c*/ 	.word	0x00000aa0


	//   ....[3]....
        /*0120*/ 	.word	0x00000c00


	//   ....[4]....
        /*0124*/ 	.word	0x00000c40


	//   ....[5]....
        /*0128*/ 	.word	0x00000c80


	//   ....[6]....
        /*012c*/ 	.word	0x00000dc0


	//   ....[7]....
        /*0130*/ 	.word	0x00000df0


	//   ....[8]....
        /*0134*/ 	.word	0x00000e20


	//   ....[9]....
        /*0138*/ 	.word	0x00000f50


	//   ....[10]....
        /*013c*/ 	.word	0x00000f80


	//   ....[11]....
        /*0140*/ 	.word	0x00000fb0


	//   ....[12]....
        /*0144*/ 	.word	0x000010e0


	//   ....[13]....
        /*0148*/ 	.word	0x00001110


	//   ....[14]....
        /*014c*/ 	.word	0x00001140


	//   ....[15]....
        /*0150*/ 	.word	0x00001d00


	//   ....[16]....
        /*0154*/ 	.word	0x00001d10


	//   ....[17]....
        /*0158*/ 	.word	0x00001d20


	//   ....[18]....
        /*015c*/ 	.word	0x00001ef0


	//   ....[19]....
        /*0160*/ 	.word	0x00001f30


	//   ....[20]....
        /*0164*/ 	.word	0x00001f60


	//   ....[21]....
        /*0168*/ 	.word	0x00002090


	//   ....[22]....
        /*016c*/ 	.word	0x000020c0


	//   ....[23]....
        /*0170*/ 	.word	0x000020f0


	//   ....[24]....
        /*0174*/ 	.word	0x00002220


	//   ....[25]....
        /*0178*/ 	.word	0x00002250


	//   ....[26]....
        /*017c*/ 	.word	0x00002280


	//   ....[27]....
        /*0180*/ 	.word	0x000023b0


	//   ....[28]....
        /*0184*/ 	.word	0x000023e0


	//   ....[29]....
        /*0188*/ 	.word	0x00002410


	//   ....[30]....
        /*018c*/ 	.word	0x000042a0


	//   ....[31]....
        /*0190*/ 	.word	0x000042c0


	//   ....[32]....
        /*0194*/ 	.word	0x000042d0


	//   ....[33]....
        /*0198*/ 	.word	0x00004470


	//   ....[34]....
        /*019c*/ 	.word	0x000044a0


	//   ....[35]....
        /*01a0*/ 	.word	0x000044d0


	//   ....[36]....
        /*01a4*/ 	.word	0x00004600


	//   ....[37]....
        /*01a8*/ 	.word	0x00004630


	//   ....[38]....
        /*01ac*/ 	.word	0x00004660


	//   ....[39]....
        /*01b0*/ 	.word	0x00004790


	//   ....[40]....
        /*01b4*/ 	.word	0x000047c0


	//   ....[41]....
        /*01b8*/ 	.word	0x000047f0


	//   ....[42]....
        /*01bc*/ 	.word	0x00004920


	//   ....[43]....
        /*01c0*/ 	.word	0x00004950


	//   ....[44]....
        /*01c4*/ 	.word	0x00004980


	//----- nvinfo : EIATTR_VRC_CTA_INIT_COUNT
	.align		4
.L_460:
        /*01c8*/ 	.byte	0x02, 0x4a
	.zero		1
	.zero		1


	//----- nvinfo : EIATTR_EXIT_INSTR_OFFSETS
	.align		4
        /*01cc*/ 	.byte	0x04, 0x1c
        /*01ce*/ 	.short	(.L_462 - .L_461)


	//   ....[0]....
.L_461:
        /*01d0*/ 	.word	0x00000030


	//   ....[1]....
        /*01d4*/ 	.word	0x00005490


	//   ....[2]....
        /*01d8*/ 	.word	0x00005500


	//----- nvinfo : EIATTR_MAX_THREADS
	.align		4
.L_462:
        /*01dc*/ 	.byte	0x04, 0x05
        /*01de*/ 	.short	(.L_464 - .L_463)
.L_463:
        /*01e0*/ 	.word	0x00000100
        /*01e4*/ 	.word	0x00000001
        /*01e8*/ 	.word	0x00000001


	//----- nvinfo : EIATTR_CRS_STACK_SIZE
	.align		4
.L_464:
        /*01ec*/ 	.byte	0x04, 0x1e
        /*01ee*/ 	.short	(.L_466 - .L_465)
.L_465:
        /*01f0*/ 	.word	0x00000000


	//----- nvinfo : EIATTR_CBANK_PARAM_SIZE
	.align		4
.L_466:
        /*01f4*/ 	.byte	0x03, 0x19
        /*01f6*/ 	.short	0x0015


	//----- nvinfo : EIATTR_PARAM_CBANK
	.align		4
        /*01f8*/ 	.byte	0x04, 0x0a
        /*01fa*/ 	.short	(.L_468 - .L_467)
	.align		4
.L_467:
        /*01fc*/ 	.word	index@(.nv.constant0._ZN6thrust24THRUST_300001_SM_1000_NS8cuda_cub4core6detail13_kernel_agentINS1_8__reduce11ReduceAgentIPN4cuda3std3__45tupleIJilEEESC_SB_iNS1_9__extrema9arg_max_fIilNS9_4lessIiEEEEEEJSC_SC_iSH_EEEvDpT0_)
        /*0200*/ 	.short	0x0380
        /*0202*/ 	.short	0x0015


	//----- nvinfo : EIATTR_SW_WAR
	.align		4
.L_468:
        /*0204*/ 	.byte	0x04, 0x36
        /*0206*/ 	.short	(.L_470 - .L_469)
.L_469:
        /*0208*/ 	.word	0x00000008
.L_470:


//--------------------- .nv.info._ZN6thrust24THRUST_300001_SM_1000_NS8cuda_cub4core6detail13_kernel_agentINS1_8__reduce10DrainAgentIiEEJN3cub18CUB_300001_SM_10009GridQueueIjEEiEEEvDpT0_ --------------------------
	.section	.nv.info._ZN6thrust24THRUST_300001_SM_1000_NS8cuda_cub4core6detail13_kernel_agentINS1_8__reduce10DrainAgentIiEEJN3cub18CUB_300001_SM_10009GridQueueIjEEiEEEvDpT0_,"",@"SHT_CUDA_INFO"
	.sectionflags	@""
	.align	4


	//----- nvinfo : EIATTR_CUDA_API_VERSION
	.align		4
        /*0000*/ 	.byte	0x04, 0x37
        /*0002*/ 	.short	(.L_472 - .L_471)
.L_471:
        /*0004*/ 	.word	0x00000082


	//----- nvinfo : EIATTR_KPARAM_INFO
	.align		4
.L_472:
        /*0008*/ 	.byte	0x04, 0x17
        /*000a*/ 	.short	(.L_474 - .L_473)
.L_473:
        /*000c*/ 	.word	0x00000000
        /*0010*/ 	.short	0x0001
        /*0012*/ 	.short	0x0008
        /*0014*/ 	.byte	0x00, 0xf0, 0x11, 0x00


	//----- nvinfo : EIATTR_KPARAM_INFO
	.align		4
.L_474:
        /*0018*/ 	.byte	0x04, 0x17
        /*001a*/ 	.short	(.L_476 - .L_475)
.L_475:
        /*001c*/ 	.word	0x00000000
        /*0020*/ 	.short	0x0000
        /*0022*/ 	.short	0x0000
        /*0024*/ 	.byte	0x00, 0xf0, 0x21, 0x00


	//----- nvinfo : EIATTR_SPARSE_MMA_MASK
	.align		4
.L_476:
        /*0028*/ 	.byte	0x03, 0x50
        /*002a*/ 	.short	0x0000


	//----- nvinfo : EIATTR_MAXREG_COUNT
	.align		4
        /*002c*/ 	.byte	0x03, 0x1b
        /*002e*/ 	.short	0x00ff


	//----- nvinfo : EIATTR_MERCURY_ISA_VERSION
	.align		4
        /*0030*/ 	.byte	0x03, 0x5f
        /*0032*/ 	.short	0x0101


	//----- nvinfo : EIATTR_VRC_CTA_INIT_COUNT
	.align		4
        /*0034*/ 	.byte	0x02, 0x4a
	.zero		1
	.zero		1


	//----- nvinfo : EIATTR_EXIT_INSTR_OFFSETS
	.align		4
        /*0038*/ 	.byte	0x04, 0x1c
        /*003a*/ 	.short	(.L_478 - .L_477)


	//   ....[0]....
.L_477:
        /*003c*/ 	.word	0x00000060


	//----- nvinfo : EIATTR_MAX_THREADS
	.align		4
.L_478:
        /*0040*/ 	.byte	0x04, 0x05
        /*0042*/ 	.short	(.L_480 - .L_479)
.L_479:
        /*0044*/ 	.word	0x00000001
        /*0048*/ 	.word	0x00000001
        /*004c*/ 	.word	0x00000001


	//----- nvinfo : EIATTR_CBANK_PARAM_SIZE
	.align		4
.L_480:
        /*0050*/ 	.byte	0x03, 0x19
        /*0052*/ 	.short	0x000c


	//----- nvinfo : EIATTR_PARAM_CBANK
	.align		4
        /*0054*/ 	.byte	0x04, 0x0a
        /*0056*/ 	.short	(.L_482 - .L_481)
	.align		4
.L_481:
        /*0058*/ 	.word	index@(.nv.constant0._ZN6thrust24THRUST_300001_SM_1000_NS8cuda_cub4core6detail13_kernel_agentINS1_8__reduce10DrainAgentIiEEJN3cub18CUB_300001_SM_10009GridQueueIjEEiEEEvDpT0_)
        /*005c*/ 	.short	0x0380
        /*005e*/ 	.short	0x000c


	//----- nvinfo : EIATTR_SW_WAR
	.align		4
.L_482:
        /*0060*/ 	.byte	0x04, 0x36
        /*0062*/ 	.short	(.L_484 - .L_483)
.L_483:
        /*0064*/ 	.word	0x00000008
.L_484:


//--------------------- .nv.info._ZN6thrust24THRUST_300001_SM_1000_NS8cuda_cub4core6detail13_kernel_agentINS1_8__reduce11ReduceAgentINS0_12zip_iteratorIN4cuda3std3__45tupleIJNS0_10device_ptrIiEENS0_17counting_iteratorIlNS0_11use_defaultESF_SF_EEEEEEEPNSB_IJilEEESJ_iNS1_9__extrema9arg_max_fIilNSA_4lessIiEEEEEEJSI_SK_iN3cub18CUB_300001_SM_100013GridEvenShareIiEENSS_9GridQueueIjEESP_EEEvDpT0_ --------------------------
	.section	.nv.info._ZN6thrust24THRUST_300001_SM_1000_NS8cuda_cub4core6detail13_kernel_agentINS1_8__reduce11ReduceAgentINS0_12zip_iteratorIN4cuda3std3__45tupleIJNS0_10device_ptrIiEENS0_17counting_iteratorIlNS0_11use_defaultESF_SF_EEEEEEEPNSB_IJilEEESJ_iNS1_9__extrema9arg_max_fIilNSA_4lessIiEEEEEEJSI_SK_iN3cub18CUB_300001_SM_100013GridEvenShareIiEENSS_9GridQueueIjEESP_EEEvDpT0_,"",@"SHT_CUDA_INFO"
	.sectionflags	@""
	.align	4


	//----- nvinfo : EIATTR_CUDA_API_VERSION
	.align		4
        /*0000*/ 	.byte	0x04, 0x37
        /*0002*/ 	.short	(.L_486 - .L_485)
.L_485:
        /*0004*/ 	.word	0x00000082


	//----- nvinfo : EIATTR_KPARAM_INFO
	.align		4
.L_486:
        /*0008*/ 	.byte	0x04, 0x17
        /*000a*/ 	.short	(.L_488 - .L_487)
.L_487:
        /*000c*/ 	.word	0x00000000
        /*0010*/ 	.short	0x0005
        /*0012*/ 	.short	0x0050
        /*0014*/ 	.byte	0x00, 0xf0, 0x05, 0x00


	//----- nvinfo : EIATTR_KPARAM_INFO
	.align		4
.L_488:
        /*0018*/ 	.byte	0x04, 0x17
        /*001a*/ 	.short	(.L_490 - .L_489)
.L_489:
        /*001c*/ 	.word	0x00000000
        /*0020*/ 	.short	0x0004
        /*0022*/ 	.short	0x0048
        /*0024*/ 	.byte	0x00, 0xf0, 0x21, 0x00


	//----- nvinfo : EIATTR_KPARAM_INFO
	.align		4
.L_490:
        /*0028*/ 	.byte	0x04, 0x17
        /*002a*/ 	.short	(.L_492 - .L_491)
.L_491:
        /*002c*/ 	.word	0x00000000
        /*0030*/ 	.short	0x0003
        /*0032*/ 	.short	0x001c
        /*0034*/ 	.byte	0x00, 0xf0, 0xa1, 0x00


	//----- nvinfo : EIATTR_KPARAM_INFO
	.align		4
.L_492:
        /*0038*/ 	.byte	0x04, 0x17
        /*003a*/ 	.short	(.L_494 - .L_493)
.L_493:
        /*003c*/ 	.word	0x00000000
        /*0040*/ 	.short	0x0002
        /*0042*/ 	.short	0x0018
        /*0044*/ 	.byte	0x00, 0xf0, 0x11, 0x00


	//----- nvinfo : EIATTR_KPARAM_INFO
	.align		4
.L_494:
        /*0048*/ 	.byte	0x04, 0x17
        /*004a*/ 	.short	(.L_496 - .L_495)
.L_495:
        /*004c*/ 	.word	0x00000000
        /*0050*/ 	.short	0x0001
        /*0052*/ 	.short	0x0010
        /*0054*/ 	.byte	0x00, 0xf5, 0x21, 0x00


	//----- nvinfo : EIATTR_KPARAM_INFO
	.align		4
.L_496:
        /*0058*/ 	.byte	0x04, 0x17
        /*005a*/ 	.short	(.L_498 - .L_497)
.L_497:
        /*005c*/ 	.word	0x00000000
        /*0060*/ 	.short	0x0000
        /*0062*/ 	.short	0x0000
        /*0064*/ 	.byte	0x00, 0xf0, 0x41, 0x00


	//----- nvinfo : EIATTR_SPARSE_MMA_MASK
	.align		4
.L_498:
        /*0068*/ 	.byte	0x03, 0x50
        /*006a*/ 	.short	0x0000


	//----- nvinfo : EIATTR_MAXREG_COUNT
	.align		4
        /*006c*/ 	.byte	0x03, 0x1b
        /*006e*/ 	.short	0x00ff


	//----- nvinfo : EIATTR_NUM_BARRIERS
	.align		4
        /*0070*/ 	.byte	0x02, 0x4c
        /*0072*/ 	.byte	0x01
	.zero		1


	//----- nvinfo : EIATTR_MERCURY_ISA_VERSION
	.align		4
        /*0074*/ 	.byte	0x03, 0x5f
        /*0076*/ 	.short	0x0101


	//----- nvinfo : EIATTR_COOP_GROUP_MASK_REGIDS
	.align		4
        /*0078*/ 	.byte	0x04, 0x29
        /*007a*/ 	.short	(.L_500 - .L_499)


	//   ....[0]....
.L_499:
        /*007c*/ 	.word	0xffffffff


	//   ....[1]....
        /*0080*/ 	.word	0xffffffff


	//   ....[2]....
        /*0084*/ 	.word	0xffffffff


	//   ....[3]....
        /*0088*/ 	.word	0xffffffff


	//   ....[4]....
        /*008c*/ 	.word	0xffffffff


	//   ....[5]....
        /*0090*/ 	.word	0xffffffff


	//   ....[6]....
        /*0094*/ 	.word	0xffffffff


	//   ....[7]....
        /*0098*/ 	.word	0xffffffff


	//   ....[8]....
        /*009c*/ 	.word	0xffffffff


	//   ....[9]....
        /*00a0*/ 	.word	0xffffffff


	//   ....[10]....
        /*00a4*/ 	.word	0xffffffff


	//   ....[11]....
        /*00a8*/ 	.word	0xffffffff


	//   ....[12]....
        /*00ac*/ 	.word	0xffffffff


	//   ....[13]....
        /*00b0*/ 	.word	0xffffffff


	//   ....[14]....
        /*00b4*/ 	.word	0xffffffff


	//   ....[15]....
        /*00b8*/ 	.word	0xffffffff


	//   ....[16]....
        /*00bc*/ 	.word	0xffffffff


	//   ....[17]....
        /*00c0*/ 	.word	0xffffffff


	//   ....[18]....
        /*00c4*/ 	.word	0xffffffff


	//   ....[19]....
        /*00c8*/ 	.word	0xffffffff


	//   ....[20]....
        /*00cc*/ 	.word	0xffffffff


	//   ....[21]....
        /*00d0*/ 	.word	0xffffffff


	//   ....[22]....
        /*00d4*/ 	.word	0xffffffff


	//   ....[23]....
        /*00d8*/ 	.word	0xffffffff


	//   ....[24]....
        /*00dc*/ 	.word	0xffffffff


	//   ....[25]....
        /*00e0*/ 	.word	0xffffffff


	//   ....[26]....
        /*00e4*/ 	.word	0xffffffff


	//   ....[27]....
        /*00e8*/ 	.word	0xffffffff


	//   ....[28]....
        /*00ec*/ 	.word	0xffffffff


	//   ....[29]....
        /*00f0*/ 	.word	0xffffffff


	//   ....[30]....
        /*00f4*/ 	.word	0xffffffff


	//   ....[31]....
        /*00f8*/ 	.word	0xffffffff


	//   ....[32]....
        /*00fc*/ 	.word	0xffffffff


	//   ....[33]....
        /*0100*/ 	.word	0xffffffff


	//   ....[34]....
        /*0104*/ 	.word	0xffffffff


	//   ....[35]....
        /*0108*/ 	.word	0xffffffff


	//   ....[36]....
        /*010c*/ 	.word	0xffffffff


	//   ....[37]....
        /*0110*/ 	.word	0xffffffff


	//   ....[38]....
        /*0114*/ 	.word	0xffffffff


	//   ....[39]....
        /*0118*/ 	.word	0xffffffff


	//   ....[40]....
        /*011c*/ 	.word	0xffffffff


	//   ....[41]....
        /*0120*/ 	.word	0xffffffff


	//   ....[42]....
        /*0124*/ 	.word	0xffffffff


	//   ....[43]....
        /*0128*/ 	.word	0xffffffff


	//   ....[44]....
        /*012c*/ 	.word	0xffffffff


	//----- nvinfo : EIATTR_COOP_GROUP_INSTR_OFFSETS
	.align		4
.L_500:
        /*0130*/ 	.byte	0x04, 0x28
        /*0132*/ 	.short	(.L_502 - .L_501)


	//   ....[0]....
.L_501:
        /*0134*/ 	.word	0x00000b70


	//   ....[1]....
        /*0138*/ 	.word	0x00000ba0


	//   ....[2]....
        /*013c*/ 	.word	0x00000bb0


	//   ....[3]....
        /*0140*/ 	.word	0x00000d20


	//   ....[4]....
        /*0144*/ 	.word	0x00000d60


	//   ....[5]....
        /*0148*/ 	.word	0x00000d90


	//   ....[6]....
        /*014c*/ 	.word	0x00000ed0


	//   ....[7]....
        /*0150*/ 	.word	0x00000f00


	//   ....[8]....
        /*0154*/ 	.word	0x00000f30


	//   ....[9]....
        /*0158*/ 	.word	0x00001060


	//   ....[10]....
        /*015c*/ 	.word	0x00001090


	//   ....[11]....
        /*0160*/ 	.word	0x000010c0


	//   ....[12]....
        /*0164*/ 	.word	0x000011f0


	//   ....[13]....
        /*0168*/ 	.word	0x00001220


	//   ....[14]....
        /*016c*/ 	.word	0x00001250


	//   ....[15]....
        /*0170*/ 	.word	0x00001e00


	//   ....[16]....
        /*0174*/ 	.word	0x00001e10


	//   ....[17]....
        /*0178*/ 	.word	0x00001e90


	//   ....[18]....
        /*017c*/ 	.word	0x00002010


	//   ....[19]....
        /*0180*/ 	.word	0x00002040


	//   ....[20]....
        /*0184*/ 	.word	0x00002070


	//   ....[21]....
        /*0188*/ 	.word	0x000021a0


	//   ....[22]....
        /*018c*/ 	.word	0x000021d0


	//   ....[23]....
        /*0190*/ 	.word	0x00002200


	//   ....[24]....
        /*0194*/ 	.word	0x00002330


	//   ....[25]....
        /*0198*/ 	.word	0x00002360


	//   ....[26]....
        /*019c*/ 	.word	0x00002390


	//   ....[27]....
        /*01a0*/ 	.word	0x000024c0


	//   ....[28]....
        /*01a4*/ 	.word	0x000024f0


	//   ....[29]....
        /*01a8*/ 	.word	0x00002520


	//   ....[30]....
        /*01ac*/ 	.word	0x000046b0


	//   ....[31]....
        /*01b0*/ 	.word	0x000046d0


	//   ....[32]....
        /*01b4*/ 	.word	0x000046e0


	//   ....[33]....
        /*01b8*/ 	.word	0x00004880


	//   ....[34]....
        /*01bc*/ 	.word	0x000048b0


	//   ....[35]....
        /*01c0*/ 	.word	0x000048e0


	//   ....[36]....
        /*01c4*/ 	.word	0x00004a10


	//   ....[37]....
        /*01c8*/ 	.word	0x00004a40


	//   ....[38]....
        /*01cc*/ 	.word	0x00004a70


	//   ....[39]....
        /*01d0*/ 	.word	0x00004ba0


	//   ....[40]....
        /*01d4*/ 	.word	0x00004bd0


	//   ....[41]....
        /*01d8*/ 	.word	0x00004c00


	//   ....[42]....
        /*01dc*/ 	.word	0x00004d30


	//   ....[43]....
        /*01e0*/ 	.word	0x00004d60


	//   ....[44]....
        /*01e4*/ 	.word	0x00004d90


	//----- nvinfo : EIATTR_VRC_CTA_INIT_COUNT
	.align		4
.L_502:
        /*01e8*/ 	.byte	0x02, 0x4a
	.zero		1
	.zero		1


	//----- nvinfo : EIATTR_EXIT_INSTR_OFFSETS
	.align		4
        /*01ec*/ 	.byte	0x04, 0x1c
        /*01ee*/ 	.short	(.L_504 - .L_503)


	//   ....[0]....
.L_503:
        /*01f0*/ 	.word	0x000058a0


	//   ....[1]....
        /*01f4*/ 	.word	0x00005910


	//----- nvinfo : EIATTR_MAX_THREADS
	.align		4
.L_504:
        /*01f8*/ 	.byte	0x04, 0x05
        /*01fa*/ 	.short	(.L_506 - .L_505)
.L_505:
        /*01fc*/ 	.word	0x00000100
        /*0200*/ 	.word	0x00000001
        /*0204*/ 	.word	0x00000001


	//----- nvinfo : EIATTR_CRS_STACK_SIZE
	.align		4
.L_506:
        /*0208*/ 	.byte	0x04, 0x1e
        /*020a*/ 	.short	(.L_508 - .L_507)
.L_507:
        /*020c*/ 	.word	0x00000000


	//----- nvinfo : EIATTR_CBANK_PARAM_SIZE
	.align		4
.L_508:
        /*0210*/ 	.byte	0x03, 0x19
        /*0212*/ 	.short	0x0051


	//----- nvinfo : EIATTR_PARAM_CBANK
	.align		4
        /*0214*/ 	.byte	0x04, 0x0a
        /*0216*/ 	.short	(.L_510 - .L_509)
	.align		4
.L_509:
        /*0218*/ 	.word	index@(.nv.constant0._ZN6thrust24THRUST_300001_SM_1000_NS8cuda_cub4core6detail13_kernel_agentINS1_8__reduce11ReduceAgentINS0_12zip_iteratorIN4cuda3std3__45tupleIJNS0_10device_ptrIiEENS0_17counting_iteratorIlNS0_11use_defaultESF_SF_EEEEEEEPNSB_IJilEEESJ_iNS1_9__extrema9arg_max_fIilNSA_4lessIiEEEEEEJSI_SK_iN3cub18CUB_300001_SM_100013GridEvenShareIiEENSS_9GridQueueIjEESP_EEEvDpT0_)
        /*021c*/ 	.short	0x0380
        /*021e*/ 	.short	0x0051


	//----- nvinfo : EIATTR_SW_WAR
	.align		4
.L_510:
        /*0220*/ 	.byte	0x04, 0x36
        /*0222*/ 	.short	(.L_512 - .L_511)
.L_511:
        /*0224*/ 	.word	0x00000008
.L_512:


//--------------------- .nv.info._ZN6thrust24THRUST_300001_SM_1000_NS8cuda_cub4core6detail13_kernel_agentINS1_8__reduce11ReduceAgentINS0_12zip_iteratorIN4cuda3std3__45tupleIJNS0_10device_ptrIiEENS0_17counting_iteratorIlNS0_11use_defaultESF_SF_EEEEEEEPNSB_IJilEEESJ_iNS1_9__extrema9arg_max_fIilNSA_4lessIiEEEEEEJSI_SK_iSP_EEEvDpT0_ --------------------------
	.section	.nv.info._ZN6thrust24THRUST_300001_SM_1000_NS8cuda_cub4core6detail13_kernel_agentINS1_8__reduce11ReduceAgentINS0_12zip_iteratorIN4cuda3std3__45tupleIJNS0_10device_ptrIiEENS0_17counting_iteratorIlNS0_11use_defaultESF_SF_EEEEEEEPNSB_IJilEEESJ_iNS1_9__extrema9arg_max_fIilNSA_4lessIiEEEEEEJSI_SK_iSP_EEEvDpT0_,"",@"SHT_CUDA_INFO"
	.sectionflags	@""
	.align	4


	//----- nvinfo : EIATTR_CUDA_API_VERSION
	.align		4
        /*0000*/ 	.byte	0x04, 0x37
        /*0002*/ 	.short	(.L_514 - .L_513)
.L_513:
        /*0004*/ 	.word	0x00000082


	//----- nvinfo : EIATTR_KPARAM_INFO
	.align		4
.L_514:
        /*0008*/ 	.byte	0x04, 0x17
        /*000a*/ 	.short	(.L_516 - .L_515)
.L_515:
        /*000c*/ 	.word	0x00000000
        /*0010*/ 	.short	0x0003
        /*0012*/ 	.short	0x001c
        /*0014*/ 	.byte	0x00, 0xf0, 0x05, 0x00


	//----- nvinfo : EIATTR_KPARAM_INFO
	.align		4
.L_516:
        /*0018*/ 	.byte	0x04, 0x17
        /*001a*/ 	.short	(.L_518 - .L_517)
.L_517:
        /*001c*/ 	.word	0x00000000
        /*0020*/ 	.short	0x0002
        /*0022*/ 	.short	0x0018
        /*0024*/ 	.byte	0x00, 0xf0, 0x11, 0x00


	//----- nvinfo : EIATTR_KPARAM_INFO
	.align		4
.L_518:
        /*0028*/ 	.byte	0x04, 0x17
        /*002a*/ 	.short	(.L_520 - .L_519)
.L_519:
        /*002c*/ 	.word	0x00000000
        /*0030*/ 	.short	0x0001
        /*0032*/ 	.short	0x0010
        /*0034*/ 	.byte	0x00, 0xf5, 0x21, 0x00


	//----- nvinfo : EIATTR_KPARAM_INFO
	.align		4
.L_520:
        /*0038*/ 	.byte	0x04, 0x17
        /*003a*/ 	.short	(.L_522 - .L_521)
.L_521:
        /*003c*/ 	.word	0x00000000
        /*0040*/ 	.short	0x0000
        /*0042*/ 	.short	0x0000
        /*0044*/ 	.byte	0x00, 0xf0, 0x41, 0x00


	//----- nvinfo : EIATTR_SPARSE_MMA_MASK
	.align		4
.L_522:
        /*0048*/ 	.byte	0x03, 0x50
        /*004a*/ 	.short	0x0000


	//----- nvinfo : EIATTR_MAXREG_COUNT
	.align		4
        /*004c*/ 	.byte	0x03, 0x1b
        /*004e*/ 	.short	0x00ff


	//----- nvinfo : EIATTR_NUM_BARRIERS
	.align		4
        /*0050*/ 	.byte	0x02, 0x4c
        /*0052*/ 	.byte	0x01
	.zero		1


	//----- nvinfo : EIATTR_MERCURY_ISA_VERSION
	.align		4
        /*0054*/ 	.byte	0x03, 0x5f
        /*0056*/ 	.short	0x0101


	//----- nvinfo : EIATTR_COOP_GROUP_MASK_REGIDS
	.align		4
        /*0058*/ 	.byte	0x04, 0x29
        /*005a*/ 	.short	(.L_524 - .L_523)


	//   ....[0]....
.L_523:
        /*005c*/ 	.word	0xffffffff


	//   ....[1]....
        /*0060*/ 	.word	0xffffffff


	//   ....[2]....
        /*0064*/ 	.word	0xffffffff


	//   ....[3]....
        /*0068*/ 	.word	0xffffffff


	//   ....[4]....
        /*006c*/ 	.word	0xffffffff


	//   ....[5]....
        /*0070*/ 	.word	0xffffffff


	//   ....[6]....
        /*0074*/ 	.word	0xffffffff


	//   ....[7]....
        /*0078*/ 	.word	0xffffffff


	//   ....[8]....
        /*007c*/ 	.word	0xffffffff


	//   ....[9]....
        /*0080*/ 	.word	0xffffffff


	//   ....[10]....
        /*0084*/ 	.word	0xffffffff


	//   ....[11]....
        /*0088*/ 	.word	0xffffffff


	//   ....[12]....
        /*008c*/ 	.word	0xffffffff


	//   ....[13]....
        /*0090*/ 	.word	0xffffffff


	//   ....[14]....
        /*0094*/ 	.word	0xffffffff


	//   ....[15]....
        /*0098*/ 	.word	0xffffffff


	//   ....[16]....
        /*009c*/ 	.word	0xffffffff


	//   ....[17]....
        /*00a0*/ 	.word	0xffffffff


	//   ....[18]....
        /*00a4*/ 	.word	0xffffffff


	//   ....[19]....
        /*00a8*/ 	.word	0xffffffff


	//   ....[20]....
        /*00ac*/ 	.word	0xffffffff


	//   ....[21]....
        /*00b0*/ 	.word	0xffffffff


	//   ....[22]....
        /*00b4*/ 	.word	0xffffffff


	//   ....[23]....
        /*00b8*/ 	.word	0xffffffff


	//   ....[24]....
        /*00bc*/ 	.word	0xffffffff


	//   ....[25]....
        /*00c0*/ 	.word	0xffffffff


	//   ....[26]....
        /*00c4*/ 	.word	0xffffffff


	//   ....[27]....
        /*00c8*/ 	.word	0xffffffff


	//   ....[28]....
        /*00cc*/ 	.word	0xffffffff


	//   ....[29]....
        /*00d0*/ 	.word	0xffffffff


	//   ....[30]....
        /*00d4*/ 	.word	0xffffffff


	//   ....[31]....
        /*00d8*/ 	.word	0xffffffff


	//   ....[32]....
        /*00dc*/ 	.word	0xffffffff


	//   ....[33]....
        /*00e0*/ 	.word	0xffffffff


	//   ....[34]....
        /*00e4*/ 	.word	0xffffffff


	//   ....[35]....
        /*00e8*/ 	.word	0xffffffff


	//   ....[36]....
        /*00ec*/ 	.word	0xffffffff


	//   ....[37]....
        /*00f0*/ 	.word	0xffffffff


	//   ....[38]....
        /*00f4*/ 	.word	0xffffffff


	//   ....[39]....
        /*00f8*/ 	.word	0xffffffff


	//   ....[40]....
        /*00fc*/ 	.word	0xffffffff


	//   ....[41]....
        /*0100*/ 	.word	0xffffffff


	//   ....[42]....
        /*0104*/ 	.word	0xffffffff


	//   ....[43]....
        /*0108*/ 	.word	0xffffffff


	//   ....[44]....
        /*010c*/ 	.word	0xffffffff


	//----- nvinfo : EIATTR_COOP_GROUP_INSTR_OFFSETS
	.align		4
.L_524:
        /*0110*/ 	.byte	0x04, 0x28
        /*0112*/ 	.short	(.L_526 - .L_525)


	//   ....[0]....
.L_525:
        /*0114*/ 	.word	0x00000b00


	//   ....[1]....
        /*0118*/ 	.word	0x00000b30


	//   ....[2]....
        /*011c*/ 	.word	0x00000b40


	//   ....[3]....
        /*0120*/ 	.word	0x00000cb0


	//   ....[4]....
        /*0124*/ 	.word	0x00000cf0


	//   ....[5]....
        /*0128*/ 	.word	0x00000d20


	//   ....[6]....
        /*012c*/ 	.word	0x00000e60


	//   ....[7]....
        /*0130*/ 	.word	0x00000e90


	//   ....[8]....
        /*0134*/ 	.word	0x00000ec0


	//   ....[9]....
        /*0138*/ 	.word	0x00000ff0


	//   ....[10]....
        /*013c*/ 	.word	0x00001020


	//   ....[11]....
        /*0140*/ 	.word	0x00001050


	//   ....[12]....
        /*0144*/ 	.word	0x00001180


	//   ....[13]....
        /*0148*/ 	.word	0x000011b0


	//   ....[14]....
        /*014c*/ 	.word	0x000011e0


	//   ....[15]....
        /*0150*/ 	.word	0x00001da0


	//   ....[16]....
        /*0154*/ 	.word	0x00001db0


	//   ....[17]....
        /*0158*/ 	.word	0x00001e30


	//   ....[18]....
        /*015c*/ 	.word	0x00001fa0


	//   ....[19]....
        /*0160*/ 	.word	0x00001fd0


	//   ....[20]....
        /*0164*/ 	.word	0x00002000


	//   ....[21]....
        /*0168*/ 	.word	0x00002130


	//   ....[22]....
        /*016c*/ 	.word	0x00002160


	//   ....[23]....
        /*0170*/ 	.word	0x00002190


	//   ....[24]....
        /*0174*/ 	.word	0x000022c0


	//   ....[25]....
        /*0178*/ 	.word	0x000022f0


	//   ....[26]....
        /*017c*/ 	.word	0x00002320


	//   ....[27]....
        /*0180*/ 	.word	0x00002450


	//   ....[28]....
        /*0184*/ 	.word	0x00002480


	//   ....[29]....
        /*0188*/ 	.word	0x000024b0


	//   ....[30]....
        /*018c*/ 	.word	0x000043f0


	//   ....[31]....
        /*0190*/ 	.word	0x00004410


	//   ....[32]....
        /*0194*/ 	.word	0x00004420


	//   ....[33]....
        /*0198*/ 	.word	0x000045c0


	//   ....[34]....
        /*019c*/ 	.word	0x000045f0


	//   ....[35]....
        /*01a0*/ 	.word	0x00004620


	//   ....[36]....
        /*01a4*/ 	.word	0x00004750


	//   ....[37]....
        /*01a8*/ 	.word	0x00004780


	//   ....[38]....
        /*01ac*/ 	.word	0x000047b0


	//   ....[39]....
        /*01b0*/ 	.word	0x000048e0


	//   ....[40]....
        /*01b4*/ 	.word	0x00004910


	//   ....[41]....
        /*01b8*/ 	.word	0x00004940


	//   ....[42]....
        /*01bc*/ 	.word	0x00004a70


	//   ....[43]....
        /*01c0*/ 	.word	0x00004aa0


	//   ....[44]....
        /*01c4*/ 	.word	0x00004ad0


	//----- nvinfo : EIATTR_VRC_CTA_INIT_COUNT
	.align		4
.L_526:
        /*01c8*/ 	.byte	0x02, 0x4a
	.zero		1
	.zero		1


	//----- nvinfo : EIATTR_EXIT_INSTR_OFFSETS
	.align		4
        /*01cc*/ 	.byte	0x04, 0x1c
        /*01ce*/ 	.short	(.L_528 - .L_527)


	//   ....[0]....
.L_527:
        /*01d0*/ 	.word	0x00000030


	//   ....[1]....
        /*01d4*/ 	.word	0x000055e0


	//   ....[2]....
        /*01d8*/ 	.word	0x00005650


	//----- nvinfo : EIATTR_MAX_THREADS
	.align		4
.L_528:
        /*01dc*/ 	.byte	0x04, 0x05
        /*01de*/ 	.short	(.L_530 - .L_529)
.L_529:
        /*01e0*/ 	.word	0x00000100
        /*01e4*/ 	.word	0x00000001
        /*01e8*/ 	.word	0x00000001


	//----- nvinfo : EIATTR_CRS_STACK_SIZE
	.align		4
.L_530:
        /*01ec*/ 	.byte	0x04, 0x1e
        /*01ee*/ 	.short	(.L_532 - .L_531)
.L_531:
        /*01f0*/ 	.word	0x00000000


	//----- nvinfo : EIATTR_CBANK_PARAM_SIZE
	.align		4
.L_532:
        /*01f4*/ 	.byte	0x03, 0x19
        /*01f6*/ 	.short	0x001d


	//----- nvinfo : EIATTR_PARAM_CBANK
	.align		4
        /*01f8*/ 	.byte	0x04, 0x0a
        /*01fa*/ 	.short	(.L_534 - .L_533)
	.align		4
.L_533:
        /*01fc*/ 	.word	index@(.nv.constant0._ZN6thrust24THRUST_300001_SM_1000_NS8cuda_cub4core6detail13_kernel_agentINS1_8__reduce11ReduceAgentINS0_12zip_iteratorIN4cuda3std3__45tupleIJNS0_10device_ptrIiEENS0_17counting_iteratorIlNS0_11use_defaultESF_SF_EEEEEEEPNSB_IJilEEESJ_iNS1_9__extrema9arg_max_fIilNSA_4lessIiEEEEEEJSI_SK_iSP_EEEvDpT0_)
        /*0200*/ 	.short	0x0380
        /*0202*/ 	.short	0x001d


	//----- nvinfo : EIATTR_SW_WAR
	.align		4
.L_534:
        /*0204*/ 	.byte	0x04, 0x36
        /*0206*/ 	.short	(.L_536 - .L_535)
.L_535:
        /*0208*/ 	.word	0x00000008
.L_536:


//--------------------- .nv.info._Z10degreeCalcPiS_S_ii --------------------------
	.section	.nv.info._Z10degreeCalcPiS_S_ii,"",@"SHT_CUDA_INFO"
	.sectionflags	@""
	.align	4


	//----- nvinfo : EIATTR_CUDA_API_VERSION
	.align		4
        /*0000*/ 	.byte	0x04, 0x37
        /*0002*/ 	.short	(.L_538 - .L_537)
.L_537:
        /*0004*/ 	.word	0x00000082


	//----- nvinfo : EIATTR_KPARAM_INFO
	.align		4
.L_538:
        /*0008*/ 	.byte	0x04, 0x17
        /*000a*/ 	.short	(.L_540 - .L_539)
.L_539:
        /*000c*/ 	.word	0x00000000
        /*0010*/ 	.short	0x0004
        /*0012*/ 	.short	0x001c
        /*0014*/ 	.byte	0x00, 0xf0, 0x11, 0x00


	//----- nvinfo : EIATTR_KPARAM_INFO
	.align		4
.L_540:
        /*0018*/ 	.byte	0x04, 0x17
        /*001a*/ 	.short	(.L_542 - .L_541)
.L_541:
        /*001c*/ 	.word	0x00000000
        /*0020*/ 	.short	0x0003
        /*0022*/ 	.short	0x0018
        /*0024*/ 	.byte	0x00, 0xf0, 0x11, 0x00


	//----- nvinfo : EIATTR_KPARAM_INFO
	.align		4
.L_542:
        /*0028*/ 	.byte	0x04, 0x17
        /*002a*/ 	.short	(.L_544 - .L_543)
.L_543:
        /*002c*/ 	.word	0x00000000
        /*0030*/ 	.short	0x0002
        /*0032*/ 	.short	0x0010
        /*0034*/ 	.byte	0x00, 0xf5, 0x21, 0x00


	//----- nvinfo : EIATTR_KPARAM_INFO
	.align		4
.L_544:
        /*0038*/ 	.byte	0x04, 0x17
        /*003a*/ 	.short	(.L_546 - .L_545)
.L_545:
        /*003c*/ 	.word	0x00000000
        /*0040*/ 	.short	0x0001
        /*0042*/ 	.short	0x0008
        /*0044*/ 	.byte	0x00, 0xf5, 0x21, 0x00


	//----- nvinfo : EIATTR_KPARAM_INFO
	.align		4
.L_546:
        /*0048*/ 	.byte	0x04, 0x17
        /*004a*/ 	.short	(.L_548 - .L_547)
.L_547:
        /*004c*/ 	.word	0x00000000
        /*0050*/ 	.short	0x0000
        /*0052*/ 	.short	0x0000
        /*0054*/ 	.byte	0x00, 0xf5, 0x21, 0x00


	//----- nvinfo : EIATTR_SPARSE_MMA_MASK
	.align		4
.L_548:
        /*0058*/ 	.byte	0x03, 0x50
        /*005a*/ 	.short	0x0000


	//----- nvinfo : EIATTR_MAXREG_COUNT
	.align		4
        /*005c*/ 	.byte	0x03, 0x1b
        /*005e*/ 	.short	0x00ff


	//----- nvinfo : EIATTR_MERCURY_ISA_VERSION
	.align		4
        /*0060*/ 	.byte	0x03, 0x5f
        /*0062*/ 	.short	0x0101


	//----- nvinfo : EIATTR_VRC_CTA_INIT_COUNT
	.align		4
        /*0064*/ 	.byte	0x02, 0x4a
	.zero		1
	.zero		1


	//----- nvinfo : EIATTR_EXIT_INSTR_OFFSETS
	.align		4
        /*0068*/ 	.byte	0x04, 0x1c
        /*006a*/ 	.short	(.L_550 - .L_549)


	//   ....[0]....
.L_549:
        /*006c*/ 	.word	0x00000070


	//   ....[1]....
        /*0070*/ 	.word	0x00000110


	//----- nvinfo : EIATTR_CBANK_PARAM_SIZE
	.align		4
.L_550:
        /*0074*/ 	.byte	0x03, 0x19
        /*0076*/ 	.short	0x0020


	//----- nvinfo : EIATTR_PARAM_CBANK
	.align		4
        /*0078*/ 	.byte	0x04, 0x0a
        /*007a*/ 	.short	(.L_552 - .L_551)
	.align		4
.L_551:
        /*007c*/ 	.word	index@(.nv.constant0._Z10degreeCalcPiS_S_ii)
        /*0080*/ 	.short	0x0380
        /*0082*/ 	.short	0x0020


	//----- nvinfo : EIATTR_SW_WAR
	.align		4
.L_552:
        /*0084*/ 	.byte	0x04, 0x36
        /*0086*/ 	.short	(.L_554 - .L_553)
.L_553:
        /*0088*/ 	.word	0x00000008
.L_554:


//--------------------- .nv.info._Z15randomNumberingP17curandStateXORWOWPiii --------------------------
	.section	.nv.info._Z15randomNumberingP17curandStateXORWOWPiii,"",@"SHT_CUDA_INFO"
	.sectionflags	@""
	.align	4


	//----- nvinfo : EIATTR_CUDA_API_VERSION
	.align		4
        /*0000*/ 	.byte	0x04, 0x37
        /*0002*/ 	.short	(.L_556 - .L_555)
.L_555:
        /*0004*/ 	.word	0x00000082


	//----- nvinfo : EIATTR_KPARAM_INFO
	.align		4
.L_556:
        /*0008*/ 	.byte	0x04, 0x17
        /*000a*/ 	.short	(.L_558 - .L_557)
.L_557:
        /*000c*/ 	.word	0x00000000
        /*0010*/ 	.short	0x0003
        /*0012*/ 	.short	0x0014
        /*0014*/ 	.byte	0x00, 0xf0, 0x11, 0x00


	//----- nvinfo : EIATTR_KPARAM_INFO
	.align		4
.L_558:
        /*0018*/ 	.byte	0x04, 0x17
        /*001a*/ 	.short	(.L_560 - .L_559)
.L_559:
        /*001c*/ 	.word	0x00000000
        /*0020*/ 	.short	0x0002
        /*0022*/ 	.short	0x0010
        /*0024*/ 	.byte	0x00, 0xf0, 0x11, 0x00


	//----- nvinfo : EIATTR_KPARAM_INFO
	.align		4
.L_560:
        /*0028*/ 	.byte	0x04, 0x17
        /*002a*/ 	.short	(.L_562 - .L_561)
.L_561:
        /*002c*/ 	.word	0x00000000
        /*0030*/ 	.short	0x0001
        /*0032*/ 	.short	0x0008
        /*0034*/ 	.byte	0x00, 0xf5, 0x21, 0x00


	//----- nvinfo : EIATTR_KPARAM_INFO
	.align		4
.L_562:
        /*0038*/ 	.byte	0x04, 0x17
        /*003a*/ 	.short	(.L_564 - .L_563)
.L_563:
        /*003c*/ 	.word	0x00000000
        /*0040*/ 	.short	0x0000
        /*0042*/ 	.short	0x0000
        /*0044*/ 	.byte	0x00, 0xf5, 0x21, 0x00


	//----- nvinfo : EIATTR_SPARSE_MMA_MASK
	.align		4
.L_564:
        /*0048*/ 	.byte	0x03, 0x50
        /*004a*/ 	.short	0x0000


	//----- nvinfo : EIATTR_MAXREG_COUNT
	.align		4
        /*004c*/ 	.byte	0x03, 0x1b
        /*004e*/ 	.short	0x00ff


	//----- nvinfo : EIATTR_MERCURY_ISA_VERSION
	.align		4
        /*0050*/ 	.byte	0x03, 0x5f
        /*0052*/ 	.short	0x0101


	//----- nvinfo : EIATTR_VRC_CTA_INIT_COUNT
	.align		4
        /*0054*/ 	.byte	0x02, 0x4a
	.zero		1
	.zero		1


	//----- nvinfo : EIATTR_EXIT_INSTR_OFFSETS
	.align		4
        /*0058*/ 	.byte	0x04, 0x1c
        /*005a*/ 	.short	(.L_566 - .L_565)


	//   ....[0]....
.L_565:
        /*005c*/ 	.word	0x000002b0


	//----- nvinfo : EIATTR_CBANK_PARAM_SIZE
	.align		4
.L_566:
        /*0060*/ 	.byte	0x03, 0x19
        /*0062*/ 	.short	0x0018


	//----- nvinfo : EIATTR_PARAM_CBANK
	.align		4
        /*0064*/ 	.byte	0x04, 0x0a
        /*0066*/ 	.short	(.L_568 - .L_567)
	.align		4
.L_567:
        /*0068*/ 	.word	index@(.nv.constant0._Z15randomNumberingP17curandStateXORWOWPiii)
        /*006c*/ 	.short	0x0380
        /*006e*/ 	.short	0x0018


	//----- nvinfo : EIATTR_SW_WAR
	.align		4
.L_568:
        /*0070*/ 	.byte	0x04, 0x36
        /*0072*/ 	.short	(.L_570 - .L_569)
.L_569:
        /*0074*/ 	.word	0x00000008
.L_570:


//--------------------- .nv.info._Z12setup_kernelP17curandStateXORWOWm --------------------------
	.section	.nv.info._Z12setup_kernelP17curandStateXORWOWm,"",@"SHT_CUDA_INFO"
	.sectionflags	@""
	.align	4


	//----- nvinfo : EIATTR_CUDA_API_VERSION
	.align		4
        /*0000*/ 	.byte	0x04, 0x37
        /*0002*/ 	.short	(.L_572 - .L_571)
.L_571:
        /*0004*/ 	.word	0x00000082


	//----- nvinfo : EIATTR_KPARAM_INFO
	.align		4
.L_572:
        /*0008*/ 	.byte	0x04, 0x17
        /*000a*/ 	.short	(.L_574 - .L_573)
.L_573:
        /*000c*/ 	.word	0x00000000
        /*0010*/ 	.short	0x0001
        /*0012*/ 	.short	0x0008
        /*0014*/ 	.byte	0x00, 0xf0, 0x21, 0x00


	//----- nvinfo : EIATTR_KPARAM_INFO
	.align		4
.L_574:
        /*0018*/ 	.byte	0x04, 0x17
        /*001a*/ 	.short	(.L_576 - .L_575)
.L_575:
        /*001c*/ 	.word	0x00000000
        /*0020*/ 	.short	0x0000
        /*0022*/ 	.short	0x0000
        /*0024*/ 	.byte	0x00, 0xf5, 0x21, 0x00


	//----- nvinfo : EIATTR_SPARSE_MMA_MASK
	.align		4
.L_576:
        /*0028*/ 	.byte	0x03, 0x50
        /*002a*/ 	.short	0x0000


	//----- nvinfo : EIATTR_MAXREG_COUNT
	.align		4
        /*002c*/ 	.byte	0x03, 0x1b
        /*002e*/ 	.short	0x00ff


	//----- nvinfo : EIATTR_MERCURY_ISA_VERSION
	.align		4
        /*0030*/ 	.byte	0x03, 0x5f
        /*0032*/ 	.short	0x0101


	//----- nvinfo : EIATTR_VRC_CTA_INIT_COUNT
	.align		4
        /*0034*/ 	.byte	0x02, 0x4a
	.zero		1
	.zero		1


	//----- nvinfo : EIATTR_EXIT_INSTR_OFFSETS
	.align		4
        /*0038*/ 	.byte	0x04, 0x1c
        /*003a*/ 	.short	(.L_578 - .L_577)


	//   ....[0]....
.L_577:
        /*003c*/ 	.word	0x00000ed0


	//----- nvinfo : EIATTR_CRS_STACK_SIZE
	.align		4
.L_578:
        /*0040*/ 	.byte	0x04, 0x1e
        /*0042*/ 	.short	(.L_580 - .L_579)
.L_579:
        /*0044*/ 	.word	0x00000000


	//----- nvinfo : EIATTR_CBANK_PARAM_SIZE
	.align		4
.L_580:
        /*0048*/ 	.byte	0x03, 0x19
        /*004a*/ 	.short	0x0010


	//----- nvinfo : EIATTR_PARAM_CBANK
	.align		4
        /*004c*/ 	.byte	0x04, 0x0a
        /*004e*/ 	.short	(.L_582 - .L_581)
	.align		4
.L_581:
        /*0050*/ 	.word	index@(.nv.constant0._Z12setup_kernelP17curandStateXORWOWm)
        /*0054*/ 	.short	0x0380
        /*0056*/ 	.short	0x0010


	//----- nvinfo : EIATTR_SW_WAR
	.align		4
.L_582:
        /*0058*/ 	.byte	0x04, 0x36
        /*005a*/ 	.short	(.L_584 - .L_583)
.L_583:
        /*005c*/ 	.word	0x00000008
.L_584:


//--------------------- .nv.info._Z12colourMinMaxPiS_S_iiS_i --------------------------
	.section	.nv.info._Z12colourMinMaxPiS_S_iiS_i,"",@"SHT_CUDA_INFO"
	.sectionflags	@""
	.align	4


	//----- nvinfo : EIATTR_CUDA_API_VERSION
	.align		4
        /*0000*/ 	.byte	0x04, 0x37
        /*0002*/ 	.short	(.L_586 - .L_585)
.L_585:
        /*0004*/ 	.word	0x00000082


	//----- nvinfo : EIATTR_KPARAM_INFO
	.align		4
.L_586:
        /*0008*/ 	.byte	0x04, 0x17
        /*000a*/ 	.short	(.L_588 - .L_587)
.L_587:
        /*000c*/ 	.word	0x00000000
        /*0010*/ 	.short	0x0006
        /*0012*/ 	.short	0x0028
        /*0014*/ 	.byte	0x00, 0xf0, 0x11, 0x00


	//----- nvinfo : EIATTR_KPARAM_INFO
	.align		4
.L_588:
        /*0018*/ 	.byte	0x04, 0x17
        /*001a*/ 	.short	(.L_590 - .L_589)
.L_589:
        /*001c*/ 	.word	0x00000000
        /*0020*/ 	.short	0x0005
        /*0022*/ 	.short	0x0020
        /*0024*/ 	.byte	0x00, 0xf5, 0x21, 0x00


	//----- nvinfo : EIATTR_KPARAM_INFO
	.align		4
.L_590:
        /*0028*/ 	.byte	0x04, 0x17
        /*002a*/ 	.short	(.L_592 - .L_591)
.L_591:
        /*002c*/ 	.word	0x00000000
        /*0030*/ 	.short	0x0004
        /*0032*/ 	.short	0x001c
        /*0034*/ 	.byte	0x00, 0xf0, 0x11, 0x00


	//----- nvinfo : EIATTR_KPARAM_INFO
	.align		4
.L_592:
        /*0038*/ 	.byte	0x04, 0x17
        /*003a*/ 	.short	(.L_594 - .L_593)
.L_593:
        /*003c*/ 	.word	0x00000000
        /*0040*/ 	.short	0x0003
        /*0042*/ 	.short	0x0018
        /*0044*/ 	.byte	0x00, 0xf0, 0x11, 0x00


	//----- nvinfo : EIATTR_KPARAM_INFO
	.align		4
.L_594:
        /*0048*/ 	.byte	0x04, 0x17
        /*004a*/ 	.short	(.L_596 - .L_595)
.L_595:
        /*004c*/ 	.word	0x00000000
        /*0050*/ 	.short	0x0002
        /*0052*/ 	.short	0x0010
        /*0054*/ 	.byte	0x00, 0xf5, 0x21, 0x00


	//----- nvinfo : EIATTR_KPARAM_INFO
	.align		4
.L_596:
        /*0058*/ 	.byte	0x04, 0x17
        /*005a*/ 	.short	(.L_598 - .L_597)
.L_597:
        /*005c*/ 	.word	0x00000000
        /*0060*/ 	.short	0x0001
        /*0062*/ 	.short	0x0008
        /*0064*/ 	.byte	0x00, 0xf5, 0x21, 0x00


	//----- nvinfo : EIATTR_KPARAM_INFO
	.align		4
.L_598:
        /*0068*/ 	.byte	0x04, 0x17
        /*006a*/ 	.short	(.L_600 - .L_599)
.L_599:
        /*006c*/ 	.word	0x00000000
        /*0070*/ 	.short	0x0000
        /*0072*/ 	.short	0x0000
        /*0074*/ 	.byte	0x00, 0xf5, 0x21, 0x00


	//----- nvinfo : EIATTR_SPARSE_MMA_MASK
	.align		4
.L_600:
        /*0078*/ 	.byte	0x03, 0x50
        /*007a*/ 	.short	0x0000


	//----- nvinfo : EIATTR_MAXREG_COUNT
	.align		4
        /*007c*/ 	.byte	0x03, 0x1b
        /*007e*/ 	.short	0x00ff


	//----- nvinfo : EIATTR_MERCURY_ISA_VERSION
	.align		4
        /*0080*/ 	.byte	0x03, 0x5f
        /*0082*/ 	.short	0x0101


	//----- nvinfo : EIATTR_INT_WARP_WIDE_INSTR_OFFSETS
	.align		4
        /*0084*/ 	.byte	0x04, 0x31
        /*0086*/ 	.short	(.L_602 - .L_601)


	//   ....[0]....
.L_601:
        /*0088*/ 	.word	0x00000650


	//----- nvinfo : EIATTR_VRC_CTA_INIT_COUNT
	.align		4
.L_602:
        /*008c*/ 	.byte	0x02, 0x4a
	.zero		1
	.zero		1


	//----- nvinfo : EIATTR_EXIT_INSTR_OFFSETS
	.align		4
        /*0090*/ 	.byte	0x04, 0x1c
        /*0092*/ 	.short	(.L_604 - .L_603)


	//   ....[0]....
.L_603:
        /*0094*/ 	.word	0x00000070


	//   ....[1]....
        /*0098*/ 	.word	0x000000d0


	//   ....[2]....
        /*009c*/ 	.word	0x000003a0


	//   ....[3]....
        /*00a0*/ 	.word	0x00000510


	//   ....[4]....
        /*00a4*/ 	.word	0x000006a0


	//----- nvinfo : EIATTR_CRS_STACK_SIZE
	.align		4
.L_604:
        /*00a8*/ 	.byte	0x04, 0x1e
        /*00aa*/ 	.short	(.L_606 - .L_605)
.L_605:
        /*00ac*/ 	.word	0x00000000


	//----- nvinfo : EIATTR_CBANK_PARAM_SIZE
	.align		4
.L_606:
        /*00b0*/ 	.byte	0x03, 0x19
        /*00b2*/ 	.short	0x002c


	//----- nvinfo : EIATTR_PARAM_CBANK
	.align		4
        /*00b4*/ 	.byte	0x04, 0x0a
        /*00b6*/ 	.short	(.L_608 - .L_607)
	.align		4
.L_607:
        /*00b8*/ 	.word	index@(.nv.constant0._Z12colourMinMaxPiS_S_iiS_i)
        /*00bc*/ 	.short	0x0380
        /*00be*/ 	.short	0x002c


	//----- nvinfo : EIATTR_SW_WAR
	.align		4
.L_608:
        /*00c0*/ 	.byte	0x04, 0x36
        /*00c2*/ 	.short	(.L_610 - .L_609)
.L_609:
        /*00c4*/ 	.word	0x00000008
.L_610:


//--------------------- .nv.info._Z26propagationColouringNewestPiS_S_iiS_S_ --------------------------
	.section	.nv.info._Z26propagationColouringNewestPiS_S_iiS_S_,"",@"SHT_CUDA_INFO"
	.sectionflags	@""
	.align	4


	//----- nvinfo : EIATTR_CUDA_API_VERSION
	.align		4
        /*0000*/ 	.byte	0x04, 0x37
        /*0002*/ 	.short	(.L_612 - .L_611)
.L_611:
        /*0004*/ 	.word	0x00000082


	//----- nvinfo : EIATTR_KPARAM_INFO
	.align		4
.L_612:
        /*0008*/ 	.byte	0x04, 0x17
        /*000a*/ 	.short	(.L_614 - .L_613)
.L_613:
        /*000c*/ 	.word	0x00000000
        /*0010*/ 	.short	0x0006
        /*0012*/ 	.short	0x0028
        /*0014*/ 	.byte	0x00, 0xf5, 0x21, 0x00


	//----- nvinfo : EIATTR_KPARAM_INFO
	.align		4
.L_614:
        /*0018*/ 	.byte	0x04, 0x17
        /*001a*/ 	.short	(.L_616 - .L_615)
.L_615:
        /*001c*/ 	.word	0x00000000
        /*0020*/ 	.short	0x0005
        /*0022*/ 	.short	0x0020
        /*0024*/ 	.byte	0x00, 0xf5, 0x21, 0x00


	//----- nvinfo : EIATTR_KPARAM_INFO
	.align		4
.L_616:
        /*0028*/ 	.byte	0x04, 0x17
        /*002a*/ 	.short	(.L_618 - .L_617)
.L_617:
        /*002c*/ 	.word	0x00000000
        /*0030*/ 	.short	0x0004
        /*0032*/ 	.short	0x001c
        /*0034*/ 	.byte	0x00, 0xf0, 0x11, 0x00


	//----- nvinfo : EIATTR_KPARAM_INFO
	.align		4
.L_618:
        /*0038*/ 	.byte	0x04, 0x17
        /*003a*/ 	.short	(.L_620 - .L_619)
.L_619:
        /*003c*/ 	.word	0x00000000
        /*0040*/ 	.short	0x0003
        /*0042*/ 	.short	0x0018
        /*0044*/ 	.byte	0x00, 0xf0, 0x11, 0x00


	//----- nvinfo : EIATTR_KPARAM_INFO
	.align		4
.L_620:
        /*0048*/ 	.byte	0x04, 0x17
        /*004a*/ 	.short	(.L_622 - .L_621)
.L_621:
        /*004c*/ 	.word	0x00000000
        /*0050*/ 	.short	0x0002
        /*0052*/ 	.short	0x0010
        /*0054*/ 	.byte	0x00, 0xf5, 0x21, 0x00


	//----- nvinfo : EIATTR_KPARAM_INFO
	.align		4
.L_622:
        /*0058*/ 	.byte	0x04, 0x17
        /*005a*/ 	.short	(.L_624 - .L_623)
.L_623:
        /*005c*/ 	.word	0x00000000
        /*0060*/ 	.short	0x0001
        /*0062*/ 	.short	0x0008
        /*0064*/ 	.byte	0x00, 0xf5, 0x21, 0x00


	//----- nvinfo : EIATTR_KPARAM_INFO
	.align		4
.L_624:
        /*0068*/ 	.byte	0x04, 0x17
        /*006a*/ 	.short	(.L_626 - .L_625)
.L_625:
        /*006c*/ 	.word	0x00000000
        /*0070*/ 	.short	0x0000
        /*0072*/ 	.short	0x0000
        /*0074*/ 	.byte	0x00, 0xf5, 0x21, 0x00


	//----- nvinfo : EIATTR_SPARSE_MMA_MASK
	.align		4
.L_626:
        /*0078*/ 	.byte	0x03, 0x50
        /*007a*/ 	.short	0x0000


	//----- nvinfo : EIATTR_MAXREG_COUNT
	.align		4
        /*007c*/ 	.byte	0x03, 0x1b
        /*007e*/ 	.short	0x00ff


	//----- nvinfo : EIATTR_EXTERNS
	.align		4
        /*0080*/ 	.byte	0x04, 0x0f
        /*0082*/ 	.short	(.L_628 - .L_627)


	//   ....[0]....
	.align		4
.L_627:
        /*0084*/ 	.word	index@(vprintf)


	//----- nvinfo : EIATTR_MERCURY_ISA_VERSION
	.align		4
.L_628:
        /*0088*/ 	.byte	0x03, 0x5f
        /*008a*/ 	.short	0x0101


	//----- nvinfo : EIATTR_INT_WARP_WIDE_INSTR_OFFSETS
	.align		4
        /*008c*/ 	.byte	0x04, 0x31
        /*008e*/ 	.short	(.L_630 - .L_629)


	//   ....[0]....
.L_629:
        /*0090*/ 	.word	0x00000330


	//----- nvinfo : EIATTR_VRC_CTA_INIT_COUNT
	.align		4
.L_630:
        /*0094*/ 	.byte	0x02, 0x4a
	.zero		1
	.zero		1


	//----- nvinfo : EIATTR_SYSCALL_OFFSETS
	.align		4
        /*0098*/ 	.byte	0x04, 0x46
        /*009a*/ 	.short	(.L_632 - .L_631)


	//   ....[0]....
.L_631:
        /*009c*/ 	.word	0x00000e70


	//----- nvinfo : EIATTR_EXIT_INSTR_OFFSETS
	.align		4
.L_632:
        /*00a0*/ 	.byte	0x04, 0x1c
        /*00a2*/ 	.short	(.L_634 - .L_633)


	//   ....[0]....
.L_633:
        /*00a4*/ 	.word	0x00000080


	//   ....[1]....
        /*00a8*/ 	.word	0x000000e0


	//   ....[2]....
        /*00ac*/ 	.word	0x000002d0


	//   ....[3]....
        /*00b0*/ 	.word	0x00000ea0


	//   ....[4]....
        /*00b4*/ 	.word	0x00000ec0


	//----- nvinfo : EIATTR_CRS_STACK_SIZE
	.align		4
.L_634:
        /*00b8*/ 	.byte	0x04, 0x1e
        /*00ba*/ 	.short	(.L_636 - .L_635)
.L_635:
        /*00bc*/ 	.word	0x00000000


	//----- nvinfo : EIATTR_CBANK_PARAM_SIZE
	.align		4
.L_636:
        /*00c0*/ 	.byte	0x03, 0x19
        /*00c2*/ 	.short	0x0030


	//----- nvinfo : EIATTR_PARAM_CBANK
	.align		4
        /*00c4*/ 	.byte	0x04, 0x0a
        /*00c6*/ 	.short	(.L_638 - .L_637)
	.align		4
.L_637:
        /*00c8*/ 	.word	index@(.nv.constant0._Z26propagationColouringNewestPiS_S_iiS_S_)
        /*00cc*/ 	.short	0x0380
        /*00ce*/ 	.short	0x0030


	//----- nvinfo : EIATTR_SW_WAR
	.align		4
.L_638:
        /*00d0*/ 	.byte	0x04, 0x36
        /*00d2*/ 	.short	(.L_640 - .L_639)
.L_639:
        /*00d4*/ 	.word	0x00000008
.L_640:


//--------------------- .nv.info._Z15colourCountFuncPiiS_ --------------------------
	.section	.nv.info._Z15colourCountFuncPiiS_,"",@"SHT_CUDA_INFO"
	.sectionflags	@""
	.align	4


	//----- nvinfo : EIATTR_CUDA_API_VERSION
	.align		4
        /*0000*/ 	.byte	0x04, 0x37
        /*0002*/ 	.short	(.L_642 - .L_641)
.L_641:
        /*0004*/ 	.word	0x00000082


	//----- nvinfo : EIATTR_KPARAM_INFO
	.align		4
.L_642:
        /*0008*/ 	.byte	0x04, 0x17
        /*000a*/ 	.short	(.L_644 - .L_643)
.L_643:
        /*000c*/ 	.word	0x00000000
        /*0010*/ 	.short	0x0002
        /*0012*/ 	.short	0x0010
        /*0014*/ 	.byte	0x00, 0xf5, 0x21, 0x00


	//----- nvinfo : EIATTR_KPARAM_INFO
	.align		4
.L_644:
        /*0018*/ 	.byte	0x04, 0x17
        /*001a*/ 	.short	(.L_646 - .L_645)
.L_645:
        /*001c*/ 	.word	0x00000000
        /*0020*/ 	.short	0x0001
        /*0022*/ 	.short	0x0008
        /*0024*/ 	.byte	0x00, 0xf0, 0x11, 0x00


	//----- nvinfo : EIATTR_KPARAM_INFO
	.align		4
.L_646:
        /*0028*/ 	.byte	0x04, 0x17
        /*002a*/ 	.short	(.L_648 - .L_647)
.L_647:
        /*002c*/ 	.word	0x00000000
        /*0030*/ 	.short	0x0000
        /*0032*/ 	.short	0x0000
        /*0034*/ 	.byte	0x00, 0xf5, 0x21, 0x00


	//----- nvinfo : EIATTR_SPARSE_MMA_MASK
	.align		4
.L_648:
        /*0038*/ 	.byte	0x03, 0x50
        /*003a*/ 	.short	0x0000


	//----- nvinfo : EIATTR_MAXREG_COUNT
	.align		4
        /*003c*/ 	.byte	0x03, 0x1b
        /*003e*/ 	.short	0x00ff


	//----- nvinfo : EIATTR_MERCURY_ISA_VERSION
	.align		4
        /*0040*/ 	.byte	0x03, 0x5f
        /*0042*/ 	.short	0x0101


	//----- nvinfo : EIATTR_VRC_CTA_INIT_COUNT
	.align		4
        /*0044*/ 	.byte	0x02, 0x4a
	.zero		1
	.zero		1


	//----- nvinfo : EIATTR_EXIT_INSTR_OFFSETS
	.align		4
        /*0048*/ 	.byte	0x04, 0x1c
        /*004a*/ 	.short	(.L_650 - .L_649)


	//   ....[0]....
.L_649:
        /*004c*/ 	.word	0x00000070


	//   ....[1]....
        /*0050*/ 	.word	0x00000100


	//----- nvinfo : EIATTR_CBANK_PARAM_SIZE
	.align		4
.L_650:
        /*0054*/ 	.byte	0x03, 0x19
        /*0056*/ 	.short	0x0018


	//----- nvinfo : EIATTR_PARAM_CBANK
	.align		4
        /*0058*/ 	.byte	0x04, 0x0a
        /*005a*/ 	.short	(.L_652 - .L_651)
	.align		4
.L_651:
        /*005c*/ 	.word	index@(.nv.constant0._Z15colourCountFuncPiiS_)
        /*0060*/ 	.short	0x0380
        /*0062*/ 	.short	0x0018


	//----- nvinfo : EIATTR_SW_WAR
	.align		4
.L_652:
        /*0064*/ 	.byte	0x04, 0x36
        /*0066*/ 	.short	(.L_654 - .L_653)
.L_653:
        /*0068*/ 	.word	0x00000008
.L_654:


//--------------------- .nv.callgraph             --------------------------
	.section	.nv.callgraph,"",@"SHT_CUDA_CALLGRAPH"
	.align	4
	.sectionentsize	8
	.align		4
        /*0000*/ 	.word	0x00000000
	.align		4
        /*0004*/ 	.word	0xffffffff
	.align		4
        /*0008*/ 	.word	index@(_Z26propagationColouringNewestPiS_S_iiS_S_)
	.align		4
        /*000c*/ 	.word	index@(vprintf)
	.align		4
        /*0010*/ 	.word	0x00000000
	.align		4
        /*0014*/ 	.word	0xfffffffe
	.align		4
        /*0018*/ 	.word	0x00000000
	.align		4
        /*001c*/ 	.word	0xfffffffd
	.align		4
        /*0020*/ 	.word	0x00000000
	.align		4
        /*0024*/ 	.word	0xfffffffc


//--------------------- .nv.constant4             --------------------------
	.section	.nv.constant4,"a",@progbits
	.align	8
	.align		8
.nv.constant4:
        /*0000*/ 	.dword	precalc_xorwow_matrix
	.align		8
        /*0008*/ 	.dword	precalc_xorwow_offset_matrix
	.align		8
        /*0010*/ 	.dword	mrg32k3aM1
	.align		8
        /*0018*/ 	.dword	mrg32k3aM2
	.align		8
        /*0020*/ 	.dword	mrg32k3aM1SubSeq
	.align		8
        /*0028*/ 	.dword	mrg32k3aM2SubSeq
	.align		8
        /*0030*/ 	.dword	mrg32k3aM1Seq
	.align		8
        /*0038*/ 	.dword	mrg32k3aM2Seq
	.align		8
        /*0040*/ 	.dword	d_count
	.align		8
        /*0048*/ 	.dword	d_countNew
	.align		8
        /*0050*/ 	.dword	_ZN33_INTERNAL_0c656c3b_4_k_cu_d_count4cuda3std3__45__cpo5beginE
	.align		8
        /*0058*/ 	.dword	_ZN33_INTERNAL_0c656c3b_4_k_cu_d_count4cuda3std3__45__cpo3endE
	.align		8
        /*0060*/ 	.dword	_ZN33_INTERNAL_0c656c3b_4_k_cu_d_count4cuda3std3__45__cpo6cbeginE
	.align		8
        /*0068*/ 	.dword	_ZN33_INTERNAL_0c656c3b_4_k_cu_d_count4cuda3std3__45__cpo4cendE
	.align		8
        /*0070*/ 	.dword	_ZN33_INTERNAL_0c656c3b_4_k_cu_d_count4cuda3std3__45__cpo6rbeginE
	.align		8
        /*0078*/ 	.dword	_ZN33_INTERNAL_0c656c3b_4_k_cu_d_count4cuda3std3__45__cpo4rendE
	.align		8
        /*0080*/ 	.dword	_ZN33_INTERNAL_0c656c3b_4_k_cu_d_count4cuda3std3__45__cpo7crbeginE
	.align		8
        /*0088*/ 	.dword	_ZN33_INTERNAL_0c656c3b_4_k_cu_d_count4cuda3std3__45__cpo5crendE
	.align		8
        /*0090*/ 	.dword	_ZN33_INTERNAL_0c656c3b_4_k_cu_d_count4cuda3std3__435_GLOBAL__N__0c656c3b_4_k_cu_d_count6ignoreE
	.align		8
        /*0098*/ 	.dword	_ZN33_INTERNAL_0c656c3b_4_k_cu_d_count4cuda3std3__419piecewise_constructE
	.align		8
        /*00a0*/ 	.dword	_ZN33_INTERNAL_0c656c3b_4_k_cu_d_count4cuda3std3__48in_placeE
	.align		8
        /*00a8*/ 	.dword	_ZN33_INTERNAL_0c656c3b_4_k_cu_d_count4cuda3std3__420unreachable_sentinelE
	.align		8
        /*00b0*/ 	.dword	_ZN33_INTERNAL_0c656c3b_4_k_cu_d_count4cuda3std3__47nulloptE
	.align		8
        /*00b8*/ 	.dword	_ZN33_INTERNAL_0c656c3b_4_k_cu_d_count4cuda3std3__48unexpectE
	.align		8
        /*00c0*/ 	.dword	_ZN33_INTERNAL_0c656c3b_4_k_cu_d_count4cuda3std6ranges3__45__cpo4swapE
	.align		8
        /*00c8*/ 	.dword	_ZN33_INTERNAL_0c656c3b_4_k_cu_d_count4cuda3std6ranges3__45__cpo9iter_moveE
	.align		8
        /*00d0*/ 	.dword	_ZN33_INTERNAL_0c656c3b_4_k_cu_d_count4cuda3std6ranges3__45__cpo5beginE
	.align		8
        /*00d8*/ 	.dword	_ZN33_INTERNAL_0c656c3b_4_k_cu_d_count4cuda3std6ranges3__45__cpo3endE
	.align		8
        /*00e0*/ 	.dword	_ZN33_INTERNAL_0c656c3b_4_k_cu_d_count4cuda3std6ranges3__45__cpo6cbeginE
	.align		8
        /*00e8*/ 	.dword	_ZN33_INTERNAL_0c656c3b_4_k_cu_d_count4cuda3std6ranges3__45__cpo4cendE
	.align		8
        /*00f0*/ 	.dword	_ZN33_INTERNAL_0c656c3b_4_k_cu_d_count4cuda3std6ranges3__45__cpo7advanceE
	.align		8
        /*00f8*/ 	.dword	_ZN33_INTERNAL_0c656c3b_4_k_cu_d_count4cuda3std6ranges3__45__cpo9iter_swapE
	.align		8
        /*0100*/ 	.dword	_ZN33_INTERNAL_0c656c3b_4_k_cu_d_count4cuda3std6ranges3__45__cpo4nextE
	.align		8
        /*0108*/ 	.dword	_ZN33_INTERNAL_0c656c3b_4_k_cu_d_count4cuda3std6ranges3__45__cpo4prevE
	.align		8
        /*0110*/ 	.dword	_ZN33_INTERNAL_0c656c3b_4_k_cu_d_count4cuda3std6ranges3__45__cpo4dataE
	.align		8
        /*0118*/ 	.dword	_ZN33_INTERNAL_0c656c3b_4_k_cu_d_count4cuda3std6ranges3__45__cpo5cdataE
	.align		8
        /*0120*/ 	.dword	_ZN33_INTERNAL_0c656c3b_4_k_cu_d_count4cuda3std6ranges3__45__cpo4sizeE
	.align		8
        /*0128*/ 	.dword	_ZN33_INTERNAL_0c656c3b_4_k_cu_d_count4cuda3std6ranges3__45__cpo5ssizeE
	.align		8
        /*0130*/ 	.dword	_ZN33_INTERNAL_0c656c3b_4_k_cu_d_count4cuda3std6ranges3__45__cpo8distanceE
	.align		8
        /*0138*/ 	.dword	_ZN33_INTERNAL_0c656c3b_4_k_cu_d_count6thrust24THRUST_300001_SM_1000_NS8cuda_cub3parE
	.align		8
        /*0140*/ 	.dword	_ZN33_INTERNAL_0c656c3b_4_k_cu_d_count6thrust24THRUST_300001_SM_1000_NS8cuda_cub10par_nosyncE
	.align		8
        /*0148*/ 	.dword	_ZN33_INTERNAL_0c656c3b_4_k_cu_d_count6thrust24THRUST_300001_SM_1000_NS6system6detail10sequential3seqE
	.align		8
        /*0150*/ 	.dword	_ZN33_INTERNAL_0c656c3b_4_k_cu_d_count6thrust24THRUST_300001_SM_1000_NS6system3cpp3parE
	.align		8
        /*0158*/ 	.dword	_ZN33_INTERNAL_0c656c3b_4_k_cu_d_count6thrust24THRUST_300001_SM_1000_NS12placeholders2_1E
	.align		8
        /*0160*/ 	.dword	_ZN33_INTERNAL_0c656c3b_4_k_cu_d_count6thrust24THRUST_300001_SM_1000_NS12placeholders2_2E
	.align		8
        /*0168*/ 	.dword	_ZN33_INTERNAL_0c656c3b_4_k_cu_d_count6thrust24THRUST_300001_SM_1000_NS12placeholders2_3E
	.align		8
        /*0170*/ 	.dword	_ZN33_INTERNAL_0c656c3b_4_k_cu_d_count6thrust24THRUST_300001_SM_1000_NS12placeholders2_4E
	.align		8
        /*0178*/ 	.dword	_ZN33_INTERNAL_0c656c3b_4_k_cu_d_count6thrust24THRUST_300001_SM_1000_NS12placeholders2_5E
	.align		8
        /*0180*/ 	.dword	_ZN33_INTERNAL_0c656c3b_4_k_cu_d_count6thrust24THRUST_300001_SM_1000_NS12placeholders2_6E
	.align		8
        /*0188*/ 	.dword	_ZN33_INTERNAL_0c656c3b_4_k_cu_d_count6thrust24THRUST_300001_SM_1000_NS12placeholders2_7E
	.align		8
        /*0190*/ 	.dword	_ZN33_INTERNAL_0c656c3b_4_k_cu_d_count6thrust24THRUST_300001_SM_1000_NS12placeholders2_8E
	.align		8
        /*0198*/ 	.dword	_ZN33_INTERNAL_0c656c3b_4_k_cu_d_count6thrust24THRUST_300001_SM_1000_NS12placeholders2_9E
	.align		8
        /*01a0*/ 	.dword	_ZN33_INTERNAL_0c656c3b_4_k_cu_d_count6thrust24THRUST_300001_SM_1000_NS12placeholders3_10E
	.align		8
        /*01a8*/ 	.dword	_ZN33_INTERNAL_0c656c3b_4_k_cu_d_count6thrust24THRUST_300001_SM_1000_NS3seqE
	.align		8
        /*01b0*/ 	.dword	_ZN33_INTERNAL_0c656c3b_4_k_cu_d_count6thrust24THRUST_300001_SM_1000_NS6deviceE
	.align		8
        /*01b8*/ 	.dword	$str
	.align		8
        /*01c0*/ 	.dword	vprintf


//--------------------- .nv.constant3             --------------------------
	.section	.nv.constant3,"a",@progbits
	.align	8
.nv.constant3:
	.type		__cr_lgamma_table,@object
	.size		__cr_lgamma_table,(.L_8 - __cr_lgamma_table)
__cr_lgamma_table:
        /*0000*/ 	.byte	0x00, 0x00, 0x00, 0x00, 0x00, 0x00, 0x00, 0x00, 0x00, 0x00, 0x00, 0x00, 0x00, 0x00, 0x00, 0x00
        /*0010*/ 	.byte	0xef, 0x39, 0xfa, 0xfe, 0x42, 0x2e, 0xe6, 0x3f, 0x02, 0x20, 0x2a, 0xfa, 0x0b, 0xab, 0xfc, 0x3f
        /*0020*/ 	.byte	0xf9, 0x2c, 0x92, 0x7c, 0xa7, 0x6c, 0x09, 0x40, 0xc9, 0x79, 0x44, 0x3c, 0x64, 0x26, 0x13, 0x40
        /*0030*/ 	.byte	0xca, 0x01, 0xcf, 0x3a, 0x27, 0x51, 0x1a, 0x40, 0x30, 0xcc, 0x2d, 0xf3, 0xe1, 0x0c, 0x21, 0x40
        /*0040*/ 	.byte	0x0d, 0xb7, 0xfc, 0x82, 0x8e, 0x35, 0x25, 0x40
.L_8:


//--------------------- .text._ZN3cub18CUB_300001_SM_10006detail6reduce28DeviceReduceSingleTileKernelINS2_10policy_hubIiyN4cuda3std3__44plusIiEEE10Policy1000EPiSC_iS9_iiNS7_10__identityEEEvT0_T1_T2_T3_T4_T6_ --------------------------
	.section	.text._ZN3cub18CUB_300001_SM_10006detail6reduce28DeviceReduceSingleTileKernelINS2_10policy_hubIiyN4cuda3std3__44plusIiEEE10Policy1000EPiSC_iS9_iiNS7_10__identityEEEvT0_T1_T2_T3_T4_T6_,"ax",@progbits
	.align	128
        .global         _ZN3cub18CUB_300001_SM_10006detail6reduce28DeviceReduceSingleTileKernelINS2_10policy_hubIiyN4cuda3std3__44plusIiEEE10Policy1000EPiSC_iS9_iiNS7_10__identityEEEvT0_T1_T2_T3_T4_T6_
        .type           _ZN3cub18CUB_300001_SM_10006detail6reduce28DeviceReduceSingleTileKernelINS2_10policy_hubIiyN4cuda3std3__44plusIiEEE10Policy1000EPiSC_iS9_iiNS7_10__identityEEEvT0_T1_T2_T3_T4_T6_,@function
        .size           _ZN3cub18CUB_300001_SM_10006detail6reduce28DeviceReduceSingleTileKernelINS2_10policy_hubIiyN4cuda3std3__44plusIiEEE10Policy1000EPiSC_iS9_iiNS7_10__identityEEEvT0_T1_T2_T3_T4_T6_,(.L_x_985 - _ZN3cub18CUB_300001_SM_10006detail6reduce28DeviceReduceSingleTileKernelINS2_10policy_hubIiyN4cuda3std3__44plusIiEEE10Policy1000EPiSC_iS9_iiNS7_10__identityEEEvT0_T1_T2_T3_T4_T6_)
        .other          _ZN3cub18CUB_300001_SM_10006detail6reduce28DeviceReduceSingleTileKernelINS2_10policy_hubIiyN4cuda3std3__44plusIiEEE10Policy1000EPiSC_iS9_iiNS7_10__identityEEEvT0_T1_T2_T3_T4_T6_,@"STO_CUDA_ENTRY STV_DEFAULT"
_ZN3cub18CUB_300001_SM_10006detail6reduce28DeviceReduceSingleTileKernelINS2_10policy_hubIiyN4cuda3std3__44plusIiEEE10Policy1000EPiSC_iS9_iiNS7_10__identityEEEvT0_T1_T2_T3_T4_T6_:
.text._ZN3cub18CUB_300001_SM_10006detail6reduce28DeviceReduceSingleTileKernelINS2_10policy_hubIiyN4cuda3std3__44plusIiEEE10Policy1000EPiSC_iS9_iiNS7_10__identityEEEvT0_T1_T2_T3_T4_T6_:
[----:B------:R-:W-:Y:S01]  /*0000*/  LDC R1, c[0x0][0x37c] ;  /* 0x0000df00ff017b82 */ /* 0x000fe20000000800 */
[----:B------:R-:W0:Y:S01]  /*0010*/  LDCU UR4, c[0x0][0x390] ;  /* 0x00007200ff0477ac */ /* 0x000e220008000800 */
[----:B------:R-:W1:Y:S01]  /*0020*/  LDCU.64 UR6, c[0x0][0x358] ;  /* 0x00006b00ff0677ac */ /* 0x000e620008000a00 */
[----:B0-----:R-:W-:-:S05]  /*0030*/  IMAD.U32 R20, RZ, RZ, UR4 ;  /* 0x00000004ff147e24 */ /* 0x001fca000f8e00ff */
[----:B------:R-:W-:-:S13]  /*0040*/  ISETP.NE.AND P0, PT, R20, RZ, PT ;  /* 0x000000ff1400720c */ /* 0x000fda0003f05270 */
[----:B-1----:R-:W-:Y:S05]  /*0050*/  @P0 BRA `(.L_x_0) ;  /* 0x00000000001c0947 */ /* 0x002fea0003800000 */
[----:B------:R-:W0:Y:S02]  /*0060*/  S2R R0, SR_TID.X ;  /* 0x0000000000007919 */ /* 0x000e240000002100 */
[----:B0-----:R-:W-:-:S13]  /*0070*/  ISETP.NE.AND P0, PT, R0, RZ, PT ;  /* 0x000000ff0000720c */ /* 0x001fda0003f05270 */
[----:B------:R-:W-:Y:S05]  /*0080*/  @P0 EXIT ;  /* 0x000000000000094d */ /* 0x000fea0003800000 */
[----:B------:R-:W0:Y:S08]  /*0090*/  LDC R5, c[0x0][0x398] ;  /* 0x0000e600ff057b82 */ /* 0x000e300000000800 */
[----:B------:R-:W0:Y:S02]  /*00a0*/  LDC.64 R2, c[0x0][0x388] ;  /* 0x0000e200ff027b82 */ /* 0x000e240000000a00 */
[----:B0-----:R-:W-:Y:S01]  /*00b0*/  STG.E desc[UR6][R2.64], R5 ;  /* 0x0000000502007986 */ /* 0x001fe2000c101906 */
[----:B------:R-:W-:Y:S05]  /*00c0*/  EXIT ;  /* 0x000000000000794d */ /* 0x000fea0003800000 */
.L_x_0:
[----:B------:R-:W0:Y:S01]  /*00d0*/  LDCU UR4, c[0x0][0x380] ;  /* 0x00007000ff0477ac */ /* 0x000e220008000800 */
[----:B------:R-:W-:Y:S01]  /*00e0*/  BSSY.RECONVERGENT B0, `(.L_x_1) ;  /* 0x0000385000007945 */ /* 0x000fe20003800200 */
[----:B0-----:R-:W-:-:S09]  /*00f0*/  ULOP3.LUT UP0, URZ, UR4, 0xf, URZ, 0xc0, !UPT ;  /* 0x0000000f04ff7892 */ /* 0x001fd2000f80c0ff */
[----:B------:R-:W-:Y:S05]  /*0100*/  BRA.U UP0, `(.L_x_2) ;  /* 0x0000001900d87547 */ /* 0x000fea000b800000 */
[----:B------:R-:W-:-:S13]  /*0110*/  ISETP.GT.AND P0, PT, R20, 0xfff, PT ;  /* 0x00000fff1400780c */ /* 0x000fda0003f04270 */
[----:B------:R-:W-:Y:S05]  /*0120*/  @P0 BRA `(.L_x_3) ;  /* 0x0000000c008c0947 */ /* 0x000fea0003800000 */
[----:B------:R-:W0:Y:S01]  /*0130*/  S2R R9, SR_TID.X ;  /* 0x0000000000097919 */ /* 0x000e220000002100 */
[----:B------:R-:W-:Y:S01]  /*0140*/  BSSY.RECONVERGENT B1, `(.L_x_4) ;  /* 0x0000009000017945 */ /* 0x000fe20003800200 */
[----:B------:R-:W-:Y:S01]  /*0150*/  IMAD.MOV.U32 R0, RZ, RZ, RZ ;  /* 0x000000ffff007224 */ /* 0x000fe200078e00ff */
[----:B0-----:R-:W-:Y:S01]  /*0160*/  ISETP.GE.AND P0, PT, R9, R20, PT ;  /* 0x000000140900720c */ /* 0x001fe20003f06270 */
[----:B------:R-:W-:-:S12]  /*0170*/  IMAD.MOV.U32 R11, RZ, RZ, R9 ;  /* 0x000000ffff0b7224 */ /* 0x000fd800078e0009 */
[----:B------:R-:W-:Y:S05]  /*0180*/  @P0 BRA `(.L_x_5) ;  /* 0x0000000000100947 */ /* 0x000fea0003800000 */
[----:B------:R-:W0:Y:S02]  /*0190*/  LDC.64 R2, c[0x0][0x380] ;  /* 0x0000e000ff027b82 */ /* 0x000e240000000a00 */
[----:B0-----:R-:W-:-:S05]  /*01a0*/  IMAD.WIDE.U32 R2, R9, 0x4, R2 ;  /* 0x0000000409027825 */ /* 0x001fca00078e0002 */
[----:B------:R0:W5:Y:S01]  /*01b0*/  LDG.E.CONSTANT R0, desc[UR6][R2.64] ;  /* 0x0000000602007981 */ /* 0x000162000c1e9900 */
[----:B------:R-:W-:-:S07]  /*01c0*/  VIADD R11, R9, 0x100 ;  /* 0x00000100090b7836 */ /* 0x000fce0000000000 */
.L_x_5:
[----:B------:R-:W-:Y:S05]  /*01d0*/  BSYNC.RECONVERGENT B1 ;  /* 0x0000000000017941 */ /* 0x000fea0003800200 */
.L_x_4:
[----:B------:R-:W-:Y:S01]  /*01e0*/  ISETP.GE.AND P0, PT, R11, R20, PT ;  /* 0x000000140b00720c */ /* 0x000fe20003f06270 */
[----:B------:R-:W-:-:S12]  /*01f0*/  BSSY.RECONVERGENT B1, `(.L_x_6) ;  /* 0x0000066000017945 */ /* 0x000fd80003800200 */
[----:B------:R-:W-:Y:S05]  /*0200*/  @P0 BRA `(.L_x_7) ;  /* 0x0000000400900947 */ /* 0x000fea0003800000 */
[----:B0-----:R-:W-:Y:S01]  /*0210*/  LOP3.LUT R3, RZ, R11, RZ, 0x33, !PT ;  /* 0x0000000bff037212 */ /* 0x001fe200078e33ff */
[----:B------:R-:W-:Y:S04]  /*0220*/  BSSY.RECONVERGENT B2, `(.L_x_8) ;  /* 0x0000015000027945 */ /* 0x000fe80003800200 */
[----:B------:R-:W-:-:S05]  /*0230*/  IMAD.IADD R4, R3, 0x1, R20 ;  /* 0x0000000103047824 */ /* 0x000fca00078e0214 */
[C---:B------:R-:W-:Y:S02]  /*0240*/  LOP3.LUT R2, R4.reuse, 0x300, RZ, 0xc0, !PT ;  /* 0x0000030004027812 */ /* 0x040fe400078ec0ff */
[----:B------:R-:W-:Y:S02]  /*0250*/  ISETP.GE.U32.AND P1, PT, R4, 0x300, PT ;  /* 0x000003000400780c */ /* 0x000fe40003f26070 */
[----:B------:R-:W-:-:S13]  /*0260*/  ISETP.NE.AND P0, PT, R2, 0x300, PT ;  /* 0x000003000200780c */ /* 0x000fda0003f05270 */
[----:B------:R-:W-:Y:S05]  /*0270*/  @!P0 BRA `(.L_x_9) ;  /* 0x00000000003c8947 */ /* 0x000fea0003800000 */
[----:B------:R-:W0:Y:S01]  /*0280*/  LDC.64 R2, c[0x0][0x380] ;  /* 0x0000e000ff027b82 */ /* 0x000e220000000a00 */
[----:B------:R-:W-:-:S04]  /*0290*/  LEA.HI R4, R4, 0x1, RZ, 0x18 ;  /* 0x0000000104047811 */ /* 0x000fc800078fc0ff */
[----:B------:R-:W-:-:S05]  /*02a0*/  LOP3.LUT R4, R4, 0x3, RZ, 0xc0, !PT ;  /* 0x0000000304047812 */ /* 0x000fca00078ec0ff */
[----:B------:R-:W-:Y:S02]  /*02b0*/  IMAD.MOV R4, RZ, RZ, -R4 ;  /* 0x000000ffff047224 */ /* 0x000fe400078e0a04 */
[----:B0-----:R-:W-:-:S04]  /*02c0*/  IMAD.WIDE.U32 R2, R11, 0x4, R2 ;  /* 0x000000040b027825 */ /* 0x001fc800078e0002 */
[----:B------:R-:W-:-:S07]  /*02d0*/  IMAD.MOV.U32 R5, RZ, RZ, R3 ;  /* 0x000000ffff057224 */ /* 0x000fce00078e0003 */
.L_x_10:
[----:B------:R-:W-:-:S06]  /*02e0*/  IMAD.MOV.U32 R3, RZ, RZ, R5 ;  /* 0x000000ffff037224 */ /* 0x000fcc00078e0005 */
[----:B------:R0:W2:Y:S01]  /*02f0*/  LDG.E.CONSTANT R3, desc[UR6][R2.64] ;  /* 0x0000000602037981 */ /* 0x0000a2000c1e9900 */
[----:B------:R-:W-:Y:S02]  /*0300*/  VIADD R4, R4, 0x1 ;  /* 0x0000000104047836 */ /* 0x000fe40000000000 */
[----:B------:R-:W-:-:S03]  /*0310*/  VIADD R11, R11, 0x100 ;  /* 0x000001000b0b7836 */ /* 0x000fc60000000000 */
[----:B------:R-:W-:Y:S02]  /*0320*/  ISETP.NE.AND P0, PT, R4, RZ, PT ;  /* 0x000000ff0400720c */ /* 0x000fe40003f05270 */
[----:B0-----:R-:W-:-:S05]  /*0330*/  IADD3 R2, P2, PT, R2, 0x400, RZ ;  /* 0x0000040002027810 */ /* 0x001fca0007f5e0ff */
[----:B------:R-:W-:Y:S02]  /*0340*/  IMAD.X R5, RZ, RZ, R5, P2 ;  /* 0x000000ffff057224 */ /* 0x000fe400010e0605 */
[----:B--2--5:R-:W-:-:S04]  /*0350*/  IMAD.IADD R0, R3, 0x1, R0 ;  /* 0x0000000103007824 */ /* 0x024fc800078e0200 */
[----:B------:R-:W-:Y:S05]  /*0360*/  @P0 BRA `(.L_x_10) ;  /* 0xfffffffc00dc0947 */ /* 0x000fea000383ffff */
.L_x_9:
[----:B------:R-:W-:Y:S05]  /*0370*/  BSYNC.RECONVERGENT B2 ;  /* 0x0000000000027941 */ /* 0x000fea0003800200 */
.L_x_8:
[----:B------:R-:W-:Y:S05]  /*0380*/  @!P1 BRA `(.L_x_7) ;  /* 0x0000000400309947 */ /* 0x000fea0003800000 */
[----:B------:R-:W-:Y:S01]  /*0390*/  IMAD.IADD R2, R20, 0x1, -R11 ;  /* 0x0000000114027824 */ /* 0x000fe200078e0a0b */
[----:B------:R-:W-:Y:S01]  /*03a0*/  BSSY.RECONVERGENT B2, `(.L_x_11) ;  /* 0x0000029000027945 */ /* 0x000fe20003800200 */
[----:B------:R-:W-:-:S03]  /*03b0*/  PLOP3.LUT P0, PT, PT, PT, PT, 0x80, 0x8 ;  /* 0x000000000008781c */ /* 0x000fc60003f0f070 */
[----:B------:R-:W-:-:S13]  /*03c0*/  ISETP.GT.AND P1, PT, R2, 0xc00, PT ;  /* 0x00000c000200780c */ /* 0x000fda0003f24270 */
[----:B------:R-:W-:Y:S05]  /*03d0*/  @!P1 BRA `(.L_x_12) ;  /* 0x0000000000949947 */ /* 0x000fea0003800000 */
[----:B------:R-:W-:Y:S01]  /*03e0*/  PLOP3.LUT P0, PT, PT, PT, PT, 0x8, 0x80 ;  /* 0x000000000080781c */ /* 0x000fe20003f0e170 */
[----:B------:R-:W-:-:S12]  /*03f0*/  VIADD R8, R20, 0xfffff400 ;  /* 0xfffff40014087836 */ /* 0x000fd80000000000 */
.L_x_13:
[----:B------:R-:W0:Y:S01]  /*0400*/  LDC.64 R4, c[0x0][0x380] ;  /* 0x0000e000ff047b82 */ /* 0x000e220000000a00 */
[C---:B------:R-:W-:Y:S02]  /*0410*/  VIADD R7, R11.reuse, 0x400 ;  /* 0x000004000b077836 */ /* 0x040fe40000000000 */
[C---:B------:R-:W-:Y:S02]  /*0420*/  VIADD R3, R11.reuse, 0x800 ;  /* 0x000008000b037836 */ /* 0x040fe40000000000 */
[----:B0-----:R-:W-:-:S05]  /*0430*/  IMAD.WIDE R22, R11, 0x4, R4 ;  /* 0x000000040b167825 */ /* 0x001fca00078e0204 */
[----:B------:R-:W2:Y:S01]  /*0440*/  LDG.E.CONSTANT R13, desc[UR6][R22.64] ;  /* 0x00000006160d7981 */ /* 0x000ea2000c1e9900 */
[----:B------:R-:W-:-:S03]  /*0450*/  IMAD.WIDE R6, R7, 0x4, R4 ;  /* 0x0000000407067825 */ /* 0x000fc600078e0204 */
[----:B------:R-:W2:Y:S04]  /*0460*/  LDG.E.CONSTANT R10, desc[UR6][R22.64+0x400] ;  /* 0x00040006160a7981 */ /* 0x000ea8000c1e9900 */
[----:B------:R-:W3:Y:S04]  /*0470*/  LDG.E.CONSTANT R12, desc[UR6][R22.64+0x800] ;  /* 0x00080006160c7981 */ /* 0x000ee8000c1e9900 */
[----:B------:R-:W3:Y:S01]  /*0480*/  LDG.E.CONSTANT R19, desc[UR6][R22.64+0xc00] ;  /* 0x000c000616137981 */ /* 0x000ee2000c1e9900 */
[----:B------:R-:W-:-:S03]  /*0490*/  IMAD.WIDE R2, R3, 0x4, R4 ;  /* 0x0000000403027825 */ /* 0x000fc600078e0204 */
[----:B------:R-:W4:Y:S04]  /*04a0*/  LDG.E.CONSTANT R16, desc[UR6][R6.64] ;  /* 0x0000000606107981 */ /* 0x000f28000c1e9900 */
[----:B------:R-:W4:Y:S01]  /*04b0*/  LDG.E.CONSTANT R15, desc[UR6][R6.64+0x400] ;  /* 0x00040006060f7981 */ /* 0x000f22000c1e9900 */
[----:B------:R-:W-:-:S03]  /*04c0*/  VIADD R25, R11, 0xc00 ;  /* 0x00000c000b197836 */ /* 0x000fc60000000000 */
[----:B------:R-:W4:Y:S04]  /*04d0*/  LDG.E.CONSTANT R14, desc[UR6][R6.64+0x800] ;  /* 0x00080006060e7981 */ /* 0x000f28000c1e9900 */
[----:B------:R-:W4:Y:S01]  /*04e0*/  LDG.E.CONSTANT R21, desc[UR6][R6.64+0xc00] ;  /* 0x000c000606157981 */ /* 0x000f22000c1e9900 */
[----:B------:R-:W-:-:S03]  /*04f0*/  IMAD.WIDE R4, R25, 0x4, R4 ;  /* 0x0000000419047825 */ /* 0x000fc600078e0204 */
[----:B------:R-:W4:Y:S04]  /*0500*/  LDG.E.CONSTANT R18, desc[UR6][R2.64] ;  /* 0x0000000602127981 */ /* 0x000f28000c1e9900 */
[----:B------:R-:W4:Y:S04]  /*0510*/  LDG.E.CONSTANT R17, desc[UR6][R2.64+0x400] ;  /* 0x0004000602117981 */ /* 0x000f28000c1e9900 */
[----:B------:R-:W4:Y:S04]  /*0520*/  LDG.E.CONSTANT R23, desc[UR6][R2.64+0x800] ;  /* 0x0008000602177981 */ /* 0x000f28000c1e9900 */
[----:B------:R-:W4:Y:S04]  /*0530*/  LDG.E.CONSTANT R24, desc[UR6][R2.64+0xc00] ;  /* 0x000c000602187981 */ /* 0x000f28000c1e9900 */
[----:B------:R-:W4:Y:S04]  /*0540*/  LDG.E.CONSTANT R25, desc[UR6][R4.64] ;  /* 0x0000000604197981 */ /* 0x000f28000c1e9900 */
[----:B------:R-:W4:Y:S04]  /*0550*/  LDG.E.CONSTANT R26, desc[UR6][R4.64+0x400] ;  /* 0x00040006041a7981 */ /* 0x000f28000c1e9900 */
[----:B------:R-:W4:Y:S04]  /*0560*/  LDG.E.CONSTANT R22, desc[UR6][R4.64+0x800] ;  /* 0x0008000604167981 */ /* 0x000f28000c1e9900 */
[----:B------:R-:W4:Y:S01]  /*0570*/  LDG.E.CONSTANT R27, desc[UR6][R4.64+0xc00] ;  /* 0x000c0006041b7981 */ /* 0x000f22000c1e9900 */
[----:B------:R-:W-:-:S05]  /*0580*/  VIADD R11, R11, 0x1000 ;  /* 0x000010000b0b7836 */ /* 0x000fca0000000000 */
[----:B------:R-:W-:Y:S02]  /*0590*/  ISETP.GE.AND P1, PT, R11, R8, PT ;  /* 0x000000080b00720c */ /* 0x000fe40003f26270 */
[----:B--2--5:R-:W-:-:S04]  /*05a0*/  IADD3 R10, PT, PT, R10, R13, R0 ;  /* 0x0000000d0a0a7210 */ /* 0x024fc80007ffe000 */
[----:B---3--:R-:W-:-:S04]  /*05b0*/  IADD3 R10, PT, PT, R19, R12, R10 ;  /* 0x0000000c130a7210 */ /* 0x008fc80007ffe00a */
[----:B----4-:R-:W-:-:S04]  /*05c0*/  IADD3 R10, PT, PT, R15, R16, R10 ;  /* 0x000000100f0a7210 */ /* 0x010fc80007ffe00a */
[----:B------:R-:W-:-:S04]  /*05d0*/  IADD3 R10, PT, PT, R21, R14, R10 ;  /* 0x0000000e150a7210 */ /* 0x000fc80007ffe00a */
[----:B------:R-:W-:-:S04]  /*05e0*/  IADD3 R10, PT, PT, R17, R18, R10 ;  /* 0x00000012110a7210 */ /* 0x000fc80007ffe00a */
[----:B------:R-:W-:-:S04]  /*05f0*/  IADD3 R10, PT, PT, R24, R23, R10 ;  /* 0x00000017180a7210 */ /* 0x000fc80007ffe00a */
[----:B------:R-:W-:-:S04]  /*0600*/  IADD3 R25, PT, PT, R26, R25, R10 ;  /* 0x000000191a197210 */ /* 0x000fc80007ffe00a */
[----:B------:R-:W-:Y:S01]  /*0610*/  IADD3 R0, PT, PT, R27, R22, R25 ;  /* 0x000000161b007210 */ /* 0x000fe20007ffe019 */
[----:B------:R-:W-:Y:S06]  /*0620*/  @!P1 BRA `(.L_x_13) ;  /* 0xfffffffc00749947 */ /* 0x000fec000383ffff */
.L_x_12:
[----:B------:R-:W-:Y:S05]  /*0630*/  BSYNC.RECONVERGENT B2 ;  /* 0x0000000000027941 */ /* 0x000fea0003800200 */
.L_x_11:
[----:B------:R-:W-:Y:S01]  /*0640*/  IMAD.IADD R2, R20, 0x1, -R11 ;  /* 0x0000000114027824 */ /* 0x000fe200078e0a0b */
[----:B------:R-:W-:Y:S04]  /*0650*/  BSSY.RECONVERGENT B2, `(.L_x_14) ;  /* 0x0000015000027945 */ /* 0x000fe80003800200 */
[----:B------:R-:W-:-:S13]  /*0660*/  ISETP.GT.AND P1, PT, R2, 0x400, PT ;  /* 0x000004000200780c */ /* 0x000fda0003f24270 */
[----:B------:R-:W-:Y:S05]  /*0670*/  @!P1 BRA `(.L_x_15) ;  /* 0x0000000000489947 */ /* 0x000fea0003800000 */
[----:B------:R-:W0:Y:S01]  /*0680*/  LDC.64 R4, c[0x0][0x380] ;  /* 0x0000e000ff047b82 */ /* 0x000e220000000a00 */
[C---:B------:R-:W-:Y:S02]  /*0690*/  VIADD R13, R11.reuse, 0x400 ;  /* 0x000004000b0d7836 */ /* 0x040fe40000000000 */
[----:B0-----:R-:W-:-:S05]  /*06a0*/  IMAD.WIDE R2, R11, 0x4, R4 ;  /* 0x000000040b027825 */ /* 0x001fca00078e0204 */
[----:B------:R-:W2:Y:S01]  /*06b0*/  LDG.E.CONSTANT R7, desc[UR6][R2.64] ;  /* 0x0000000602077981 */ /* 0x000ea2000c1e9900 */
[----:B------:R-:W-:-:S03]  /*06c0*/  IMAD.WIDE R4, R13, 0x4, R4 ;  /* 0x000000040d047825 */ /* 0x000fc600078e0204 */
[----:B------:R-:W2:Y:S04]  /*06d0*/  LDG.E.CONSTANT R6, desc[UR6][R2.64+0x400] ;  /* 0x0004000602067981 */ /* 0x000ea8000c1e9900 */
[----:B------:R-:W3:Y:S04]  /*06e0*/  LDG.E.CONSTANT R13, desc[UR6][R2.64+0x800] ;  /* 0x00080006020d7981 */ /* 0x000ee8000c1e9900 */
[----:B------:R-:W3:Y:S04]  /*06f0*/  LDG.E.CONSTANT R8, desc[UR6][R2.64+0xc00] ;  /* 0x000c000602087981 */ /* 0x000ee8000c1e9900 */
[----:B------:R-:W4:Y:S04]  /*0700*/  LDG.E.CONSTANT R15, desc[UR6][R4.64] ;  /* 0x00000006040f7981 */ /* 0x000f28000c1e9900 */
[----:B------:R-:W4:Y:S04]  /*0710*/  LDG.E.CONSTANT R10, desc[UR6][R4.64+0x400] ;  /* 0x00040006040a7981 */ /* 0x000f28000c1e9900 */
[----:B------:R-:W4:Y:S04]  /*0720*/  LDG.E.CONSTANT R17, desc[UR6][R4.64+0x800] ;  /* 0x0008000604117981 */ /* 0x000f28000c1e9900 */
[----:B------:R-:W4:Y:S01]  /*0730*/  LDG.E.CONSTANT R12, desc[UR6][R4.64+0xc00] ;  /* 0x000c0006040c7981 */ /* 0x000f22000c1e9900 */
[----:B------:R-:W-:Y:S01]  /*0740*/  PLOP3.LUT P0, PT, PT, PT, PT, 0x8, 0x80 ;  /* 0x000000000080781c */ /* 0x000fe20003f0e170 */
[----:B------:R-:W-:Y:S01]  /*0750*/  VIADD R11, R11, 0x800 ;  /* 0x000008000b0b7836 */ /* 0x000fe20000000000 */
[----:B--2--5:R-:W-:-:S04]  /*0760*/  IADD3 R6, PT, PT, R6, R7, R0 ;  /* 0x0000000706067210 */ /* 0x024fc80007ffe000 */
[----:B---3--:R-:W-:-:S04]  /*0770*/  IADD3 R6, PT, PT, R8, R13, R6 ;  /* 0x0000000d08067210 */ /* 0x008fc80007ffe006 */
[----:B----4-:R-:W-:-:S04]  /*0780*/  IADD3 R6, PT, PT, R10, R15, R6 ;  /* 0x0000000f0a067210 */ /* 0x010fc80007ffe006 */
[----:B------:R-:W-:-:S07]  /*0790*/  IADD3 R0, PT, PT, R12, R17, R6 ;  /* 0x000000110c007210 */ /* 0x000fce0007ffe006 */
.L_x_15:
[----:B------:R-:W-:Y:S05]  /*07a0*/  BSYNC.RECONVERGENT B2 ;  /* 0x0000000000027941 */ /* 0x000fea0003800200 */
.L_x_14:
[----:B------:R-:W-:-:S13]  /*07b0*/  ISETP.LT.OR P0, PT, R11, R20, P0 ;  /* 0x000000140b00720c */ /* 0x000fda0000701670 */
[----:B------:R-:W-:Y:S05]  /*07c0*/  @!P0 BRA `(.L_x_7) ;  /* 0x0000000000208947 */ /* 0x000fea0003800000 */
[----:B------:R-:W0:Y:S02]  /*07d0*/  LDC.64 R2, c[0x0][0x380] ;  /* 0x0000e000ff027b82 */ /* 0x000e240000000a00 */
[----:B0-----:R-:W-:-:S05]  /*07e0*/  IMAD.WIDE R2, R11, 0x4, R2 ;  /* 0x000000040b027825 */ /* 0x001fca00078e0202 */
[----:B------:R-:W2:Y:S04]  /*07f0*/  LDG.E.CONSTANT R5, desc[UR6][R2.64] ;  /* 0x0000000602057981 */ /* 0x000ea8000c1e9900 */
[----:B------:R-:W2:Y:S04]  /*0800*/  LDG.E.CONSTANT R4, desc[UR6][R2.64+0x400] ;  /* 0x0004000602047981 */ /* 0x000ea8000c1e9900 */
[----:B------:R-:W3:Y:S04]  /*0810*/  LDG.E.CONSTANT R7, desc[UR6][R2.64+0x800] ;  /* 0x0008000602077981 */ /* 0x000ee8000c1e9900 */
[----:B------:R-:W3:Y:S01]  /*0820*/  LDG.E.CONSTANT R6, desc[UR6][R2.64+0xc00] ;  /* 0x000c000602067981 */ /* 0x000ee2000c1e9900 */
[----:B--2--5:R-:W-:-:S04]  /*0830*/  IADD3 R0, PT, PT, R4, R5, R0 ;  /* 0x0000000504007210 */ /* 0x024fc80007ffe000 */
[----:B---3--:R-:W-:-:S07]  /*0840*/  IADD3 R0, PT, PT, R6, R7, R0 ;  /* 0x0000000706007210 */ /* 0x008fce0007ffe000 */
.L_x_7:
[----:B------:R-:W-:Y:S05]  /*0850*/  BSYNC.RECONVERGENT B1 ;  /* 0x0000000000017941 */ /* 0x000fea0003800200 */
.L_x_6:
[----:B------:R-:W-:-:S13]  /*0860*/  ISETP.GE.AND P0, PT, R20, 0x100, PT ;  /* 0x000001001400780c */ /* 0x000fda0003f06270 */
[----:B------:R-:W-:Y:S05]  /*0870*/  @!P0 BRA `(.L_x_16) ;  /* 0x0000000000ac8947 */ /* 0x000fea0003800000 */
[----:B------:R-:W1:Y:S01]  /*0880*/  S2R R6, SR_LANEID ;  /* 0x0000000000067919 */ /* 0x000e620000000000 */
[----:B0----5:R-:W0:Y:S01]  /*0890*/  SHFL.DOWN PT, R2, R0, 0x1, 0x1f ;  /* 0x08201f0000027f89 */ /* 0x021e2200000e0000 */
[C---:B-1----:R-:W-:Y:S02]  /*08a0*/  ISETP.GT.AND P0, PT, R6.reuse, 0x1e, PT ;  /* 0x0000001e0600780c */ /* 0x042fe40003f04270 */
[----:B------:R-:W-:Y:S02]  /*08b0*/  ISETP.NE.AND P1, PT, R6, RZ, PT ;  /* 0x000000ff0600720c */ /* 0x000fe40003f25270 */
[----:B0-----:R-:W-:Y:S02]  /*08c0*/  SEL R3, R2, RZ, !P0 ;  /* 0x000000ff02037207 */ /* 0x001fe40004000000 */
[----:B------:R-:W-:-:S03]  /*08d0*/  ISETP.GT.AND P0, PT, R6, 0x1d, PT ;  /* 0x0000001d0600780c */ /* 0x000fc60003f04270 */
[----:B------:R-:W-:-:S05]  /*08e0*/  IMAD.IADD R3, R3, 0x1, R0 ;  /* 0x0000000103037824 */ /* 0x000fca00078e0200 */
[----:B------:R-:W0:Y:S01]  /*08f0*/  SHFL.DOWN PT, R2, R3, 0x2, 0x1f ;  /* 0x08401f0003027f89 */ /* 0x000e2200000e0000 */
[----:B------:R-:W1:Y:S01]  /*0900*/  @!P1 S2R R7, SR_CgaCtaId ;  /* 0x0000000000079919 */ /* 0x000e620000008800 */
[----:B0-----:R-:W-:Y:S02]  /*0910*/  SEL R2, R2, RZ, !P0 ;  /* 0x000000ff02027207 */ /* 0x001fe40004000000 */
[----:B------:R-:W-:-:S03]  /*0920*/  ISETP.GT.AND P0, PT, R6, 0x1b, PT ;  /* 0x0000001b0600780c */ /* 0x000fc60003f04270 */
[----:B------:R-:W-:-:S05]  /*0930*/  IMAD.IADD R2, R3, 0x1, R2 ;  /* 0x0000000103027824 */ /* 0x000fca00078e0202 */
[----:B------:R-:W0:Y:S02]  /*0940*/  SHFL.DOWN PT, R4, R2, 0x4, 0x1f ;  /* 0x08801f0002047f89 */ /* 0x000e2400000e0000 */
[----:B0-----:R-:W-:Y:S02]  /*0950*/  SEL R5, R4, RZ, !P0 ;  /* 0x000000ff04057207 */ /* 0x001fe40004000000 */
[----:B------:R-:W-:Y:S02]  /*0960*/  ISETP.GT.AND P0, PT, R6, 0x17, PT ;  /* 0x000000170600780c */ /* 0x000fe40003f04270 */
[----:B------:R-:W-:Y:S01]  /*0970*/  @!P1 MOV R4, 0x400 ;  /* 0x0000040000049802 */ /* 0x000fe20000000f00 */
[----:B------:R-:W-:Y:S01]  /*0980*/  IMAD.IADD R5, R2, 0x1, R5 ;  /* 0x0000000102057824 */ /* 0x000fe200078e0205 */
[----:B------:R-:W-:Y:S02]  /*0990*/  @!P1 SHF.R.U32.HI R2, RZ, 0x3, R9 ;  /* 0x00000003ff029819 */ /* 0x000fe40000011609 */
[----:B-1----:R-:W-:-:S02]  /*09a0*/  @!P1 LEA R7, R7, R4, 0x18 ;  /* 0x0000000407079211 */ /* 0x002fc400078ec0ff */
[----:B------:R-:W0:Y:S01]  /*09b0*/  SHFL.DOWN PT, R0, R5, 0x8, 0x1f ;  /* 0x09001f0005007f89 */ /* 0x000e2200000e0000 */
[----:B------:R-:W-:-:S05]  /*09c0*/  @!P1 LOP3.LUT R2, R2, 0x7c, RZ, 0xc0, !PT ;  /* 0x0000007c02029812 */ /* 0x000fca00078ec0ff */
[----:B------:R-:W-:Y:S01]  /*09d0*/  @!P1 IMAD.IADD R2, R2, 0x1, R7 ;  /* 0x0000000102029824 */ /* 0x000fe200078e0207 */
[----:B0-----:R-:W-:Y:S02]  /*09e0*/  SEL R0, R0, RZ, !P0 ;  /* 0x000000ff00007207 */ /* 0x001fe40004000000 */
[----:B------:R-:W-:-:S03]  /*09f0*/  ISETP.GT.AND P0, PT, R6, 0xf, PT ;  /* 0x0000000f0600780c */ /* 0x000fc60003f04270 */
[----:B------:R-:W-:-:S05]  /*0a00*/  IMAD.IADD R0, R5, 0x1, R0 ;  /* 0x0000000105007824 */ /* 0x000fca00078e0200 */
[----:B------:R-:W0:Y:S02]  /*0a10*/  SHFL.DOWN PT, R3, R0, 0x10, 0x1f ;  /* 0x0a001f0000037f89 */ /* 0x000e2400000e0000 */
[----:B0-----:R-:W-:Y:S02]  /*0a20*/  SEL R3, R3, RZ, !P0 ;  /* 0x000000ff03037207 */ /* 0x001fe40004000000 */
[----:B------:R-:W-:-:S03]  /*0a30*/  ISETP.NE.AND P0, PT, R9, RZ, PT ;  /* 0x000000ff0900720c */ /* 0x000fc60003f05270 */
[----:B------:R-:W-:-:S05]  /*0a40*/  IMAD.IADD R3, R0, 0x1, R3 ;  /* 0x0000000100037824 */ /* 0x000fca00078e0203 */
[----:B------:R0:W-:Y:S01]  /*0a50*/  @!P1 STS [R2+0x8], R3 ;  /* 0x0000080302009388 */ /* 0x0001e20000000800 */
[----:B------:R-:W-:Y:S06]  /*0a60*/  BAR.SYNC.DEFER_BLOCKING 0x0 ;  /* 0x0000000000007b1d */ /* 0x000fec0000010000 */
[----:B------:R-:W-:Y:S05]  /*0a70*/  @P0 BRA `(.L_x_17) ;  /* 0x0000002c00ac0947 */ /* 0x000fea0003800000 */
[----:B------:R-:W1:Y:S01]  /*0a80*/  S2UR UR5, SR_CgaCtaId ;  /* 0x00000000000579c3 */ /* 0x000e620000008800 */
[----:B------:R-:W-:Y:S02]  /*0a90*/  UMOV UR4, 0x400 ;  /* 0x0000040000047882 */ /* 0x000fe40000000000 */
[----:B-1----:R-:W-:-:S09]  /*0aa0*/  ULEA UR4, UR5, UR4, 0x18 ;  /* 0x0000000405047291 */ /* 0x002fd2000f8ec0ff */
[----:B------:R-:W-:Y:S04]  /*0ab0*/  LDS R0, [UR4+0xc] ;  /* 0x00000c04ff007984 */ /* 0x000fe80008000800 */
[----:B------:R-:W1:Y:S04]  /*0ac0*/  LDS.128 R4, [UR4+0x10] ;  /* 0x00001004ff047984 */ /* 0x000e680008000c00 */
[----:B------:R-:W2:Y:S01]  /*0ad0*/  LDS.64 R8, [UR4+0x20] ;  /* 0x00002004ff087984 */ /* 0x000ea20008000a00 */
[----:B-1----:R-:W-:-:S04]  /*0ae0*/  IADD3 R0, PT, PT, R4, R0, R3 ;  /* 0x0000000004007210 */ /* 0x002fc80007ffe003 */
[----:B------:R-:W-:-:S04]  /*0af0*/  IADD3 R0, PT, PT, R6, R0, R5 ;  /* 0x0000000006007210 */ /* 0x000fc80007ffe005 */
[----:B--2---:R-:W-:-:S05]  /*0b00*/  IADD3 R0, PT, PT, R8, R0, R7 ;  /* 0x0000000008007210 */ /* 0x004fca0007ffe007 */
[----:B0-----:R-:W-:Y:S01]  /*0b10*/  IMAD.IADD R3, R0, 0x1, R9 ;  /* 0x0000000100037824 */ /* 0x001fe200078e0209 */
[----:B------:R-:W-:Y:S06]  /*0b20*/  BRA `(.L_x_17) ;  /* 0x0000002c00807947 */ /* 0x000fec0003800000 */
.L_x_16:
[----:B0-----:R-:W-:Y:S01]  /*0b30*/  LOP3.LUT R2, R9, 0x3e0, RZ, 0xc0, !PT ;  /* 0x000003e009027812 */ /* 0x001fe200078ec0ff */
[----:B------:R-:W0:Y:S03]  /*0b40*/  S2R R8, SR_LANEID ;  /* 0x0000000000087919 */ /* 0x000e260000000000 */
[----:B------:R-:W-:Y:S01]  /*0b50*/  LOP3.LUT R5, RZ, R2, RZ, 0x33, !PT ;  /* 0x00000002ff057212 */ /* 0x000fe200078e33ff */
[----:B------:R-:W-:-:S04]  /*0b60*/  VIADD R3, R2, 0x20 ;  /* 0x0000002002037836 */ /* 0x000fc80000000000 */
[----:B------:R-:W-:Y:S01]  /*0b70*/  IMAD.IADD R5, R5, 0x1, R20 ;  /* 0x0000000105057824 */ /* 0x000fe200078e0214 */
[----:B------:R-:W-:-:S04]  /*0b80*/  ISETP.GT.AND P0, PT, R3, R20, PT ;  /* 0x000000140300720c */ /* 0x000fc80003f04270 */
[----:B------:R-:W-:-:S05]  /*0b90*/  SEL R5, R5, 0x1f, P0 ;  /* 0x0000001f05057807 */ /* 0x000fca0000000000 */
[----:B-----5:R-:W1:Y:S01]  /*0ba0*/  SHFL.DOWN PT, R2, R0, 0x1, R5 ;  /* 0x0820000000027989 */ /* 0x020e6200000e0005 */
[CC--:B0-----:R-:W-:Y:S01]  /*0bb0*/  ISETP.GE.AND P0, PT, R8.reuse, R5.reuse, PT ;  /* 0x000000050800720c */ /* 0x0c1fe20003f06270 */
[C---:B------:R-:W-:Y:S01]  /*0bc0*/  VIADD R4, R8.reuse, 0x2 ;  /* 0x0000000208047836 */ /* 0x040fe20000000000 */
[C---:B------:R-:W-:Y:S01]  /*0bd0*/  ISETP.NE.AND P1, PT, R8.reuse, RZ, PT ;  /* 0x000000ff0800720c */ /* 0x040fe20003f25270 */
[----:B------:R-:W-:Y:S01]  /*0be0*/  VIADD R6, R8, 0x4 ;  /* 0x0000000408067836 */ /* 0x000fe20000000000 */
[----:B-1----:R-:W-:Y:S02]  /*0bf0*/  SEL R3, R2, RZ, !P0 ;  /* 0x000000ff02037207 */ /* 0x002fe40004000000 */
[----:B------:R-:W-:-:S03]  /*0c00*/  ISETP.GT.AND P0, PT, R4, R5, PT ;  /* 0x000000050400720c */ /* 0x000fc60003f04270 */
[----:B------:R-:W-:-:S06]  /*0c10*/  IMAD.IADD R2, R3, 0x1, R0 ;  /* 0x0000000103027824 */ /* 0x000fcc00078e0200 */
[----:B------:R-:W0:Y:S01]  /*0c20*/  @!P1 S2R R10, SR_CgaCtaId ;  /* 0x00000000000a9919 */ /* 0x000e220000008800 */
[----:B------:R-:W-:Y:S01]  /*0c30*/  @!P1 MOV R7, 0x400 ;  /* 0x0000040000079802 */ /* 0x000fe20000000f00 */
[----:B------:R-:W1:Y:S02]  /*0c40*/  SHFL.DOWN PT, R3, R2, 0x2, R5 ;  /* 0x0840000002037989 */ /* 0x000e6400000e0005 */
[----:B-1----:R-:W-:Y:S02]  /*0c50*/  SEL R3, R3, RZ, !P0 ;  /* 0x000000ff03037207 */ /* 0x002fe40004000000 */
[----:B------:R-:W-:Y:S02]  /*0c60*/  ISETP.GT.AND P0, PT, R6, R5, PT ;  /* 0x000000050600720c */ /* 0x000fe40003f04270 */
[----:B------:R-:W-:Y:S01]  /*0c70*/  @!P1 SHF.R.U32.HI R6, RZ, 0x3, R9 ;  /* 0x00000003ff069819 */ /* 0x000fe20000011609 */
[----:B------:R-:W-:Y:S01]  /*0c80*/  IMAD.IADD R4, R2, 0x1, R3 ;  /* 0x0000000102047824 */ /* 0x000fe200078e0203 */
[----:B0-----:R-:W-:Y:S01]  /*0c90*/  @!P1 LEA R7, R10, R7, 0x18 ;  /* 0x000000070a079211 */ /* 0x001fe200078ec0ff */
[----:B------:R-:W-:Y:S01]  /*0ca0*/  VIADD R2, R8, 0x8 ;  /* 0x0000000808027836 */ /* 0x000fe20000000000 */
[----:B------:R-:W-:-:S02]  /*0cb0*/  @!P1 LOP3.LUT R6, R6, 0x7c, RZ, 0xc0, !PT ;  /* 0x0000007c06069812 */ /* 0x000fc400078ec0ff */
[----:B------:R-:W0:Y:S03]  /*0cc0*/  SHFL.DOWN PT, R3, R4, 0x4, R5 ;  /* 0x0880000004037989 */ /* 0x000e2600000e0005 */
[----:B------:R-:W-:Y:S01]  /*0cd0*/  @!P1 IMAD.IADD R6, R6, 0x1, R7 ;  /* 0x0000000106069824 */ /* 0x000fe200078e0207 */
[----:B0-----:R-:W-:Y:S02]  /*0ce0*/  SEL R3, R3, RZ, !P0 ;  /* 0x000000ff03037207 */ /* 0x001fe40004000000 */
[----:B------:R-:W-:-:S03]  /*0cf0*/  ISETP.GT.AND P0, PT, R2, R5, PT ;  /* 0x000000050200720c */ /* 0x000fc60003f04270 */
[----:B------:R-:W-:Y:S02]  /*0d00*/  IMAD.IADD R0, R4, 0x1, R3 ;  /* 0x0000000104007824 */ /* 0x000fe400078e0203 */
[----:B------:R-:W-:-:S03]  /*0d10*/  VIADD R4, R8, 0x10 ;  /* 0x0000001008047836 */ /* 0x000fc60000000000 */
[----:B------:R-:W0:Y:S02]  /*0d20*/  SHFL.DOWN PT, R3, R0, 0x8, R5 ;  /* 0x0900000000037989 */ /* 0x000e2400000e0005 */
[----:B0-----:R-:W-:Y:S02]  /*0d30*/  SEL R3, R3, RZ, !P0 ;  /* 0x000000ff03037207 */ /* 0x001fe40004000000 */
[----:B------:R-:W-:-:S03]  /*0d40*/  ISETP.GT.AND P0, PT, R4, R5, PT ;  /* 0x000000050400720c */ /* 0x000fc60003f04270 */
[----:B------:R-:W-:-:S05]  /*0d50*/  IMAD.IADD R2, R0, 0x1, R3 ;  /* 0x0000000100027824 */ /* 0x000fca00078e0203 */
[----:B------:R-:W0:Y:S02]  /*0d60*/  SHFL.DOWN PT, R3, R2, 0x10, R5 ;  /* 0x0a00000002037989 */ /* 0x000e2400000e0005 */
[----:B0-----:R-:W-:Y:S02]  /*0d70*/  SEL R3, R3, RZ, !P0 ;  /* 0x000000ff03037207 */ /* 0x001fe40004000000 */
[----:B------:R-:W-:-:S03]  /*0d80*/  ISETP.NE.AND P0, PT, R9, RZ, PT ;  /* 0x000000ff0900720c */ /* 0x000fc60003f05270 */
[----:B------:R-:W-:-:S05]  /*0d90*/  IMAD.IADD R3, R2, 0x1, R3 ;  /* 0x0000000102037824 */ /* 0x000fca00078e0203 */
[----:B------:R4:W-:Y:S01]  /*0da0*/  @!P1 STS [R6+0x8], R3 ;  /* 0x0000080306009388 */ /* 0x0009e20000000800 */
[----:B------:R-:W-:Y:S06]  /*0db0*/  BAR.SYNC.DEFER_BLOCKING 0x0 ;  /* 0x0000000000007b1d */ /* 0x000fec0000010000 */
[----:B------:R-:W-:Y:S05]  /*0dc0*/  @P0 BRA `(.L_x_17) ;  /* 0x0000002800d80947 */ /* 0x000fea0003800000 */
[----:B------:R-:W0:Y:S01]  /*0dd0*/  S2UR UR5, SR_CgaCtaId ;  /* 0x00000000000579c3 */ /* 0x000e220000008800 */
[----:B------:R-:W-:Y:S01]  /*0de0*/  UMOV UR4, 0x400 ;  /* 0x0000040000047882 */ /* 0x000fe20000000000 */
[C---:B------:R-:W-:Y:S02]  /*0df0*/  ISETP.GT.AND P2, PT, R20.reuse, 0x40, PT ;  /* 0x000000401400780c */ /* 0x040fe40003f44270 */
[C---:B------:R-:W-:Y:S02]  /*0e00*/  ISETP.GT.AND P1, PT, R20.reuse, 0x20, PT ;  /* 0x000000201400780c */ /* 0x040fe40003f24270 */
[----:B------:R-:W-:Y:S01]  /*0e10*/  ISETP.GT.AND P3, PT, R20, 0x80, PT ;  /* 0x000000801400780c */ /* 0x000fe20003f64270 */
[----:B0-----:R-:W-:-:S09]  /*0e20*/  ULEA UR4, UR5, UR4, 0x18 ;  /* 0x0000000405047291 */ /* 0x001fd2000f8ec0ff */
[----:B----4-:R-:W0:Y:S04]  /*0e30*/  LDS.128 R4, [UR4+0x10] ;  /* 0x00001004ff047984 */ /* 0x010e280008000c00 */
[----:B------:R-:W1:Y:S04]  /*0e40*/  LDS R0, [UR4+0xc] ;  /* 0x00000c04ff007984 */ /* 0x000e680008000800 */
[----:B------:R-:W2:Y:S01]  /*0e50*/  LDS.64 R8, [UR4+0x20] ;  /* 0x00002004ff087984 */ /* 0x000ea20008000a00 */
[----:B0-----:R-:W-:Y:S02]  /*0e60*/  SEL R4, R4, RZ, P2 ;  /* 0x000000ff04047207 */ /* 0x001fe40001000000 */
[----:B------:R-:W-:-:S02]  /*0e70*/  ISETP.GT.AND P2, PT, R20, 0x60, PT ;  /* 0x000000601400780c */ /* 0x000fc40003f44270 */
[----:B-1----:R-:W-:Y:S02]  /*0e80*/  SEL R0, R0, RZ, P1 ;  /* 0x000000ff00007207 */ /* 0x002fe40000800000 */
[----:B------:R-:W-:Y:S02]  /*0e90*/  SEL R5, R5, RZ, P2 ;  /* 0x000000ff05057207 */ /* 0x000fe40001000000 */
[----:B------:R-:W-:Y:S02]  /*0ea0*/  IADD3 R0, PT, PT, R4, R0, R3 ;  /* 0x0000000004007210 */ /* 0x000fe40007ffe003 */
[----:B------:R-:W-:Y:S02]  /*0eb0*/  ISETP.GT.AND P1, PT, R20, 0xa0, PT ;  /* 0x000000a01400780c */ /* 0x000fe40003f24270 */
[----:B------:R-:W-:Y:S02]  /*0ec0*/  SEL R6, R6, RZ, P3 ;  /* 0x000000ff06067207 */ /* 0x000fe40001800000 */
[----:B------:R-:W-:-:S02]  /*0ed0*/  ISETP.GT.AND P2, PT, R20, 0xc0, PT ;  /* 0x000000c01400780c */ /* 0x000fc40003f44270 */
[----:B------:R-:W-:Y:S02]  /*0ee0*/  ISETP.GT.AND P3, PT, R20, 0xe0, PT ;  /* 0x000000e01400780c */ /* 0x000fe40003f64270 */
[----:B------:R-:W-:Y:S02]  /*0ef0*/  SEL R7, R7, RZ, P1 ;  /* 0x000000ff07077207 */ /* 0x000fe40000800000 */
[----:B------:R-:W-:Y:S02]  /*0f00*/  IADD3 R0, PT, PT, R6, R0, R5 ;  /* 0x0000000006007210 */ /* 0x000fe40007ffe005 */
[----:B--2---:R-:W-:Y:S02]  /*0f10*/  SEL R8, R8, RZ, P2 ;  /* 0x000000ff08087207 */ /* 0x004fe40001000000 */
[----:B------:R-:W-:Y:S02]  /*0f20*/  SEL R9, R9, RZ, P3 ;  /* 0x000000ff09097207 */ /* 0x000fe40001800000 */
[----:B------:R-:W-:-:S05]  /*0f30*/  IADD3 R0, PT, PT, R8, R0, R7 ;  /* 0x0000000008007210 */ /* 0x000fca0007ffe007 */
[----:B------:R-:W-:Y:S01]  /*0f40*/  IMAD.IADD R3, R0, 0x1, R9 ;  /* 0x0000000100037824 */ /* 0x000fe200078e0209 */
[----:B------:R-:W-:Y:S06]  /*0f50*/  BRA `(.L_x_17) ;  /* 0x0000002800747947 */ /* 0x000fec0003800000 */
.L_x_3:
[----:B------:R-:W0:Y:S01]  /*0f60*/  S2R R0, SR_TID.X ;  /* 0x0000000000007919 */ /* 0x000e220000002100 */
[----:B------:R-:W1:Y:S01]  /*0f70*/  LDC.64 R2, c[0x0][0x380] ;  /* 0x0000e000ff027b82 */ /* 0x000e620000000a00 */
[----:B0-----:R-:W-:-:S04]  /*0f80*/  IMAD.SHL.U32 R5, R0, 0x4, RZ ;  /* 0x0000000400057824 */ /* 0x001fc800078e00ff */
[----:B-1----:R-:W-:-:S05]  /*0f90*/  IMAD.WIDE.U32 R2, R5, 0x4, R2 ;  /* 0x0000000405027825 */ /* 0x002fca00078e0002 */
[----:B------:R-:W2:Y:S04]  /*0fa0*/  LDG.E.128.CONSTANT R4, desc[UR6][R2.64] ;  /* 0x0000000602047981 */ /* 0x000ea8000c1e9d00 */
[----:B------:R-:W3:Y:S04]  /*0fb0*/  LDG.E.128.CONSTANT R8, desc[UR6][R2.64+0x1000] ;  /* 0x0010000602087981 */ /* 0x000ee8000c1e9d00 */
[----:B------:R-:W4:Y:S04]  /*0fc0*/  LDG.E.128.CONSTANT R12, desc[UR6][R2.64+0x2000] ;  /* 0x00200006020c7981 */ /* 0x000f28000c1e9d00 */
[----:B------:R-:W5:Y:S01]  /*0fd0*/  LDG.E.128.CONSTANT R16, desc[UR6][R2.64+0x3000] ;  /* 0x0030000602107981 */ /* 0x000f62000c1e9d00 */
[----:B------:R-:W-:Y:S01]  /*0fe0*/  ISETP.GE.U32.AND P0, PT, R20, 0x2000, PT ;  /* 0x000020001400780c */ /* 0x000fe20003f06070 */
[----:B------:R-:W-:Y:S01]  /*0ff0*/  IMAD.MOV.U32 R23, RZ, RZ, 0x1000 ;  /* 0x00001000ff177424 */ /* 0x000fe200078e00ff */
[----:B--2---:R-:W-:-:S04]  /*1000*/  IADD3 R5, PT, PT, R6, R5, R4 ;  /* 0x0000000506057210 */ /* 0x004fc80007ffe004 */
[----:B---3--:R-:W-:-:S04]  /*1010*/  IADD3 R5, PT, PT, R8, R7, R5 ;  /* 0x0000000708057210 */ /* 0x008fc80007ffe005 */
[----:B------:R-:W-:-:S04]  /*1020*/  IADD3 R5, PT, PT, R10, R9, R5 ;  /* 0x000000090a057210 */ /* 0x000fc80007ffe005 */
[----:B----4-:R-:W-:-:S04]  /*1030*/  IADD3 R5, PT, PT, R12, R11, R5 ;  /* 0x0000000b0c057210 */ /* 0x010fc80007ffe005 */
[----:B------:R-:W-:-:S04]  /*1040*/  IADD3 R5, PT, PT, R14, R13, R5 ;  /* 0x0000000d0e057210 */ /* 0x000fc80007ffe005 */
[----:B-----5:R-:W-:-:S04]  /*1050*/  IADD3 R5, PT, PT, R16, R15, R5 ;  /* 0x0000000f10057210 */ /* 0x020fc80007ffe005 */
[----:B------:R-:W-:-:S05]  /*1060*/  IADD3 R5, PT, PT, R18, R17, R5 ;  /* 0x0000001112057210 */ /* 0x000fca0007ffe005 */
[----:B------:R-:W-:Y:S01]  /*1070*/  IMAD.IADD R21, R19, 0x1, R5 ;  /* 0x0000000113157824 */ /* 0x000fe200078e0205 */
[----:B------:R-:W-:Y:S06]  /*1080*/  @!P0 BRA `(.L_x_18) ;  /* 0x00000000005c8947 */ /* 0x000fec0003800000 */
[----:B------:R-:W0:Y:S01]  /*1090*/  LDC R24, c[0x0][0x390] ;  /* 0x0000e400ff187b82 */ /* 0x000e220000000800 */
[----:B------:R-:W-:Y:S02]  /*10a0*/  VIADD R22, R20, 0xfffff000 ;  /* 0xfffff00014167836 */ /* 0x000fe40000000000 */
[----:B------:R-:W-:-:S07]  /*10b0*/  IMAD.MOV.U32 R23, RZ, RZ, 0x1000 ;  /* 0x00001000ff177424 */ /* 0x000fce00078e00ff */
.L_x_20:
[----:B------:R-:W-:-:S05]  /*10c0*/  IMAD.WIDE R26, R23, 0x4, R2 ;  /* 0x00000004171a7825 */ /* 0x000fca00078e0202 */
[----:B------:R-:W2:Y:S04]  /*10d0*/  LDG.E.128.CONSTANT R12, desc[UR6][R26.64] ;  /* 0x000000061a0c7981 */ /* 0x000ea8000c1e9d00 */
[----:B------:R-:W3:Y:S04]  /*10e0*/  LDG.E.128.CONSTANT R16, desc[UR6][R26.64+0x1000] ;  /* 0x001000061a107981 */ /* 0x000ee8000c1e9d00 */
[----:B------:R-:W4:Y:S04]  /*10f0*/  LDG.E.128.CONSTANT R4, desc[UR6][R26.64+0x2000] ;  /* 0x002000061a047981 */ /* 0x000f28000c1e9d00 */
[----:B------:R-:W5:Y:S01]  /*1100*/  LDG.E.128.CONSTANT R8, desc[UR6][R26.64+0x3000] ;  /* 0x003000061a087981 */ /* 0x000f62000c1e9d00 */
[----:B0-----:R-:W-:Y:S01]  /*1110*/  IMAD.MOV.U32 R20, RZ, RZ, R24 ;  /* 0x000000ffff147224 */ /* 0x001fe200078e0018 */
[----:B--2---:R-:W-:-:S04]  /*1120*/  IADD3 R13, PT, PT, R13, R12, R21 ;  /* 0x0000000c0d0d7210 */ /* 0x004fc80007ffe015 */
[----:B------:R-:W-:-:S04]  /*1130*/  IADD3 R13, PT, PT, R15, R14, R13 ;  /* 0x0000000e0f0d7210 */ /* 0x000fc80007ffe00d */
[----:B---3--:R-:W-:-:S04]  /*1140*/  IADD3 R13, PT, PT, R17, R16, R13 ;  /* 0x00000010110d7210 */ /* 0x008fc80007ffe00d */
[----:B------:R-:W-:-:S04]  /*1150*/  IADD3 R13, PT, PT, R19, R18, R13 ;  /* 0x00000012130d7210 */ /* 0x000fc80007ffe00d */
[----:B----4-:R-:W-:Y:S01]  /*1160*/  IADD3 R13, PT, PT, R5, R4, R13 ;  /* 0x00000004050d7210 */ /* 0x010fe20007ffe00d */
[----:B------:R-:W-:-:S03]  /*1170*/  IMAD.IADD R4, R20, 0x1, -R23 ;  /* 0x0000000114047824 */ /* 0x000fc600078e0a17 */
[----:B------:R-:W-:Y:S02]  /*1180*/  IADD3 R13, PT, PT, R7, R6, R13 ;  /* 0x00000006070d7210 */ /* 0x000fe40007ffe00d */
[----:B------:R-:W-:Y:S02]  /*1190*/  ISETP.GE.AND P0, PT, R4, 0x1000, PT ;  /* 0x000010000400780c */ /* 0x000fe40003f06270 */
[----:B-----5:R-:W-:-:S04]  /*11a0*/  IADD3 R13, PT, PT, R9, R8, R13 ;  /* 0x00000008090d7210 */ /* 0x020fc80007ffe00d */
[----:B------:R-:W-:-:S07]  /*11b0*/  IADD3 R21, PT, PT, R11, R10, R13 ;  /* 0x0000000a0b157210 */ /* 0x000fce0007ffe00d */
[----:B------:R-:W-:Y:S05]  /*11c0*/  @!P0 BRA `(.L_x_19) ;  /* 0x0000000400fc8947 */ /* 0x000fea0003800000 */
[----:B------:R-:W-:-:S05]  /*11d0*/  VIADD R23, R23, 0x1000 ;  /* 0x0000100017177836 */ /* 0x000fca0000000000 */
[----:B------:R-:W-:-:S13]  /*11e0*/  ISETP.GT.AND P0, PT, R23, R22, PT ;  /* 0x000000161700720c */ /* 0x000fda0003f04270 */
[----:B------:R-:W-:Y:S05]  /*11f0*/  @!P0 BRA `(.L_x_20) ;  /* 0xfffffffc00b08947 */ /* 0x000fea000383ffff */
.L_x_18:
[----:B------:R-:W-:-:S13]  /*1200*/  ISETP.GE.AND P0, PT, R23, R20, PT ;  /* 0x000000141700720c */ /* 0x000fda0003f06270 */
[----:B------:R-:W-:Y:S05]  /*1210*/  @P0 BRA `(.L_x_19) ;  /* 0x0000000400e80947 */ /* 0x000fea0003800000 */
[----:B------:R-:W-:Y:S01]  /*1220*/  IMAD.IADD R9, R20, 0x1, -R23 ;  /* 0x0000000114097824 */ /* 0x000fe200078e0a17 */
[----:B------:R-:W-:Y:S04]  /*1230*/  BSSY.RECONVERGENT B1, `(.L_x_19) ;  /* 0x0000078000017945 */ /* 0x000fe80003800200 */
[----:B------:R-:W-:-:S13]  /*1240*/  ISETP.GE.AND P0, PT, R0, R9, PT ;  /* 0x000000090000720c */ /* 0x000fda0003f06270 */
[----:B------:R-:W-:Y:S05]  /*1250*/  @P0 BRA `(.L_x_21) ;  /* 0x0000000400d40947 */ /* 0x000fea0003800000 */
[----:B------:R-:W-:Y:S01]  /*1260*/  LOP3.LUT R2, RZ, R0, RZ, 0x33, !PT ;  /* 0x00000000ff027212 */ /* 0x000fe200078e33ff */
[----:B------:R-:W-:Y:S01]  /*1270*/  BSSY.RECONVERGENT B2, `(.L_x_22) ;  /* 0x0000015000027945 */ /* 0x000fe20003800200 */
[----:B------:R-:W-:Y:S02]  /*1280*/  IMAD.MOV.U32 R8, RZ, RZ, R0 ;  /* 0x000000ffff087224 */ /* 0x000fe400078e0000 */
[----:B------:R-:W-:-:S04]  /*1290*/  IADD3 R2, PT, PT, -R23, R20, R2 ;  /* 0x0000001417027210 */ /* 0x000fc80007ffe102 */
[C---:B------:R-:W-:Y:S02]  /*12a0*/  LOP3.LUT R3, R2.reuse, 0x300, RZ, 0xc0, !PT ;  /* 0x0000030002037812 */ /* 0x040fe400078ec0ff */
[----:B------:R-:W-:Y:S02]  /*12b0*/  ISETP.GE.U32.AND P1, PT, R2, 0x300, PT ;  /* 0x000003000200780c */ /* 0x000fe40003f26070 */
[----:B------:R-:W-:-:S13]  /*12c0*/  ISETP.NE.AND P0, PT, R3, 0x300, PT ;  /* 0x000003000300780c */ /* 0x000fda0003f05270 */
[----:B------:R-:W-:Y:S05]  /*12d0*/  @!P0 BRA `(.L_x_23) ;  /* 0x0000000000388947 */ /* 0x000fea0003800000 */
[----:B------:R-:W0:Y:S01]  /*12e0*/  LDC.64 R4, c[0x0][0x380] ;  /* 0x0000e000ff047b82 */ /* 0x000e220000000a00 */
[----:B------:R-:W-:Y:S01]  /*12f0*/  LEA.HI R2, R2, 0x1, RZ, 0x18 ;  /* 0x0000000102027811 */ /* 0x000fe200078fc0ff */
[----:B------:R-:W-:Y:S02]  /*1300*/  IMAD.IADD R7, R0, 0x1, R23 ;  /* 0x0000000100077824 */ /* 0x000fe400078e0217 */
[----:B------:R-:W-:Y:S01]  /*1310*/  IMAD.MOV.U32 R8, RZ, RZ, R0 ;  /* 0x000000ffff087224 */ /* 0x000fe200078e0000 */
[----:B------:R-:W-:-:S05]  /*1320*/  LOP3.LUT R2, R2, 0x3, RZ, 0xc0, !PT ;  /* 0x0000000302027812 */ /* 0x000fca00078ec0ff */
[----:B------:R-:W-:-:S07]  /*1330*/  IMAD.MOV R6, RZ, RZ, -R2 ;  /* 0x000000ffff067224 */ /* 0x000fce00078e0a02 */
.L_x_24:
[----:B0-----:R-:W-:-:S06]  /*1340*/  IMAD.WIDE.U32 R2, R7, 0x4, R4 ;  /* 0x0000000407027825 */ /* 0x001fcc00078e0004 */
[----:B------:R-:W2:Y:S01]  /*1350*/  LDG.E.CONSTANT R2, desc[UR6][R2.64] ;  /* 0x0000000602027981 */ /* 0x000ea2000c1e9900 */
[----:B------:R-:W-:Y:S02]  /*1360*/  VIADD R6, R6, 0x1 ;  /* 0x0000000106067836 */ /* 0x000fe40000000000 */
[----:B------:R-:W-:Y:S02]  /*1370*/  VIADD R8, R8, 0x100 ;  /* 0x0000010008087836 */ /* 0x000fe40000000000 */
[----:B------:R-:W-:Y:S01]  /*1380*/  VIADD R7, R7, 0x100 ;  /* 0x0000010007077836 */ /* 0x000fe20000000000 */
[----:B------:R-:W-:Y:S01]  /*1390*/  ISETP.NE.AND P0, PT, R6, RZ, PT ;  /* 0x000000ff0600720c */ /* 0x000fe20003f05270 */
[----:B--2---:R-:W-:-:S12]  /*13a0*/  IMAD.IADD R21, R2, 0x1, R21 ;  /* 0x0000000102157824 */ /* 0x004fd800078e0215 */
[----:B------:R-:W-:Y:S05]  /*13b0*/  @P0 BRA `(.L_x_24) ;  /* 0xfffffffc00e00947 */ /* 0x000fea000383ffff */
.L_x_23:
[----:B------:R-:W-:Y:S05]  /*13c0*/  BSYNC.RECONVERGENT B2 ;  /* 0x0000000000027941 */ /* 0x000fea0003800200 */
.L_x_22:
[----:B------:R-:W-:Y:S05]  /*13d0*/  @!P1 BRA `(.L_x_21) ;  /* 0x0000000400749947 */ /* 0x000fea0003800000 */
[----:B------:R-:W0:Y:S01]  /*13e0*/  LDCU.64 UR4, c[0x0][0x380] ;  /* 0x00007000ff0477ac */ /* 0x000e220008000a00 */
[----:B------:R-:W-:Y:S01]  /*13f0*/  IMAD.IADD R5, R9, 0x1, -R8 ;  /* 0x0000000109057824 */ /* 0x000fe200078e0a08 */
[C---:B------:R-:W-:Y:S01]  /*1400*/  IADD3 R3, P0, PT, R8.reuse, R23, RZ ;  /* 0x0000001708037210 */ /* 0x040fe20007f1e0ff */
[----:B------:R-:W-:Y:S01]  /*1410*/  BSSY.RECONVERGENT B2, `(.L_x_25) ;  /* 0x0000033000027945 */ /* 0x000fe20003800200 */
[----:B------:R-:W-:Y:S02]  /*1420*/  IMAD.IADD R23, R8, 0x1, R23 ;  /* 0x0000000108177824 */ /* 0x000fe400078e0217 */
[----:B------:R-:W-:Y:S01]  /*1430*/  ISETP.GT.AND P1, PT, R5, 0xc00, PT ;  /* 0x00000c000500780c */ /* 0x000fe20003f24270 */
[----:B------:R-:W-:Y:S01]  /*1440*/  IMAD.X R4, RZ, RZ, RZ, P0 ;  /* 0x000000ffff047224 */ /* 0x000fe200000e06ff */
[----:B0-----:R-:W-:-:S04]  /*1450*/  LEA R2, P0, R3, UR4, 0x2 ;  /* 0x0000000403027c11 */ /* 0x001fc8000f8010ff */
[----:B------:R-:W-:Y:S02]  /*1460*/  LEA.HI.X R3, R3, UR5, R4, 0x2, P0 ;  /* 0x0000000503037c11 */ /* 0x000fe400080f1404 */
[----:B------:R-:W-:-:S05]  /*1470*/  IADD3 R2, P0, PT, R2, 0x800, RZ ;  /* 0x0000080002027810 */ /* 0x000fca0007f1e0ff */
[----:B------:R-:W-:Y:S01]  /*1480*/  IMAD.X R3, RZ, RZ, R3, P0 ;  /* 0x000000ffff037224 */ /* 0x000fe200000e0603 */
[----:B------:R-:W-:Y:S01]  /*1490*/  PLOP3.LUT P0, PT, PT, PT, PT, 0x80, 0x8 ;  /* 0x000000000008781c */ /* 0x000fe20003f0f070 */
[----:B------:R-:W-:-:S12]  /*14a0*/  @!P1 BRA `(.L_x_26) ;  /* 0x0000000000a49947 */ /* 0x000fd80003800000 */
[----:B------:R-:W-:Y:S01]  /*14b0*/  PLOP3.LUT P0, PT, PT, PT, PT, 0x8, 0x80 ;  /* 0x000000000080781c */ /* 0x000fe20003f0e170 */
[----:B------:R-:W-:-:S12]  /*14c0*/  VIADD R11, R9, 0xfffff400 ;  /* 0xfffff400090b7836 */ /* 0x000fd80000000000 */
.L_x_27:
[----:B------:R-:W0:Y:S01]  /*14d0*/  LDC.64 R4, c[0x0][0x380] ;  /* 0x0000e000ff047b82 */ /* 0x000e220000000a00 */
[C---:B------:R-:W-:Y:S01]  /*14e0*/  VIADD R27, R23.reuse, 0x400 ;  /* 0x00000400171b7836 */ /* 0x040fe20000000000 */
[----:B------:R-:W2:Y:S01]  /*14f0*/  LDG.E.CONSTANT R12, desc[UR6][R2.64+-0x400] ;  /* 0xfffc0006020c7981 */ /* 0x000ea2000c1e9900 */
[----:B------:R-:W-:-:S03]  /*1500*/  VIADD R7, R23, 0x800 ;  /* 0x0000080017077836 */ /* 0x000fc60000000000 */
[----:B------:R-:W3:Y:S04]  /*1510*/  LDG.E.CONSTANT R18, desc[UR6][R2.64] ;  /* 0x0000000602127981 */ /* 0x000ee8000c1e9900 */
[----:B------:R-:W3:Y:S04]  /*1520*/  LDG.E.CONSTANT R17, desc[UR6][R2.64+0x400] ;  /* 0x0004000602117981 */ /* 0x000ee8000c1e9900 */
[----:B------:R-:W4:Y:S01]  /*1530*/  LDG.E.CONSTANT R15, desc[UR6][R2.64+0xc00] ;  /* 0x000c0006020f7981 */ /* 0x000f22000c1e9900 */
[----:B------:R-:W-:-:S03]  /*1540*/  VIADD R29, R23, 0xc00 ;  /* 0x00000c00171d7836 */ /* 0x000fc60000000000 */
[----:B------:R-:W5:Y:S04]  /*1550*/  LDG.E.CONSTANT R14, desc[UR6][R2.64+0x1000] ;  /* 0x00100006020e7981 */ /* 0x000f68000c1e9900 */
[----:B------:R-:W5:Y:S01]  /*1560*/  LDG.E.CONSTANT R13, desc[UR6][R2.64+0x1400] ;  /* 0x00140006020d7981 */ /* 0x000f62000c1e9900 */
[----:B0-----:R-:W-:-:S03]  /*1570*/  IMAD.WIDE.U32 R24, R23, 0x4, R4 ;  /* 0x0000000417187825 */ /* 0x001fc600078e0004 */
[----:B------:R-:W5:Y:S04]  /*1580*/  LDG.E.CONSTANT R19, desc[UR6][R2.64+0x1c00] ;  /* 0x001c000602137981 */ /* 0x000f68000c1e9900 */
[----:B------:R-:W2:Y:S01]  /*1590*/  LDG.E.CONSTANT R10, desc[UR6][R24.64] ;  /* 0x00000006180a7981 */ /* 0x000ea2000c1e9900 */
[----:B------:R-:W-:-:S03]  /*15a0*/  IMAD.WIDE.U32 R26, R27, 0x4, R4 ;  /* 0x000000041b1a7825 */ /* 0x000fc600078e0004 */
[----:B------:R-:W5:Y:S01]  /*15b0*/  LDG.E.CONSTANT R20, desc[UR6][R2.64+0x2400] ;  /* 0x0024000602147981 */ /* 0x000f62000c1e9900 */
[----:B------:R-:W-:-:S03]  /*15c0*/  IMAD.WIDE.U32 R6, R7, 0x4, R4 ;  /* 0x0000000407067825 */ /* 0x000fc600078e0004 */
[----:B------:R-:W4:Y:S01]  /*15d0*/  LDG.E.CONSTANT R16, desc[UR6][R26.64] ;  /* 0x000000061a107981 */ /* 0x000f22000c1e9900 */
[----:B------:R-:W-:-:S03]  /*15e0*/  IMAD.WIDE.U32 R4, R29, 0x4, R4 ;  /* 0x000000041d047825 */ /* 0x000fc600078e0004 */
[----:B------:R-:W5:Y:S04]  /*15f0*/  LDG.E.CONSTANT R6, desc[UR6][R6.64] ;  /* 0x0000000606067981 */ /* 0x000f68000c1e9900 */
[----:B------:R-:W5:Y:S04]  /*1600*/  LDG.E.CONSTANT R25, desc[UR6][R2.64+0x2000] ;  /* 0x0020000602197981 */ /* 0x000f68000c1e9900 */
[----:B------:R0:W5:Y:S04]  /*1610*/  LDG.E.CONSTANT R5, desc[UR6][R4.64] ;  /* 0x0000000604057981 */ /* 0x000168000c1e9900 */
[----:B------:R-:W5:Y:S04]  /*1620*/  LDG.E.CONSTANT R24, desc[UR6][R2.64+0x2c00] ;  /* 0x002c000602187981 */ /* 0x000f68000c1e9900 */
[----:B------:R-:W5:Y:S04]  /*1630*/  LDG.E.CONSTANT R27, desc[UR6][R2.64+0x3000] ;  /* 0x00300006021b7981 */ /* 0x000f68000c1e9900 */
[----:B------:R1:W5:Y:S01]  /*1640*/  LDG.E.CONSTANT R22, desc[UR6][R2.64+0x3400] ;  /* 0x0034000602167981 */ /* 0x000362000c1e9900 */
[----:B------:R-:W-:-:S05]  /*1650*/  VIADD R8, R8, 0x1000 ;  /* 0x0000100008087836 */ /* 0x000fca0000000000 */
[----:B------:R-:W-:Y:S02]  /*1660*/  ISETP.GE.AND P1, PT, R8, R11, PT ;  /* 0x0000000b0800720c */ /* 0x000fe40003f26270 */
[----:B0-----:R-:W-:Y:S01]  /*1670*/  IADD3 R4, P2, PT, R2, 0x4000, RZ ;  /* 0x0000400002047810 */ /* 0x001fe20007f5e0ff */
[----:B------:R-:W-:-:S04]  /*1680*/  VIADD R23, R23, 0x1000 ;  /* 0x0000100017177836 */ /* 0x000fc80000000000 */
[----:B-1----:R-:W-:Y:S02]  /*1690*/  IMAD.X R3, RZ, RZ, R3, P2 ;  /* 0x000000ffff037224 */ /* 0x002fe400010e0603 */
[----:B------:R-:W-:Y:S01]  /*16a0*/  IMAD.MOV.U32 R2, RZ, RZ, R4 ;  /* 0x000000ffff027224 */ /* 0x000fe200078e0004 */
[----:B--2---:R-:W-:-:S04]  /*16b0*/  IADD3 R10, PT, PT, R12, R10, R21 ;  /* 0x0000000a0c0a7210 */ /* 0x004fc80007ffe015 */
[----:B---3--:R-:W-:-:S04]  /*16c0*/  IADD3 R10, PT, PT, R17, R18, R10 ;  /* 0x00000012110a7210 */ /* 0x008fc80007ffe00a */
[----:B----4-:R-:W-:-:S04]  /*16d0*/  IADD3 R10, PT, PT, R15, R16, R10 ;  /* 0x000000100f0a7210 */ /* 0x010fc80007ffe00a */
[----:B-----5:R-:W-:-:S04]  /*16e0*/  IADD3 R10, PT, PT, R13, R14, R10 ;  /* 0x0000000e0d0a7210 */ /* 0x020fc80007ffe00a */
[----:B------:R-:W-:-:S04]  /*16f0*/  IADD3 R6, PT, PT, R19, R6, R10 ;  /* 0x0000000613067210 */ /* 0x000fc80007ffe00a */
[----:B------:R-:W-:-:S04]  /*1700*/  IADD3 R6, PT, PT, R20, R25, R6 ;  /* 0x0000001914067210 */ /* 0x000fc80007ffe006 */
[----:B------:R-:W-:-:S04]  /*1710*/  IADD3 R5, PT, PT, R24, R5, R6 ;  /* 0x0000000518057210 */ /* 0x000fc80007ffe006 */
[----:B------:R-:W-:Y:S01]  /*1720*/  IADD3 R21, PT, PT, R22, R27, R5 ;  /* 0x0000001b16157210 */ /* 0x000fe20007ffe005 */
[----:B------:R-:W-:Y:S06]  /*1730*/  @!P1 BRA `(.L_x_27) ;  /* 0xfffffffc00649947 */ /* 0x000fec000383ffff */
.L_x_26:
[----:B------:R-:W-:Y:S05]  /*1740*/  BSYNC.RECONVERGENT B2 ;  /* 0x0000000000027941 */ /* 0x000fea0003800200 */
.L_x_25:
[----:B------:R-:W-:Y:S01]  /*1750*/  IMAD.IADD R4, R9, 0x1, -R8 ;  /* 0x0000000109047824 */ /* 0x000fe200078e0a08 */
[----:B------:R-:W-:Y:S04]  /*1760*/  BSSY.RECONVERGENT B2, `(.L_x_28) ;  /* 0x000001a000027945 */ /* 0x000fe80003800200 */
[----:B------:R-:W-:-:S13]  /*1770*/  ISETP.GT.AND P1, PT, R4, 0x400, PT ;  /* 0x000004000400780c */ /* 0x000fda0003f24270 */
[----:B------:R-:W-:Y:S05]  /*1780*/  @!P1 BRA `(.L_x_29) ;  /* 0x00000000005c9947 */ /* 0x000fea0003800000 */
[----:B------:R-:W0:Y:S01]  /*1790*/  LDC.64 R6, c[0x0][0x380] ;  /* 0x0000e000ff067b82 */ /* 0x000e220000000a00 */
[C---:B------:R-:W-:Y:S01]  /*17a0*/  VIADD R11, R23.reuse, 0x400 ;  /* 0x00000400170b7836 */ /* 0x040fe20000000000 */
[----:B------:R-:W2:Y:S04]  /*17b0*/  LDG.E.CONSTANT R10, desc[UR6][R2.64+-0x400] ;  /* 0xfffc0006020a7981 */ /* 0x000ea8000c1e9900 */
[----:B------:R-:W3:Y:S04]  /*17c0*/  LDG.E.CONSTANT R12, desc[UR6][R2.64+0x400] ;  /* 0x00040006020c7981 */ /* 0x000ee8000c1e9900 */
[----:B------:R-:W4:Y:S04]  /*17d0*/  LDG.E.CONSTANT R13, desc[UR6][R2.64+0xc00] ;  /* 0x000c0006020d7981 */ /* 0x000f28000c1e9900 */
[----:B------:R-:W5:Y:S04]  /*17e0*/  LDG.E.CONSTANT R15, desc[UR6][R2.64+0x1000] ;  /* 0x00100006020f7981 */ /* 0x000f68000c1e9900 */
[----:B------:R1:W5:Y:S01]  /*17f0*/  LDG.E.CONSTANT R14, desc[UR6][R2.64+0x1400] ;  /* 0x00140006020e7981 */ /* 0x000362000c1e9900 */
[----:B0-----:R-:W-:-:S04]  /*1800*/  IMAD.WIDE.U32 R4, R23, 0x4, R6 ;  /* 0x0000000417047825 */ /* 0x001fc800078e0006 */
[----:B------:R-:W-:Y:S02]  /*1810*/  IMAD.WIDE.U32 R6, R11, 0x4, R6 ;  /* 0x000000040b067825 */ /* 0x000fe400078e0006 */
[----:B------:R-:W2:Y:S04]  /*1820*/  LDG.E.CONSTANT R4, desc[UR6][R4.64] ;  /* 0x0000000604047981 */ /* 0x000ea8000c1e9900 */
[----:B------:R-:W3:Y:S04]  /*1830*/  LDG.E.CONSTANT R11, desc[UR6][R2.64] ;  /* 0x00000006020b7981 */ /* 0x000ee8000c1e9900 */
[----:B------:R-:W4:Y:S01]  /*1840*/  LDG.E.CONSTANT R7, desc[UR6][R6.64] ;  /* 0x0000000606077981 */ /* 0x000f22000c1e9900 */
[----:B------:R-:W-:Y:S01]  /*1850*/  PLOP3.LUT P0, PT, PT, PT, PT, 0x8, 0x80 ;  /* 0x000000000080781c */ /* 0x000fe20003f0e170 */
[----:B------:R-:W-:-:S02]  /*1860*/  VIADD R8, R8, 0x800 ;  /* 0x0000080008087836 */ /* 0x000fc40000000000 */
[----:B------:R-:W-:Y:S01]  /*1870*/  VIADD R23, R23, 0x800 ;  /* 0x0000080017177836 */ /* 0x000fe20000000000 */
[----:B--2---:R-:W-:Y:S02]  /*1880*/  IADD3 R10, PT, PT, R10, R4, R21 ;  /* 0x000000040a0a7210 */ /* 0x004fe40007ffe015 */
[----:B------:R-:W-:Y:S02]  /*1890*/  IADD3 R4, P1, PT, R2, 0x2000, RZ ;  /* 0x0000200002047810 */ /* 0x000fe40007f3e0ff */
[----:B---3--:R-:W-:-:S03]  /*18a0*/  IADD3 R10, PT, PT, R12, R11, R10 ;  /* 0x0000000b0c0a7210 */ /* 0x008fc60007ffe00a */
[----:B------:R-:W-:Y:S01]  /*18b0*/  IMAD.X R5, RZ, RZ, R3, P1 ;  /* 0x000000ffff057224 */ /* 0x000fe200008e0603 */
[----:B----4-:R-:W-:Y:S01]  /*18c0*/  IADD3 R10, PT, PT, R13, R7, R10 ;  /* 0x000000070d0a7210 */ /* 0x010fe20007ffe00a */
[----:B-1----:R-:W-:Y:S02]  /*18d0*/  IMAD.MOV.U32 R2, RZ, RZ, R4 ;  /* 0x000000ffff027224 */ /* 0x002fe400078e0004 */
[----:B------:R-:W-:Y:S01]  /*18e0*/  IMAD.MOV.U32 R3, RZ, RZ, R5 ;  /* 0x000000ffff037224 */ /* 0x000fe200078e0005 */
[----:B-----5:R-:W-:-:S07]  /*18f0*/  IADD3 R21, PT, PT, R14, R15, R10 ;  /* 0x0000000f0e157210 */ /* 0x020fce0007ffe00a */
.L_x_29:
[----:B------:R-:W-:Y:S05]  /*1900*/  BSYNC.RECONVERGENT B2 ;  /* 0x0000000000027941 */ /* 0x000fea0003800200 */
.L_x_28:
[----:B------:R-:W-:-:S13]  /*1910*/  ISETP.LT.OR P0, PT, R8, R9, P0 ;  /* 0x000000090800720c */ /* 0x000fda0000701670 */
[----:B------:R-:W-:Y:S05]  /*1920*/  @!P0 BRA `(.L_x_21) ;  /* 0x0000000000208947 */ /* 0x000fea0003800000 */
[----:B------:R-:W0:Y:S01]  /*1930*/  LDC.64 R4, c[0x0][0x380] ;  /* 0x0000e000ff047b82 */ /* 0x000e220000000a00 */
[----:B------:R-:W2:Y:S04]  /*1940*/  LDG.E.CONSTANT R6, desc[UR6][R2.64+-0x400] ;  /* 0xfffc000602067981 */ /* 0x000ea8000c1e9900 */
[----:B------:R-:W3:Y:S04]  /*1950*/  LDG.E.CONSTANT R7, desc[UR6][R2.64] ;  /* 0x0000000602077981 */ /* 0x000ee8000c1e9900 */
[----:B------:R-:W3:Y:S01]  /*1960*/  LDG.E.CONSTANT R8, desc[UR6][R2.64+0x400] ;  /* 0x0004000602087981 */ /* 0x000ee2000c1e9900 */
[----:B0-----:R-:W-:-:S06]  /*1970*/  IMAD.WIDE.U32 R4, R23, 0x4, R4 ;  /* 0x0000000417047825 */ /* 0x001fcc00078e0004 */
[----:B------:R-:W2:Y:S02]  /*1980*/  LDG.E.CONSTANT R4, desc[UR6][R4.64] ;  /* 0x0000000604047981 */ /* 0x000ea4000c1e9900 */
[----:B--2---:R-:W-:-:S04]  /*1990*/  IADD3 R6, PT, PT, R6, R4, R21 ;  /* 0x0000000406067210 */ /* 0x004fc80007ffe015 */
[----:B---3--:R-:W-:-:S07]  /*19a0*/  IADD3 R21, PT, PT, R8, R7, R6 ;  /* 0x0000000708157210 */ /* 0x008fce0007ffe006 */
.L_x_21:
[----:B------:R-:W-:Y:S05]  /*19b0*/  BSYNC.RECONVERGENT B1 ;  /* 0x0000000000017941 */ /* 0x000fea0003800200 */
.L_x_19:
[----:B------:R-:W0:Y:S01]  /*19c0*/  S2R R8, SR_LANEID ;  /* 0x0000000000087919 */ /* 0x000e220000000000 */
[----:B------:R-:W1:Y:S01]  /*19d0*/  SHFL.DOWN PT, R2, R21, 0x1, 0x1f ;  /* 0x08201f0015027f89 */ /* 0x000e6200000e0000 */
[C---:B0-----:R-:W-:Y:S02]  /*19e0*/  ISETP.GT.AND P0, PT, R8.reuse, 0x1e, PT ;  /* 0x0000001e0800780c */ /* 0x041fe40003f04270 */
[----:B------:R-:W-:Y:S02]  /*19f0*/  ISETP.NE.AND P1, PT, R8, RZ, PT ;  /* 0x000000ff0800720c */ /* 0x000fe40003f25270 */
[----:B-1----:R-:W-:Y:S02]  /*1a00*/  SEL R2, R2, RZ, !P0 ;  /* 0x000000ff02027207 */ /* 0x002fe40004000000 */
[----:B------:R-:W-:-:S03]  /*1a10*/  ISETP.GT.AND P0, PT, R8, 0x1d, PT ;  /* 0x0000001d0800780c */ /* 0x000fc60003f04270 */
[----:B------:R-:W-:-:S05]  /*1a20*/  IMAD.IADD R2, R2, 0x1, R21 ;  /* 0x0000000102027824 */ /* 0x000fca00078e0215 */
[----:B------:R-:W0:Y:S01]  /*1a30*/  SHFL.DOWN PT, R3, R2, 0x2, 0x1f ;  /* 0x08401f0002037f89 */ /* 0x000e2200000e0000 */
[----:B------:R-:W-:Y:S01]  /*1a40*/  @!P1 MOV R6, 0x400 ;  /* 0x0000040000069802 */ /* 0x000fe20000000f00 */
[----:B------:R-:W1:Y:S01]  /*1a50*/  @!P1 S2R R7, SR_CgaCtaId ;  /* 0x0000000000079919 */ /* 0x000e620000008800 */
[----:B0-----:R-:W-:Y:S02]  /*1a60*/  SEL R3, R3, RZ, !P0 ;  /* 0x000000ff03037207 */ /* 0x001fe40004000000 */
[----:B------:R-:W-:-:S03]  /*1a70*/  ISETP.GT.AND P0, PT, R8, 0x1b, PT ;  /* 0x0000001b0800780c */ /* 0x000fc60003f04270 */
[----:B------:R-:W-:-:S05]  /*1a80*/  IMAD.IADD R3, R2, 0x1, R3 ;  /* 0x0000000102037824 */ /* 0x000fca00078e0203 */
[----:B------:R-:W0:Y:S01]  /*1a90*/  SHFL.DOWN PT, R4, R3, 0x4, 0x1f ;  /* 0x08801f0003047f89 */ /* 0x000e2200000e0000 */
[----:B-1----:R-:W-:Y:S02]  /*1aa0*/  @!P1 LEA R6, R7, R6, 0x18 ;  /* 0x0000000607069211 */ /* 0x002fe400078ec0ff */
[----:B0-----:R-:W-:Y:S02]  /*1ab0*/  SEL R4, R4, RZ, !P0 ;  /* 0x000000ff04047207 */ /* 0x001fe40004000000 */
[----:B------:R-:W-:-:S03]  /*1ac0*/  ISETP.GT.AND P0, PT, R8, 0x17, PT ;  /* 0x000000170800780c */ /* 0x000fc60003f04270 */
[----:B------:R-:W-:Y:S01]  /*1ad0*/  IMAD.IADD R4, R3, 0x1, R4 ;  /* 0x0000000103047824 */ /* 0x000fe200078e0204 */
[----:B------:R-:W-:-:S04]  /*1ae0*/  @!P1 SHF.R.U32.HI R3, RZ, 0x3, R0 ;  /* 0x00000003ff039819 */ /* 0x000fc80000011600 */
        /* <DEDUP_REMOVED lines=13> */
[----:B------:R-:W0:Y:S01]  /*1bc0*/  S2UR UR5, SR_CgaCtaId ;  /* 0x00000000000579c3 */ /* 0x000e220000008800 */
[----:B------:R-:W-:Y:S02]  /*1bd0*/  UMOV UR4, 0x400 ;  /* 0x0000040000047882 */ /* 0x000fe40000000000 */
[----:B0-----:R-:W-:-:S09]  /*1be0*/  ULEA UR4, UR5, UR4, 0x18 ;  /* 0x0000000405047291 */ /* 0x001fd2000f8ec0ff */
[----:B------:R-:W-:Y:S04]  /*1bf0*/  LDS R0, [UR4+0xc] ;  /* 0x00000c04ff007984 */ /* 0x000fe80008000800 */
[----:B---3--:R-:W0:Y:S04]  /*1c00*/  LDS.128 R4, [UR4+0x10] ;  /* 0x00001004ff047984 */ /* 0x008e280008000c00 */
[----:B------:R-:W1:Y:S01]  /*1c10*/  LDS.64 R8, [UR4+0x20] ;  /* 0x00002004ff087984 */ /* 0x000e620008000a00 */
[----:B0-----:R-:W-:-:S04]  /*1c20*/  IADD3 R0, PT, PT, R4, R0, R3 ;  /* 0x0000000004007210 */ /* 0x001fc80007ffe003 */
[----:B------:R-:W-:-:S04]  /*1c30*/  IADD3 R0, PT, PT, R6, R0, R5 ;  /* 0x0000000006007210 */ /* 0x000fc80007ffe005 */
[----:B-1----:R-:W-:-:S05]  /*1c40*/  IADD3 R0, PT, PT, R8, R0, R7 ;  /* 0x0000000008007210 */ /* 0x002fca0007ffe007 */
[----:B------:R-:W-:Y:S01]  /*1c50*/  IMAD.IADD R3, R0, 0x1, R9 ;  /* 0x0000000100037824 */ /* 0x000fe200078e0209 */
[----:B------:R-:W-:Y:S06]  /*1c60*/  BRA `(.L_x_17) ;  /* 0x0000001c00307947 */ /* 0x000fec0003800000 */
.L_x_2:
        /* <DEDUP_REMOVED lines=12> */
.L_x_32:
[----:B------:R-:W-:Y:S05]  /*1d30*/  BSYNC.RECONVERGENT B1 ;  /* 0x0000000000017941 */ /* 0x000fea0003800200 */
.L_x_31:
        /* <DEDUP_REMOVED lines=16> */
.L_x_37:
        /* <DEDUP_REMOVED lines=9> */
.L_x_36:
[----:B------:R-:W-:Y:S05]  /*1ed0*/  BSYNC.RECONVERGENT B2 ;  /* 0x0000000000027941 */ /* 0x000fea0003800200 */
.L_x_35:
        /* <DEDUP_REMOVED lines=8> */
.L_x_40:
        /* <DEDUP_REMOVED lines=35> */
.L_x_39:
[----:B------:R-:W-:Y:S05]  /*2190*/  BSYNC.RECONVERGENT B2 ;  /* 0x0000000000027941 */ /* 0x000fea0003800200 */
.L_x_38:
        /* <DEDUP_REMOVED lines=22> */
.L_x_42:
[----:B------:R-:W-:Y:S05]  /*2300*/  BSYNC.RECONVERGENT B2 ;  /* 0x0000000000027941 */ /* 0x000fea0003800200 */
.L_x_41:
        /* <DEDUP_REMOVED lines=10> */
.L_x_34:
[----:B------:R-:W-:Y:S05]  /*23b0*/  BSYNC.RECONVERGENT B1 ;  /* 0x0000000000017941 */ /* 0x000fea0003800200 */
.L_x_33:
        /* <DEDUP_REMOVED lines=38> */
[----:B------:R-:W0:Y:S04]  /*2620*/  LDS.128 R4, [UR4+0x10] ;  /* 0x00001004ff047984 */ /* 0x000e280008000c00 */
[----:B------:R-:W1:Y:S01]  /*2630*/  LDS.64 R8, [UR4+0x20] ;  /* 0x00002004ff087984 */ /* 0x000e620008000a00 */
[----:B0-----:R-:W-:-:S04]  /*2640*/  IADD3 R0, PT, PT, R4, R0, R3 ;  /* 0x0000000004007210 */ /* 0x001fc80007ffe003 */
[----:B------:R-:W-:-:S04]  /*2650*/  IADD3 R0, PT, PT, R6, R0, R5 ;  /* 0x0000000006007210 */ /* 0x000fc80007ffe005 */
[----:B-1----:R-:W-:-:S05]  /*2660*/  IADD3 R0, PT, PT, R8, R0, R7 ;  /* 0x0000000008007210 */ /* 0x002fca0007ffe007 */
[----:B--2---:R-:W-:Y:S01]  /*2670*/  IMAD.IADD R3, R0, 0x1, R9 ;  /* 0x0000000100037824 */ /* 0x004fe200078e0209 */
[----:B------:R-:W-:Y:S06]  /*2680*/  BRA `(.L_x_17) ;  /* 0x0000001000a87947 */ /* 0x000fec0003800000 */
.L_x_43:
        /* <DEDUP_REMOVED lines=16> */
[----:B------:R-:W1:Y:S02]  /*2790*/  SHFL.DOWN PT, R2, R3, 0x2, R7 ;  /* 0x0840000003027989 */ /* 0x000e6400000e0007 */
[----:B-1----:R-:W-:Y:S02]  /*27a0*/  SEL R2, R2, RZ, !P0 ;  /* 0x000000ff02027207 */ /* 0x002fe40004000000 */
[----:B------:R-:W-:-:S03]  /*27b0*/  ISETP.GT.AND P0, PT, R8, R7, PT ;  /* 0x000000070800720c */ /* 0x000fc60003f04270 */
[----:B------:R-:W-:Y:S01]  /*27c0*/  IMAD.IADD R2, R3, 0x1, R2 ;  /* 0x0000000103027824 */ /* 0x000fe200078e0202 */
[----:B------:R-:W-:-:S04]  /*27d0*/  @!P1 SHF.R.U32.HI R3, RZ, 0x3, R9 ;  /* 0x00000003ff039819 */ /* 0x000fc80000011609 */
[----:B------:R-:W1:Y:S02]  /*27e0*/  SHFL.DOWN PT, R4, R2, 0x4, R7 ;  /* 0x0880000002047989 */ /* 0x000e6400000e0007 */
[----:B-1----:R-:W-:Y:S01]  /*27f0*/  SEL R5, R4, RZ, !P0 ;  /* 0x000000ff04057207 */ /* 0x002fe20004000000 */
[C---:B------:R-:W-:Y:S02]  /*2800*/  VIADD R4, R6.reuse, 0x8 ;  /* 0x0000000806047836 */ /* 0x040fe40000000000 */
[----:B------:R-:W-:Y:S02]  /*2810*/  VIADD R6, R6, 0x10 ;  /* 0x0000001006067836 */ /* 0x000fe40000000000 */
[----:B------:R-:W-:Y:S01]  /*2820*/  IMAD.IADD R5, R2, 0x1, R5 ;  /* 0x0000000102057824 */ /* 0x000fe200078e0205 */
[----:B------:R-:W-:Y:S02]  /*2830*/  ISETP.GT.AND P0, PT, R4, R7, PT ;  /* 0x000000070400720c */ /* 0x000fe40003f04270 */
[----:B------:R-:W-:-:S02]  /*2840*/  @!P1 MOV R4, 0x400 ;  /* 0x0000040000049802 */ /* 0x000fc40000000f00 */
[----:B------:R-:W1:Y:S02]  /*2850*/  SHFL.DOWN PT, R0, R5, 0x8, R7 ;  /* 0x0900000005007989 */ /* 0x000e6400000e0007 */
[----:B0-----:R-:W-:Y:S02]  /*2860*/  @!P1 LEA R11, R11, R4, 0x18 ;  /* 0x000000040b0b9211 */ /* 0x001fe400078ec0ff */
[----:B------:R-:W-:-:S05]  /*2870*/  @!P1 LOP3.LUT R4, R3, 0x7c, RZ, 0xc0, !PT ;  /* 0x0000007c03049812 */ /* 0x000fca00078ec0ff */
[----:B------:R-:W-:Y:S01]  /*2880*/  @!P1 IMAD.IADD R4, R4, 0x1, R11 ;  /* 0x0000000104049824 */ /* 0x000fe200078e020b */
[----:B-1----:R-:W-:Y:S02]  /*2890*/  SEL R0, R0, RZ, !P0 ;  /* 0x000000ff00007207 */ /* 0x002fe40004000000 */
        /* <DEDUP_REMOVED lines=15> */
[----:B-1----:R-:W0:Y:S04]  /*2990*/  LDS.128 R4, [UR4+0x10] ;  /* 0x00001004ff047984 */ /* 0x002e280008000c00 */
        /* <DEDUP_REMOVED lines=18> */
.L_x_30:
[----:B------:R-:W0:Y:S01]  /*2ac0*/  S2R R0, SR_TID.X ;  /* 0x0000000000007919 */ /* 0x000e220000002100 */
[----:B------:R-:W0:Y:S02]  /*2ad0*/  LDC.64 R2, c[0x0][0x380] ;  /* 0x0000e000ff027b82 */ /* 0x000e240000000a00 */
[----:B0-----:R-:W-:-:S05]  /*2ae0*/  IMAD.WIDE.U32 R2, R0, 0x4, R2 ;  /* 0x0000000400027825 */ /* 0x001fca00078e0002 */
[----:B------:R-:W2:Y:S04]  /*2af0*/  LDG.E.CONSTANT R19, desc[UR6][R2.64] ;  /* 0x0000000602137981 */ /* 0x000ea8000c1e9900 */
[----:B------:R-:W2:Y:S04]  /*2b00*/  LDG.E.CONSTANT R4, desc[UR6][R2.64+0x400] ;  /* 0x0004000602047981 */ /* 0x000ea8000c1e9900 */
[----:B------:R-:W2:Y:S04]  /*2b10*/  LDG.E.CONSTANT R5, desc[UR6][R2.64+0x800] ;  /* 0x0008000602057981 */ /* 0x000ea8000c1e9900 */
[----:B------:R-:W3:Y:S04]  /*2b20*/  LDG.E.CONSTANT R6, desc[UR6][R2.64+0xc00] ;  /* 0x000c000602067981 */ /* 0x000ee8000c1e9900 */
[----:B------:R-:W3:Y:S04]  /*2b30*/  LDG.E.CONSTANT R7, desc[UR6][R2.64+0x1000] ;  /* 0x0010000602077981 */ /* 0x000ee8000c1e9900 */
[----:B------:R-:W4:Y:S04]  /*2b40*/  LDG.E.CONSTANT R8, desc[UR6][R2.64+0x1400] ;  /* 0x0014000602087981 */ /* 0x000f28000c1e9900 */
[----:B------:R-:W4:Y:S04]  /*2b50*/  LDG.E.CONSTANT R9, desc[UR6][R2.64+0x1800] ;  /* 0x0018000602097981 */ /* 0x000f28000c1e9900 */
[----:B------:R-:W5:Y:S04]  /*2b60*/  LDG.E.CONSTANT R10, desc[UR6][R2.64+0x1c00] ;  /* 0x001c0006020a7981 */ /* 0x000f68000c1e9900 */
[----:B------:R-:W5:Y:S04]  /*2b70*/  LDG.E.CONSTANT R11, desc[UR6][R2.64+0x2000] ;  /* 0x00200006020b7981 */ /* 0x000f68000c1e9900 */
[----:B------:R-:W5:Y:S04]  /*2b80*/  LDG.E.CONSTANT R12, desc[UR6][R2.64+0x2400] ;  /* 0x00240006020c7981 */ /* 0x000f68000c1e9900 */
[----:B------:R-:W5:Y:S04]  /*2b90*/  LDG.E.CONSTANT R13, desc[UR6][R2.64+0x2800] ;  /* 0x00280006020d7981 */ /* 0x000f68000c1e9900 */
[----:B------:R-:W5:Y:S04]  /*2ba0*/  LDG.E.CONSTANT R14, desc[UR6][R2.64+0x2c00] ;  /* 0x002c0006020e7981 */ /* 0x000f68000c1e9900 */
[----:B------:R-:W5:Y:S04]  /*2bb0*/  LDG.E.CONSTANT R15, desc[UR6][R2.64+0x3000] ;  /* 0x00300006020f7981 */ /* 0x000f68000c1e9900 */
[----:B------:R-:W5:Y:S04]  /*2bc0*/  LDG.E.CONSTANT R16, desc[UR6][R2.64+0x3400] ;  /* 0x0034000602107981 */ /* 0x000f68000c1e9900 */
[----:B------:R-:W5:Y:S04]  /*2bd0*/  LDG.E.CONSTANT R17, desc[UR6][R2.64+0x3800] ;  /* 0x0038000602117981 */ /* 0x000f68000c1e9900 */
[----:B------:R-:W5:Y:S01]  /*2be0*/  LDG.E.CONSTANT R18, desc[UR6][R2.64+0x3c00] ;  /* 0x003c000602127981 */ /* 0x000f62000c1e9900 */
[----:B------:R-:W-:-:S02]  /*2bf0*/  ISETP.GE.U32.AND P0, PT, R20, 0x2000, PT ;  /* 0x000020001400780c */ /* 0x000fc40003f06070 */
[----:B--2---:R-:W-:-:S04]  /*2c00*/  IADD3 R4, PT, PT, R5, R4, R19 ;  /* 0x0000000405047210 */ /* 0x004fc80007ffe013 */
[----:B---3--:R-:W-:-:S04]  /*2c10*/  IADD3 R4, PT, PT, R7, R6, R4 ;  /* 0x0000000607047210 */ /* 0x008fc80007ffe004 */
[----:B----4-:R-:W-:-:S04]  /*2c20*/  IADD3 R4, PT, PT, R9, R8, R4 ;  /* 0x0000000809047210 */ /* 0x010fc80007ffe004 */
[----:B-----5:R-:W-:Y:S01]  /*2c30*/  IADD3 R4, PT, PT, R11, R10, R4 ;  /* 0x0000000a0b047210 */ /* 0x020fe20007ffe004 */
[----:B------:R-:W-:-:S03]  /*2c40*/  IMAD.MOV.U32 R11, RZ, RZ, 0x1000 ;  /* 0x00001000ff0b7424 */ /* 0x000fc600078e00ff */
[----:B------:R-:W-:-:S04]  /*2c50*/  IADD3 R4, PT, PT, R13, R12, R4 ;  /* 0x0000000c0d047210 */ /* 0x000fc80007ffe004 */
[----:B------:R-:W-:-:S04]  /*2c60*/  IADD3 R4, PT, PT, R15, R14, R4 ;  /* 0x0000000e0f047210 */ /* 0x000fc80007ffe004 */
[----:B------:R-:W-:-:S05]  /*2c70*/  IADD3 R17, PT, PT, R17, R16, R4 ;  /* 0x0000001011117210 */ /* 0x000fca0007ffe004 */
[----:B------:R-:W-:Y:S01]  /*2c80*/  IMAD.IADD R8, R18, 0x1, R17 ;  /* 0x0000000112087824 */ /* 0x000fe200078e0211 */
[----:B------:R-:W-:Y:S06]  /*2c90*/  @!P0 BRA `(.L_x_44) ;  /* 0x00000000008c8947 */ /* 0x000fec0003800000 */
[----:B------:R-:W0:Y:S01]  /*2ca0*/  LDC R7, c[0x0][0x390] ;  /* 0x0000e400ff077b82 */ /* 0x000e220000000800 */
[----:B------:R-:W-:Y:S02]  /*2cb0*/  VIADD R6, R20, 0xfffff000 ;  /* 0xfffff00014067836 */ /* 0x000fe40000000000 */
[----:B------:R-:W-:-:S07]  /*2cc0*/  IMAD.MOV.U32 R11, RZ, RZ, 0x1000 ;  /* 0x00001000ff0b7424 */ /* 0x000fce00078e00ff */
.L_x_46:
[----:B------:R-:W-:-:S05]  /*2cd0*/  IMAD.WIDE R4, R11, 0x4, R2 ;  /* 0x000000040b047825 */ /* 0x000fca00078e0202 */
        /* <DEDUP_REMOVED lines=16> */
[----:B--2---:R-:W-:-:S04]  /*2de0*/  IADD3 R18, PT, PT, R18, R19, R8 ;  /* 0x0000001312127210 */ /* 0x004fc80007ffe008 */
[----:B---3--:R-:W-:Y:S01]  /*2df0*/  IADD3 R18, PT, PT, R21, R20, R18 ;  /* 0x0000001415127210 */ /* 0x008fe20007ffe012 */
[----:B0-----:R-:W-:-:S04]  /*2e00*/  IMAD.MOV.U32 R20, RZ, RZ, R7 ;  /* 0x000000ffff147224 */ /* 0x001fc800078e0007 */
[----:B------:R-:W-:Y:S01]  /*2e10*/  IMAD.IADD R8, R20, 0x1, -R11 ;  /* 0x0000000114087824 */ /* 0x000fe200078e0a0b */
[----:B----4-:R-:W-:-:S04]  /*2e20*/  IADD3 R18, PT, PT, R23, R22, R18 ;  /* 0x0000001617127210 */ /* 0x010fc80007ffe012 */
[----:B------:R-:W-:Y:S02]  /*2e30*/  ISETP.GE.AND P0, PT, R8, 0x1000, PT ;  /* 0x000010000800780c */ /* 0x000fe40003f06270 */
[----:B-----5:R-:W-:-:S04]  /*2e40*/  IADD3 R18, PT, PT, R25, R24, R18 ;  /* 0x0000001819127210 */ /* 0x020fc80007ffe012 */
[----:B------:R-:W-:-:S04]  /*2e50*/  IADD3 R14, PT, PT, R14, R17, R18 ;  /* 0x000000110e0e7210 */ /* 0x000fc80007ffe012 */
[----:B------:R-:W-:-:S04]  /*2e60*/  IADD3 R12, PT, PT, R15, R12, R14 ;  /* 0x0000000c0f0c7210 */ /* 0x000fc80007ffe00e */
[----:B------:R-:W-:-:S04]  /*2e70*/  IADD3 R10, PT, PT, R10, R13, R12 ;  /* 0x0000000d0a0a7210 */ /* 0x000fc80007ffe00c */
[----:B------:R-:W-:Y:S01]  /*2e80*/  IADD3 R8, PT, PT, R16, R9, R10 ;  /* 0x0000000910087210 */ /* 0x000fe20007ffe00a */
[----:B------:R-:W-:Y:S06]  /*2e90*/  @!P0 BRA `(.L_x_45) ;  /* 0x0000000400fc8947 */ /* 0x000fec0003800000 */
[----:B------:R-:W-:-:S05]  /*2ea0*/  VIADD R11, R11, 0x1000 ;  /* 0x000010000b0b7836 */ /* 0x000fca0000000000 */
[----:B------:R-:W-:-:S13]  /*2eb0*/  ISETP.GT.AND P0, PT, R11, R6, PT ;  /* 0x000000060b00720c */ /* 0x000fda0003f04270 */
[----:B------:R-:W-:Y:S05]  /*2ec0*/  @!P0 BRA `(.L_x_46) ;  /* 0xfffffffc00808947 */ /* 0x000fea000383ffff */
.L_x_44:
        /* <DEDUP_REMOVED lines=20> */
.L_x_50:
        /* <DEDUP_REMOVED lines=8> */
.L_x_49:
[----:B------:R-:W-:Y:S05]  /*3090*/  BSYNC.RECONVERGENT B2 ;  /* 0x0000000000027941 */ /* 0x000fea0003800200 */
.L_x_48:
        /* <DEDUP_REMOVED lines=16> */
.L_x_53:
        /* <DEDUP_REMOVED lines=20> */
[----:B------:R-:W5:Y:S04]  /*32e0*/  LDG.E.CONSTANT R22, desc[UR6][R2.64+0x2400] ;  /* 0x0024000602167981 */ /* 0x000f68000c1e9900 */
[----:B------:R0:W5:Y:S04]  /*32f0*/  LDG.E.CONSTANT R5, desc[UR6][R4.64] ;  /* 0x0000000604057981 */ /* 0x000168000c1e9900 */
        /* <DEDUP_REMOVED lines=17> */
.L_x_52:
[----:B------:R-:W-:Y:S05]  /*3410*/  BSYNC.RECONVERGENT B2 ;  /* 0x0000000000027941 */ /* 0x000fea0003800200 */
.L_x_51:
        /* <DEDUP_REMOVED lines=10> */
[----:B------:R-:W5:Y:S01]  /*34c0*/  LDG.E.CONSTANT R16, desc[UR6][R2.64+0x1400] ;  /* 0x0014000602107981 */ /* 0x000f62000c1e9900 */
[----:B0-----:R-:W-:-:S04]  /*34d0*/  IMAD.WIDE.U32 R4, R11, 0x4, R6 ;  /* 0x000000040b047825 */ /* 0x001fc800078e0006 */
[----:B------:R-:W-:Y:S02]  /*34e0*/  IMAD.WIDE.U32 R6, R13, 0x4, R6 ;  /* 0x000000040d067825 */ /* 0x000fe400078e0006 */
[----:B------:R0:W2:Y:S04]  /*34f0*/  LDG.E.CONSTANT R5, desc[UR6][R4.64] ;  /* 0x0000000604057981 */ /* 0x0000a8000c1e9900 */
[----:B------:R1:W3:Y:S04]  /*3500*/  LDG.E.CONSTANT R13, desc[UR6][R2.64] ;  /* 0x00000006020d7981 */ /* 0x0002e8000c1e9900 */
[----:B------:R-:W4:Y:S01]  /*3510*/  LDG.E.CONSTANT R7, desc[UR6][R6.64] ;  /* 0x0000000606077981 */ /* 0x000f22000c1e9900 */
[----:B0-----:R-:W-:Y:S01]  /*3520*/  IADD3 R4, P1, PT, R2, 0x2000, RZ ;  /* 0x0000200002047810 */ /* 0x001fe20007f3e0ff */
[----:B------:R-:W-:Y:S01]  /*3530*/  VIADD R10, R10, 0x800 ;  /* 0x000008000a0a7836 */ /* 0x000fe20000000000 */
[----:B------:R-:W-:Y:S01]  /*3540*/  PLOP3.LUT P0, PT, PT, PT, PT, 0x8, 0x80 ;  /* 0x000000000080781c */ /* 0x000fe20003f0e170 */
[----:B------:R-:W-:-:S02]  /*3550*/  VIADD R11, R11, 0x800 ;  /* 0x000008000b0b7836 */ /* 0x000fc40000000000 */
[----:B-1----:R-:W-:Y:S01]  /*3560*/  IMAD.MOV.U32 R2, RZ, RZ, R4 ;  /* 0x000000ffff027224 */ /* 0x002fe200078e0004 */
[----:B--2---:R-:W-:-:S04]  /*3570*/  IADD3 R12, PT, PT, R12, R5, R8 ;  /* 0x000000050c0c7210 */ /* 0x004fc80007ffe008 */
[----:B---3--:R-:W-:Y:S01]  /*3580*/  IADD3 R12, PT, PT, R14, R13, R12 ;  /* 0x0000000d0e0c7210 */ /* 0x008fe20007ffe00c */
[----:B------:R-:W-:-:S03]  /*3590*/  IMAD.X R5, RZ, RZ, R3, P1 ;  /* 0x000000ffff057224 */ /* 0x000fc600008e0603 */
[----:B----4-:R-:W-:Y:S01]  /*35a0*/  IADD3 R12, PT, PT, R15, R7, R12 ;  /* 0x000000070f0c7210 */ /* 0x010fe20007ffe00c */
[----:B------:R-:W-:-:S03]  /*35b0*/  IMAD.MOV.U32 R3, RZ, RZ, R5 ;  /* 0x000000ffff037224 */ /* 0x000fc600078e0005 */
[----:B-----5:R-:W-:-:S07]  /*35c0*/  IADD3 R8, PT, PT, R16, R17, R12 ;  /* 0x0000001110087210 */ /* 0x020fce0007ffe00c */
.L_x_55:
[----:B------:R-:W-:Y:S05]  /*35d0*/  BSYNC.RECONVERGENT B2 ;  /* 0x0000000000027941 */ /* 0x000fea0003800200 */
.L_x_54:
        /* <DEDUP_REMOVED lines=10> */
.L_x_47:
[----:B------:R-:W-:Y:S05]  /*3680*/  BSYNC.RECONVERGENT B1 ;  /* 0x0000000000017941 */ /* 0x000fea0003800200 */
.L_x_45:
[----:B------:R-:W0:Y:S01]  /*3690*/  S2R R9, SR_LANEID ;  /* 0x0000000000097919 */ /* 0x000e220000000000 */
[----:B------:R-:W1:Y:S01]  /*36a0*/  SHFL.DOWN PT, R2, R8, 0x1, 0x1f ;  /* 0x08201f0008027f89 */ /* 0x000e6200000e0000 */
[C---:B0-----:R-:W-:Y:S02]  /*36b0*/  ISETP.GT.AND P0, PT, R9.reuse, 0x1e, PT ;  /* 0x0000001e0900780c */ /* 0x041fe40003f04270 */
[C---:B------:R-:W-:Y:S02]  /*36c0*/  ISETP.NE.AND P1, PT, R9.reuse, RZ, PT ;  /* 0x000000ff0900720c */ /* 0x040fe40003f25270 */
        /* <DEDUP_REMOVED lines=37> */
[----:B0-----:R-:W-:-:S07]  /*3920*/  IMAD.IADD R3, R0, 0x1, R9 ;  /* 0x0000000100037824 */ /* 0x001fce00078e0209 */
.L_x_17:
[----:B------:R-:W-:Y:S05]  /*3930*/  BSYNC.RECONVERGENT B0 ;  /* 0x0000000000007941 */ /* 0x000fea0003800200 */
.L_x_1:
[----:B------:R-:W-:Y:S05]  /*3940*/  @P0 EXIT ;  /* 0x000000000000094d */ /* 0x000fea0003800000 */
[----:B-1----:R-:W1:Y:S01]  /*3950*/  LDC.64 R4, c[0x0][0x388] ;  /* 0x0000e200ff047b82 */ /* 0x002e620000000a00 */
[----:B------:R-:W0:Y:S02]  /*3960*/  LDCU UR4, c[0x0][0x398] ;  /* 0x00007300ff0477ac */ /* 0x000e240008000800 */
[----:B0-234-:R-:W-:-:S05]  /*3970*/  VIADD R3, R3, UR4 ;  /* 0x0000000403037c36 */ /* 0x01dfca0008000000 */
[----:B-1----:R-:W-:Y:S01]  /*3980*/  STG.E desc[UR6][R4.64], R3 ;  /* 0x0000000304007986 */ /* 0x002fe2000c101906 */
[----:B------:R-:W-:Y:S05]  /*3990*/  EXIT ;  /* 0x000000000000794d */ /* 0x000fea0003800000 */
.L_x_56:
[----:B------:R-:W-:-:S00]  /*39a0*/  BRA `(.L_x_56) ;  /* 0xfffffffc00fc7947 */ /* 0x000fc0000383ffff */
[----:B------:R-:W-:-:S00]  /*39b0*/  NOP ;  /* 0x0000000000007918 */ /* 0x000fc00000000000 */
        /* <DEDUP_REMOVED lines=12> */
.L_x_985:


//--------------------- .text._ZN3cub18CUB_300001_SM_10006detail6reduce18DeviceReduceKernelINS2_10policy_hubIiyN4cuda3std3__44plusIiEEE10Policy1000EN6thrust24THRUST_300001_SM_1000_NS10device_ptrIiEEyS9_iNS7_10__identityEEEvT0_PT3_T1_NS0_13GridEvenShareISK_EET2_T4_ --------------------------
	.section	.text._ZN3cub18CUB_300001_SM_10006detail6reduce18DeviceReduceKernelINS2_10policy_hubIiyN4cuda3std3__44plusIiEEE10Policy1000EN6thrust24THRUST_300001_SM_1000_NS10device_ptrIiEEyS9_iNS7_10__identityEEEvT0_PT3_T1_NS0_13GridEvenShareISK_EET2_T4_,"ax",@progbits
	.align	128
        .global         _ZN3cub18CUB_300001_SM_10006detail6reduce18DeviceReduceKernelINS2_10policy_hubIiyN4cuda3std3__44plusIiEEE10Policy1000EN6thrust24THRUST_300001_SM_1000_NS10device_ptrIiEEyS9_iNS7_10__identityEEEvT0_PT3_T1_NS0_13GridEvenShareISK_EET2_T4_
        .type           _ZN3cub18CUB_300001_SM_10006detail6reduce18DeviceReduceKernelINS2_10policy_hubIiyN4cuda3std3__44plusIiEEE10Policy1000EN6thrust24THRUST_300001_SM_1000_NS10device_ptrIiEEyS9_iNS7_10__identityEEEvT0_PT3_T1_NS0_13GridEvenShareISK_EET2_T4_,@function
        .size           _ZN3cub18CUB_300001_SM_10006detail6reduce18DeviceReduceKernelINS2_10policy_hubIiyN4cuda3std3__44plusIiEEE10Policy1000EN6thrust24THRUST_300001_SM_1000_NS10device_ptrIiEEyS9_iNS7_10__identityEEEvT0_PT3_T1_NS0_13GridEvenShareISK_EET2_T4_,(.L_x_986 - _ZN3cub18CUB_300001_SM_10006detail6reduce18DeviceReduceKernelINS2_10policy_hubIiyN4cuda3std3__44plusIiEEE10Policy1000EN6thrust24THRUST_300001_SM_1000_NS10device_ptrIiEEyS9_iNS7_10__identityEEEvT0_PT3_T1_NS0_13GridEvenShareISK_EET2_T4_)
        .other          _ZN3cub18CUB_300001_SM_10006detail6reduce18DeviceReduceKernelINS2_10policy_hubIiyN4cuda3std3__44plusIiEEE10Policy1000EN6thrust24THRUST_300001_SM_1000_NS10device_ptrIiEEyS9_iNS7_10__identityEEEvT0_PT3_T1_NS0_13GridEvenShareISK_EET2_T4_,@"STO_CUDA_ENTRY STV_DEFAULT"
_ZN3cub18CUB_300001_SM_10006detail6reduce18DeviceReduceKernelINS2_10policy_hubIiyN4cuda3std3__44plusIiEEE10Policy1000EN6thrust24THRUST_300001_SM_1000_NS10device_ptrIiEEyS9_iNS7_10__identityEEEvT0_PT3_T1_NS0_13GridEvenShareISK_EET2_T4_:
.text._ZN3cub18CUB_300001_SM_10006detail6reduce18DeviceReduceKernelINS2_10policy_hubIiyN4cuda3std3__44plusIiEEE10Policy1000EN6thrust24THRUST_300001_SM_1000_NS10device_ptrIiEEyS9_iNS7_10__identityEEEvT0_PT3_T1_NS0_13GridEvenShareISK_EET2_T4_:
[----:B------:R-:W-:Y:S08]  /*0000*/  LDC R1, c[0x0][0x37c] ;  /* 0x0000df00ff017b82 */ /* 0x000ff00000000800 */
[----:B------:R-:W0:Y:S01]  /*0010*/  S2UR UR16, SR_CTAID.X ;  /* 0x00000000001079c3 */ /* 0x000e220000002500 */
[----:B------:R-:W1:Y:S01]  /*0020*/  LDCU.64 UR8, c[0x0][0x3b8] ;  /* 0x00007700ff0877ac */ /* 0x000e620008000a00 */
[----:B------:R-:W-:Y:S01]  /*0030*/  BSSY.RECONVERGENT B0, `(.L_x_57) ;  /* 0x0000201000007945 */ /* 0x000fe20003800200 */
[----:B------:R-:W2:Y:S01]  /*0040*/  LDCU UR5, c[0x0][0x3c0] ;  /* 0x00007800ff0577ac */ /* 0x000ea20008000800 */
[----:B------:R-:W3:Y:S01]  /*0050*/  LDCU.64 UR14, c[0x0][0x358] ;  /* 0x00006b00ff0e77ac */ /* 0x000ee20008000a00 */
[----:B-1----:R-:W-:-:S02]  /*0060*/  IMAD.U32 R2, RZ, RZ, UR8 ;  /* 0x00000008ff027e24 */ /* 0x002fc4000f8e00ff */
[----:B------:R-:W-:Y:S01]  /*0070*/  IMAD.U32 R3, RZ, RZ, UR9 ;  /* 0x00000009ff037e24 */ /* 0x000fe2000f8e00ff */
[----:B--2---:R-:W-:Y:S02]  /*0080*/  USHF.L.U32 UR5, UR5, 0xc, URZ ;  /* 0x0000000c05057899 */ /* 0x004fe400080006ff */
[----:B0-----:R-:W-:Y:S02]  /*0090*/  USHF.L.U32 UR7, UR16, 0xc, URZ ;  /* 0x0000000c10077899 */ /* 0x001fe400080006ff */
[----:B------:R-:W-:-:S04]  /*00a0*/  USHF.R.S32.HI UR4, URZ, 0x1f, UR5 ;  /* 0x0000001fff047899 */ /* 0x000fc80008011405 */
[----:B------:R-:W-:-:S04]  /*00b0*/  IADD3 R23, P1, PT, R2, -UR7, RZ ;  /* 0x8000000702177c10 */ /* 0x000fc8000ff3e0ff */
[----:B------:R-:W-:Y:S02]  /*00c0*/  ISETP.GT.U32.AND P0, PT, R23, 0xfff, PT ;  /* 0x00000fff1700780c */ /* 0x000fe40003f04070 */
[----:B------:R-:W-:-:S04]  /*00d0*/  IADD3.X R22, PT, PT, R3, -0x1, RZ, P1, !PT ;  /* 0xffffffff03167810 */ /* 0x000fc80000ffe4ff */
[----:B------:R-:W-:-:S13]  /*00e0*/  ISETP.GT.U32.AND.EX P0, PT, R22, RZ, PT, P0 ;  /* 0x000000ff1600720c */ /* 0x000fda0003f04100 */
[----:B---3--:R-:W-:Y:S05]  /*00f0*/  @P0 BRA `(.L_x_58) ;  /* 0x0000000c00ac0947 */ /* 0x008fea0003800000 */
[----:B------:R-:W0:Y:S01]  /*0100*/  S2R R3, SR_TID.X ;  /* 0x0000000000037919 */ /* 0x000e220000002100 */
[----:B------:R-:W-:Y:S01]  /*0110*/  VIADD R0, R2, -UR7 ;  /* 0x8000000702007c36 */ /* 0x000fe20008000000 */
[----:B------:R-:W-:Y:S01]  /*0120*/  BSSY.RECONVERGENT B1, `(.L_x_59) ;  /* 0x000000a000017945 */ /* 0x000fe20003800200 */
[----:B------:R-:W-:-:S03]  /*0130*/  IMAD.MOV.U32 R4, RZ, RZ, RZ ;  /* 0x000000ffff047224 */ /* 0x000fc600078e00ff */
[----:B0-----:R-:W-:Y:S01]  /*0140*/  ISETP.GE.AND P0, PT, R3, R0, PT ;  /* 0x000000000300720c */ /* 0x001fe20003f06270 */
[----:B------:R-:W-:-:S12]  /*0150*/  IMAD.MOV.U32 R5, RZ, RZ, R3 ;  /* 0x000000ffff057224 */ /* 0x000fd800078e0003 */
[----:B------:R-:W-:Y:S05]  /*0160*/  @P0 BRA `(.L_x_60) ;  /* 0x0000000000140947 */ /* 0x000fea0003800000 */
[----:B------:R-:W0:Y:S01]  /*0170*/  LDC.64 R6, c[0x0][0x380] ;  /* 0x0000e000ff067b82 */ /* 0x000e220000000a00 */
[----:B------:R-:W-:-:S04]  /*0180*/  VIADD R5, R3, UR7 ;  /* 0x0000000703057c36 */ /* 0x000fc80008000000 */
[----:B0-----:R-:W-:-:S05]  /*0190*/  IMAD.WIDE.U32 R6, R5, 0x4, R6 ;  /* 0x0000000405067825 */ /* 0x001fca00078e0006 */
[----:B------:R0:W5:Y:S01]  /*01a0*/  LDG.E R4, desc[UR14][R6.64] ;  /* 0x0000000e06047981 */ /* 0x000162000c1e1900 */
[----:B------:R-:W-:-:S07]  /*01b0*/  VIADD R5, R3, 0x100 ;  /* 0x0000010003057836 */ /* 0x000fce0000000000 */
.L_x_60:
[----:B------:R-:W-:Y:S05]  /*01c0*/  BSYNC.RECONVERGENT B1 ;  /* 0x0000000000017941 */ /* 0x000fea0003800200 */
.L_x_59:
[----:B------:R-:W-:Y:S01]  /*01d0*/  ISETP.GE.AND P0, PT, R5, R0, PT ;  /* 0x000000000500720c */ /* 0x000fe20003f06270 */
[----:B------:R-:W-:-:S12]  /*01e0*/  BSSY.RECONVERGENT B1, `(.L_x_61) ;  /* 0x000006c000017945 */ /* 0x000fd80003800200 */
[----:B------:R-:W-:Y:S05]  /*01f0*/  @P0 BRA `(.L_x_62) ;  /* 0x0000000400a80947 */ /* 0x000fea0003800000 */
[----:B0-----:R-:W-:Y:S01]  /*0200*/  LOP3.LUT R7, RZ, R5, RZ, 0x33, !PT ;  /* 0x00000005ff077212 */ /* 0x001fe200078e33ff */
[----:B------:R-:W-:Y:S03]  /*0210*/  BSSY.RECONVERGENT B2, `(.L_x_63) ;  /* 0x0000030000027945 */ /* 0x000fe60003800200 */
[----:B------:R-:W-:-:S04]  /*0220*/  IADD3 R7, PT, PT, R2, -UR7, R7 ;  /* 0x8000000702077c10 */ /* 0x000fc8000fffe007 */
[C---:B------:R-:W-:Y:S02]  /*0230*/  ISETP.GE.U32.AND P1, PT, R7.reuse, 0xf00, PT ;  /* 0x00000f000700780c */ /* 0x040fe40003f26070 */
[----:B------:R-:W-:-:S04]  /*0240*/  LEA.HI R2, R7, 0x1, RZ, 0x18 ;  /* 0x0000000107027811 */ /* 0x000fc800078fc0ff */
[----:B------:R-:W-:-:S04]  /*0250*/  LOP3.LUT R21, R2, 0xf, RZ, 0xc0, !PT ;  /* 0x0000000f02157812 */ /* 0x000fc800078ec0ff */
[----:B------:R-:W-:-:S03]  /*0260*/  ISETP.NE.AND P0, PT, R21, RZ, PT ;  /* 0x000000ff1500720c */ /* 0x000fc60003f05270 */
[----:B------:R-:W-:Y:S10]  /*0270*/  @!P1 BRA `(.L_x_64) ;  /* 0x0000000000a49947 */ /* 0x000ff40003800000 */
[----:B------:R-:W0:Y:S01]  /*0280*/  LDCU.64 UR8, c[0x0][0x380] ;  /* 0x00007000ff0877ac */ /* 0x000e220008000a00 */
[----:B------:R-:W-:Y:S01]  /*0290*/  IMAD.WIDE.U32 R6, R5, 0x4, RZ ;  /* 0x0000000405067825 */ /* 0x000fe200078e00ff */
[----:B------:R-:W-:Y:S01]  /*02a0*/  LOP3.LUT R8, R2, 0x1fffff0, RZ, 0xc0, !PT ;  /* 0x01fffff002087812 */ /* 0x000fe200078ec0ff */
[----:B------:R-:W-:-:S04]  /*02b0*/  UIMAD.WIDE.U32 UR4, UR16, 0x4000, URZ ;  /* 0x00004000100478a5 */ /* 0x000fc8000f8e00ff */
[----:B------:R-:W-:Y:S02]  /*02c0*/  IMAD.MOV R8, RZ, RZ, -R8 ;  /* 0x000000ffff087224 */ /* 0x000fe400078e0a08 */
[----:B------:R-:W-:Y:S02]  /*02d0*/  LOP3.LUT R14, R6, UR4, RZ, 0xfc, !PT ;  /* 0x00000004060e7c12 */ /* 0x000fe4000f8efcff */
[----:B------:R-:W-:Y:S02]  /*02e0*/  LOP3.LUT R7, R7, UR5, RZ, 0xfc, !PT ;  /* 0x0000000507077c12 */ /* 0x000fe4000f8efcff */
[----:B0-----:R-:W-:-:S04]  /*02f0*/  IADD3 R14, P1, PT, R14, UR8, RZ ;  /* 0x000000080e0e7c10 */ /* 0x001fc8000ff3e0ff */
[----:B------:R-:W-:-:S04]  /*0300*/  IADD3 R14, P2, PT, R14, 0x2000, RZ ;  /* 0x000020000e0e7810 */ /* 0x000fc80007f5e0ff */
[----:B------:R-:W-:-:S09]  /*0310*/  IADD3.X R7, PT, PT, RZ, UR9, R7, P2, P1 ;  /* 0x00000009ff077c10 */ /* 0x000fd200097e2407 */
.L_x_65:
[----:B------:R-:W-:-:S05]  /*0320*/  IMAD.MOV.U32 R6, RZ, RZ, R14 ;  /* 0x000000ffff067224 */ /* 0x000fca00078e000e */
[----:B------:R-:W2:Y:S04]  /*0330*/  LDG.E R15, desc[UR14][R6.64+-0x2000] ;  /* 0xffe0000e060f7981 */ /* 0x000ea8000c1e1900 */
[----:B------:R-:W2:Y:S04]  /*0340*/  LDG.E R16, desc[UR14][R6.64+-0x1c00] ;  /* 0xffe4000e06107981 */ /* 0x000ea8000c1e1900 */
[----:B------:R-:W3:Y:S04]  /*0350*/  LDG.E R18, desc[UR14][R6.64+-0x1800] ;  /* 0xffe8000e06127981 */ /* 0x000ee8000c1e1900 */
[----:B------:R-:W3:Y:S04]  /*0360*/  LDG.E R17, desc[UR14][R6.64+-0x1400] ;  /* 0xffec000e06117981 */ /* 0x000ee8000c1e1900 */
[----:B------:R-:W4:Y:S04]  /*0370*/  LDG.E R20, desc[UR14][R6.64+-0x1000] ;  /* 0xfff0000e06147981 */ /* 0x000f28000c1e1900 */
        /* <DEDUP_REMOVED lines=10> */
[----:B------:R0:W4:Y:S01]  /*0420*/  LDG.E R10, desc[UR14][R6.64+0x1c00] ;  /* 0x001c000e060a7981 */ /* 0x000122000c1e1900 */
[----:B------:R-:W-:-:S02]  /*0430*/  VIADD R8, R8, 0x10 ;  /* 0x0000001008087836 */ /* 0x000fc40000000000 */
[----:B------:R-:W-:-:S03]  /*0440*/  VIADD R5, R5, 0x1000 ;  /* 0x0000100005057836 */ /* 0x000fc60000000000 */
[----:B------:R-:W-:Y:S02]  /*0450*/  ISETP.NE.AND P1, PT, R8, RZ, PT ;  /* 0x000000ff0800720c */ /* 0x000fe40003f25270 */
[----:B--2--5:R-:W-:-:S04]  /*0460*/  IADD3 R15, PT, PT, R16, R15, R4 ;  /* 0x0000000f100f7210 */ /* 0x024fc80007ffe004 */
[----:B---3--:R-:W-:-:S04]  /*0470*/  IADD3 R15, PT, PT, R17, R18, R15 ;  /* 0x00000012110f7210 */ /* 0x008fc80007ffe00f */
[----:B----4-:R-:W-:-:S04]  /*0480*/  IADD3 R15, PT, PT, R19, R20, R15 ;  /* 0x00000014130f7210 */ /* 0x010fc80007ffe00f */
[----:B------:R-:W-:-:S04]  /*0490*/  IADD3 R15, PT, PT, R23, R22, R15 ;  /* 0x00000016170f7210 */ /* 0x000fc80007ffe00f */
[----:B------:R-:W-:-:S04]  /*04a0*/  IADD3 R15, PT, PT, R25, R24, R15 ;  /* 0x00000018190f7210 */ /* 0x000fc80007ffe00f */
[----:B------:R-:W-:Y:S02]  /*04b0*/  IADD3 R13, PT, PT, R13, R14, R15 ;  /* 0x0000000e0d0d7210 */ /* 0x000fe40007ffe00f */
[----:B------:R-:W-:-:S05]  /*04c0*/  IADD3 R14, P2, PT, R6, 0x4000, RZ ;  /* 0x00004000060e7810 */ /* 0x000fca0007f5e0ff */
[----:B0-----:R-:W-:Y:S01]  /*04d0*/  IMAD.X R7, RZ, RZ, R7, P2 ;  /* 0x000000ffff077224 */ /* 0x001fe200010e0607 */
[----:B------:R-:W-:-:S04]  /*04e0*/  IADD3 R9, PT, PT, R12, R9, R13 ;  /* 0x000000090c097210 */ /* 0x000fc80007ffe00d */
[----:B------:R-:W-:Y:S01]  /*04f0*/  IADD3 R4, PT, PT, R10, R11, R9 ;  /* 0x0000000b0a047210 */ /* 0x000fe20007ffe009 */
[----:B------:R-:W-:Y:S06]  /*0500*/  @P1 BRA `(.L_x_65) ;  /* 0xfffffffc00841947 */ /* 0x000fec000383ffff */
.L_x_64:
[----:B------:R-:W-:Y:S05]  /*0510*/  BSYNC.RECONVERGENT B2 ;  /* 0x0000000000027941 */ /* 0x000fea0003800200 */
.L_x_63:
[----:B------:R-:W-:Y:S05]  /*0520*/  @!P0 BRA `(.L_x_62) ;  /* 0x0000000000dc8947 */ /* 0x000fea0003800000 */
[----:B------:R-:W-:Y:S01]  /*0530*/  ISETP.GE.U32.AND P0, PT, R21, 0x8, PT ;  /* 0x000000081500780c */ /* 0x000fe20003f06070 */
[----:B------:R-:W-:Y:S01]  /*0540*/  BSSY.RECONVERGENT B2, `(.L_x_66) ;  /* 0x0000016000027945 */ /* 0x000fe20003800200 */
[----:B------:R-:W-:-:S04]  /*0550*/  LOP3.LUT R16, R2, 0x7, RZ, 0xc0, !PT ;  /* 0x0000000702107812 */ /* 0x000fc800078ec0ff */
[----:B------:R-:W-:-:S07]  /*0560*/  ISETP.NE.AND P1, PT, R16, RZ, PT ;  /* 0x000000ff1000720c */ /* 0x000fce0003f25270 */
[----:B------:R-:W-:Y:S06]  /*0570*/  @!P0 BRA `(.L_x_67) ;  /* 0x0000000000488947 */ /* 0x000fec0003800000 */
[----:B------:R-:W0:Y:S01]  /*0580*/  LDCU.64 UR4, c[0x0][0x380] ;  /* 0x00007000ff0477ac */ /* 0x000e220008000a00 */
[----:B------:R-:W-:-:S04]  /*0590*/  IADD3 R7, P0, PT, R5, UR7, RZ ;  /* 0x0000000705077c10 */ /* 0x000fc8000ff1e0ff */
[----:B------:R-:W-:Y:S02]  /*05a0*/  LEA.HI.X.SX32 R8, R5, RZ, 0x1, P0 ;  /* 0x000000ff05087211 */ /* 0x000fe400000f0eff */
[----:B0-----:R-:W-:-:S04]  /*05b0*/  LEA R6, P0, R7, UR4, 0x2 ;  /* 0x0000000407067c11 */ /* 0x001fc8000f8010ff */
[----:B------:R-:W-:-:S05]  /*05c0*/  LEA.HI.X R7, R7, UR5, R8, 0x2, P0 ;  /* 0x0000000507077c11 */ /* 0x000fca00080f1408 */
[----:B------:R-:W2:Y:S04]  /*05d0*/  LDG.E R9, desc[UR14][R6.64] ;  /* 0x0000000e06097981 */ /* 0x000ea8000c1e1900 */
[----:B------:R-:W2:Y:S04]  /*05e0*/  LDG.E R8, desc[UR14][R6.64+0x400] ;  /* 0x0004000e06087981 */ /* 0x000ea8000c1e1900 */
[----:B------:R-:W3:Y:S04]  /*05f0*/  LDG.E R11, desc[UR14][R6.64+0x800] ;  /* 0x0008000e060b7981 */ /* 0x000ee8000c1e1900 */
[----:B------:R-:W3:Y:S04]  /*0600*/  LDG.E R10, desc[UR14][R6.64+0xc00] ;  /* 0x000c000e060a7981 */ /* 0x000ee8000c1e1900 */
[----:B------:R-:W4:Y:S04]  /*0610*/  LDG.E R13, desc[UR14][R6.64+0x1000] ;  /* 0x0010000e060d7981 */ /* 0x000f28000c1e1900 */
[----:B------:R-:W4:Y:S04]  /*0620*/  LDG.E R12, desc[UR14][R6.64+0x1400] ;  /* 0x0014000e060c7981 */ /* 0x000f28000c1e1900 */
[----:B------:R-:W4:Y:S04]  /*0630*/  LDG.E R15, desc[UR14][R6.64+0x1800] ;  /* 0x0018000e060f7981 */ /* 0x000f28000c1e1900 */
[----:B------:R-:W4:Y:S01]  /*0640*/  LDG.E R14, desc[UR14][R6.64+0x1c00] ;  /* 0x001c000e060e7981 */ /* 0x000f22000c1e1900 */
[----:B------:R-:W-:Y:S01]  /*0650*/  VIADD R5, R5, 0x800 ;  /* 0x0000080005057836 */ /* 0x000fe20000000000 */
[----:B--2--5:R-:W-:-:S04]  /*0660*/  IADD3 R8, PT, PT, R8, R9, R4 ;  /* 0x0000000908087210 */ /* 0x024fc80007ffe004 */
[----:B---3--:R-:W-:-:S04]  /*0670*/  IADD3 R8, PT, PT, R10, R11, R8 ;  /* 0x0000000b0a087210 */ /* 0x008fc80007ffe008 */
[----:B----4-:R-:W-:-:S04]  /*0680*/  IADD3 R8, PT, PT, R12, R13, R8 ;  /* 0x0000000d0c087210 */ /* 0x010fc80007ffe008 */
[----:B------:R-:W-:-:S07]  /*0690*/  IADD3 R4, PT, PT, R14, R15, R8 ;  /* 0x0000000f0e047210 */ /* 0x000fce0007ffe008 */
.L_x_67:
[----:B------:R-:W-:Y:S05]  /*06a0*/  BSYNC.RECONVERGENT B2 ;  /* 0x0000000000027941 */ /* 0x000fea0003800200 */
.L_x_66:
        /* <DEDUP_REMOVED lines=14> */
[----:B------:R-:W3:Y:S01]  /*0790*/  LDG.E R10, desc[UR14][R6.64+0xc00] ;  /* 0x000c000e060a7981 */ /* 0x000ee2000c1e1900 */
[----:B------:R-:W-:Y:S01]  /*07a0*/  VIADD R5, R5, 0x400 ;  /* 0x0000040005057836 */ /* 0x000fe20000000000 */
[----:B--2--5:R-:W-:-:S04]  /*07b0*/  IADD3 R4, PT, PT, R8, R9, R4 ;  /* 0x0000000908047210 */ /* 0x024fc80007ffe004 */
[----:B---3--:R-:W-:-:S07]  /*07c0*/  IADD3 R4, PT, PT, R10, R11, R4 ;  /* 0x0000000b0a047210 */ /* 0x008fce0007ffe004 */
.L_x_69:
[----:B------:R-:W-:Y:S05]  /*07d0*/  BSYNC.RECONVERGENT B2 ;  /* 0x0000000000027941 */ /* 0x000fea0003800200 */
.L_x_68:
[----:B------:R-:W-:Y:S05]  /*07e0*/  @!P1 BRA `(.L_x_62) ;  /* 0x00000000002c9947 */ /* 0x000fea0003800000 */
[----:B------:R-:W0:Y:S01]  /*07f0*/  LDC.64 R6, c[0x0][0x380] ;  /* 0x0000e000ff067b82 */ /* 0x000e220000000a00 */
[----:B------:R-:W-:Y:S02]  /*0800*/  IMAD.U32 R9, RZ, RZ, UR16 ;  /* 0x00000010ff097e24 */ /* 0x000fe4000f8e00ff */
[----:B------:R-:W-:Y:S02]  /*0810*/  IMAD.MOV R2, RZ, RZ, -R2 ;  /* 0x000000ffff027224 */ /* 0x000fe400078e0a02 */
[----:B0-----:R-:W-:-:S07]  /*0820*/  IMAD.WIDE.U32 R6, R9, 0x4000, R6 ;  /* 0x0000400009067825 */ /* 0x001fce00078e0006 */
.L_x_70:
[----:B------:R-:W-:-:S06]  /*0830*/  IMAD.WIDE R8, R5, 0x4, R6 ;  /* 0x0000000405087825 */ /* 0x000fcc00078e0206 */
[----:B------:R-:W2:Y:S01]  /*0840*/  LDG.E R9, desc[UR14][R8.64] ;  /* 0x0000000e08097981 */ /* 0x000ea2000c1e1900 */
[----:B------:R-:W-:Y:S02]  /*0850*/  VIADD R2, R2, 0x1 ;  /* 0x0000000102027836 */ /* 0x000fe40000000000 */
[----:B------:R-:W-:-:S03]  /*0860*/  VIADD R5, R5, 0x100 ;  /* 0x0000010005057836 */ /* 0x000fc60000000000 */
[----:B------:R-:W-:Y:S01]  /*0870*/  ISETP.NE.AND P0, PT, R2, RZ, PT ;  /* 0x000000ff0200720c */ /* 0x000fe20003f05270 */
[----:B--2--5:R-:W-:-:S12]  /*0880*/  IMAD.IADD R4, R9, 0x1, R4 ;  /* 0x0000000109047824 */ /* 0x024fd800078e0204 */
[----:B------:R-:W-:Y:S05]  /*0890*/  @P0 BRA `(.L_x_70) ;  /* 0xfffffffc00e40947 */ /* 0x000fea000383ffff */
.L_x_62:
[----:B------:R-:W-:Y:S05]  /*08a0*/  BSYNC.RECONVERGENT B1 ;  /* 0x0000000000017941 */ /* 0x000fea0003800200 */
.L_x_61:
[----:B------:R-:W-:-:S13]  /*08b0*/  ISETP.GE.AND P0, PT, R0, 0x100, PT ;  /* 0x000001000000780c */ /* 0x000fda0003f06270 */
[----:B------:R-:W-:Y:S05]  /*08c0*/  @!P0 BRA `(.L_x_71) ;  /* 0x0000000000ac8947 */ /* 0x000fea0003800000 */
[----:B------:R-:W1:Y:S01]  /*08d0*/  S2R R8, SR_LANEID ;  /* 0x0000000000087919 */ /* 0x000e620000000000 */
[----:B-----5:R-:W2:Y:S01]  /*08e0*/  SHFL.DOWN PT, R0, R4, 0x1, 0x1f ;  /* 0x08201f0004007f89 */ /* 0x020ea200000e0000 */
[C---:B-1----:R-:W-:Y:S02]  /*08f0*/  ISETP.GT.AND P0, PT, R8.reuse, 0x1e, PT ;  /* 0x0000001e0800780c */ /* 0x042fe40003f04270 */
[----:B------:R-:W-:Y:S02]  /*0900*/  ISETP.NE.AND P1, PT, R8, RZ, PT ;  /* 0x000000ff0800720c */ /* 0x000fe40003f25270 */
[----:B--2---:R-:W-:Y:S02]  /*0910*/  SEL R5, R0, RZ, !P0 ;  /* 0x000000ff00057207 */ /* 0x004fe40004000000 */
[----:B------:R-:W-:-:S03]  /*0920*/  ISETP.GT.AND P0, PT, R8, 0x1d, PT ;  /* 0x0000001d0800780c */ /* 0x000fc60003f04270 */
[----:B------:R-:W-:-:S05]  /*0930*/  IMAD.IADD R5, R5, 0x1, R4 ;  /* 0x0000000105057824 */ /* 0x000fca00078e0204 */
[----:B------:R-:W1:Y:S01]  /*0940*/  SHFL.DOWN PT, R0, R5, 0x2, 0x1f ;  /* 0x08401f0005007f89 */ /* 0x000e6200000e0000 */
[----:B0-----:R-:W0:Y:S01]  /*0950*/  @!P1 S2R R6, SR_CgaCtaId ;  /* 0x0000000000069919 */ /* 0x001e220000008800 */
[----:B-1----:R-:W-:Y:S02]  /*0960*/  SEL R0, R0, RZ, !P0 ;  /* 0x000000ff00007207 */ /* 0x002fe40004000000 */
[----:B------:R-:W-:-:S03]  /*0970*/  ISETP.GT.AND P0, PT, R8, 0x1b, PT ;  /* 0x0000001b0800780c */ /* 0x000fc60003f04270 */
[----:B------:R-:W-:Y:S01]  /*0980*/  IMAD.IADD R0, R5, 0x1, R0 ;  /* 0x0000000105007824 */ /* 0x000fe200078e0200 */
[----:B------:R-:W-:-:S04]  /*0990*/  @!P1 MOV R5, 0x400 ;  /* 0x0000040000059802 */ /* 0x000fc80000000f00 */
[----:B------:R-:W1:Y:S01]  /*09a0*/  SHFL.DOWN PT, R2, R0, 0x4, 0x1f ;  /* 0x08801f0000027f89 */ /* 0x000e6200000e0000 */
[----:B0-----:R-:W-:Y:S02]  /*09b0*/  @!P1 LEA R5, R6, R5, 0x18 ;  /* 0x0000000506059211 */ /* 0x001fe400078ec0ff */
[----:B-1----:R-:W-:Y:S02]  /*09c0*/  SEL R7, R2, RZ, !P0 ;  /* 0x000000ff02077207 */ /* 0x002fe40004000000 */
        /* <DEDUP_REMOVED lines=19> */
[----:B--2---:R-:W-:Y:S04]  /*0b00*/  LDS R0, [UR4+0xc] ;  /* 0x00000c04ff007984 */ /* 0x004fe80008000800 */
[----:B------:R-:W0:Y:S04]  /*0b10*/  LDS.128 R4, [UR4+0x10] ;  /* 0x00001004ff047984 */ /* 0x000e280008000c00 */
[----:B------:R-:W1:Y:S01]  /*0b20*/  LDS.64 R2, [UR4+0x20] ;  /* 0x00002004ff027984 */ /* 0x000e620008000a00 */
[----:B0-----:R-:W-:-:S04]  /*0b30*/  IADD3 R0, PT, PT, R4, R0, R9 ;  /* 0x0000000004007210 */ /* 0x001fc80007ffe009 */
[----:B------:R-:W-:-:S04]  /*0b40*/  IADD3 R0, PT, PT, R6, R0, R5 ;  /* 0x0000000006007210 */ /* 0x000fc80007ffe005 */
[----:B-1----:R-:W-:-:S05]  /*0b50*/  IADD3 R0, PT, PT, R2, R0, R7 ;  /* 0x0000000002007210 */ /* 0x002fca0007ffe007 */
[----:B------:R-:W-:Y:S01]  /*0b60*/  IMAD.IADD R9, R0, 0x1, R3 ;  /* 0x0000000100097824 */ /* 0x000fe200078e0203 */
[----:B------:R-:W-:Y:S06]  /*0b70*/  BRA `(.L_x_72) ;  /* 0x0000001400307947 */ /* 0x000fec0003800000 */
.L_x_71:
[----:B------:R-:W-:Y:S01]  /*0b80*/  LOP3.LUT R2, R3, 0x3e0, RZ, 0xc0, !PT ;  /* 0x000003e003027812 */ /* 0x000fe200078ec0ff */
[----:B------:R-:W1:Y:S03]  /*0b90*/  S2R R10, SR_LANEID ;  /* 0x00000000000a7919 */ /* 0x000e660000000000 */
[----:B0-----:R-:W-:Y:S01]  /*0ba0*/  LOP3.LUT R7, RZ, R2, RZ, 0x33, !PT ;  /* 0x00000002ff077212 */ /* 0x001fe200078e33ff */
[----:B------:R-:W-:-:S04]  /*0bb0*/  VIADD R5, R2, 0x20 ;  /* 0x0000002002057836 */ /* 0x000fc80000000000 */
[----:B------:R-:W-:Y:S01]  /*0bc0*/  IMAD.IADD R7, R0, 0x1, R7 ;  /* 0x0000000100077824 */ /* 0x000fe200078e0207 */
[----:B------:R-:W-:-:S04]  /*0bd0*/  ISETP.GT.AND P0, PT, R5, R0, PT ;  /* 0x000000000500720c */ /* 0x000fc80003f04270 */
[----:B------:R-:W-:-:S05]  /*0be0*/  SEL R7, R7, 0x1f, P0 ;  /* 0x0000001f07077807 */ /* 0x000fca0000000000 */
[----:B-----5:R-:W0:Y:S01]  /*0bf0*/  SHFL.DOWN PT, R2, R4, 0x1, R7 ;  /* 0x0820000004027989 */ /* 0x020e2200000e0007 */
[CC--:B-1----:R-:W-:Y:S01]  /*0c00*/  ISETP.GE.AND P0, PT, R10.reuse, R7.reuse, PT ;  /* 0x000000070a00720c */ /* 0x0c2fe20003f06270 */
[C---:B------:R-:W-:Y:S01]  /*0c10*/  VIADD R6, R10.reuse, 0x2 ;  /* 0x000000020a067836 */ /* 0x040fe20000000000 */
[C---:B------:R-:W-:Y:S01]  /*0c20*/  ISETP.NE.AND P1, PT, R10.reuse, RZ, PT ;  /* 0x000000ff0a00720c */ /* 0x040fe20003f25270 */
[----:B------:R-:W-:Y:S01]  /*0c30*/  VIADD R8, R10, 0x4 ;  /* 0x000000040a087836 */ /* 0x000fe20000000000 */
[----:B0-----:R-:W-:Y:S02]  /*0c40*/  SEL R5, R2, RZ, !P0 ;  /* 0x000000ff02057207 */ /* 0x001fe40004000000 */
        /* <DEDUP_REMOVED lines=35> */
[----:B------:R-:W0:Y:S04]  /*0e80*/  LDS.128 R4, [UR4+0x10] ;  /* 0x00001004ff047984 */ /* 0x000e280008000c00 */
[----:B------:R-:W2:Y:S04]  /*0e90*/  LDS R2, [UR4+0xc] ;  /* 0x00000c04ff027984 */ /* 0x000ea80008000800 */
[----:B------:R-:W3:Y:S01]  /*0ea0*/  LDS.64 R10, [UR4+0x20] ;  /* 0x00002004ff0a7984 */ /* 0x000ee20008000a00 */
[----:B0-----:R-:W-:Y:S02]  /*0eb0*/  SEL R4, R4, RZ, P2 ;  /* 0x000000ff04047207 */ /* 0x001fe40001000000 */
[----:B------:R-:W-:-:S02]  /*0ec0*/  ISETP.GT.AND P2, PT, R0, 0x60, PT ;  /* 0x000000600000780c */ /* 0x000fc40003f44270 */
[----:B--2---:R-:W-:Y:S02]  /*0ed0*/  SEL R2, R2, RZ, P1 ;  /* 0x000000ff02027207 */ /* 0x004fe40000800000 */
        /* <DEDUP_REMOVED lines=8> */
[----:B---3--:R-:W-:Y:S02]  /*0f60*/  SEL R10, R10, RZ, P2 ;  /* 0x000000ff0a0a7207 */ /* 0x008fe40001000000 */
[----:B------:R-:W-:Y:S02]  /*0f70*/  SEL R11, R11, RZ, P3 ;  /* 0x000000ff0b0b7207 */ /* 0x000fe40001800000 */
[----:B------:R-:W-:-:S05]  /*0f80*/  IADD3 R2, PT, PT, R10, R2, R7 ;  /* 0x000000020a027210 */ /* 0x000fca0007ffe007 */
[----:B-1----:R-:W-:Y:S01]  /*0f90*/  IMAD.IADD R9, R2, 0x1, R11 ;  /* 0x0000000102097824 */ /* 0x002fe200078e020b */
[----:B------:R-:W-:Y:S06]  /*0fa0*/  BRA `(.L_x_72) ;  /* 0x0000001000247947 */ /* 0x000fec0003800000 */
.L_x_58:
[----:B------:R-:W0:Y:S01]  /*0fb0*/  S2R R0, SR_TID.X ;  /* 0x0000000000007919 */ /* 0x000e220000002100 */
[----:B------:R-:W1:Y:S01]  /*0fc0*/  LDC.64 R4, c[0x0][0x380] ;  /* 0x0000e000ff047b82 */ /* 0x000e620000000a00 */
[----:B0-----:R-:W-:-:S04]  /*0fd0*/  VIADD R7, R0, UR7 ;  /* 0x0000000700077c36 */ /* 0x001fc80008000000 */
[----:B-1----:R-:W-:-:S05]  /*0fe0*/  IMAD.WIDE.U32 R4, R7, 0x4, R4 ;  /* 0x0000000407047825 */ /* 0x002fca00078e0004 */
[----:B------:R-:W2:Y:S04]  /*0ff0*/  LDG.E R6, desc[UR14][R4.64] ;  /* 0x0000000e04067981 */ /* 0x000ea8000c1e1900 */
[----:B------:R-:W2:Y:S04]  /*1000*/  LDG.E R7, desc[UR14][R4.64+0x400] ;  /* 0x0004000e04077981 */ /* 0x000ea8000c1e1900 */
[----:B------:R-:W2:Y:S04]  /*1010*/  LDG.E R8, desc[UR14][R4.64+0x800] ;  /* 0x0008000e04087981 */ /* 0x000ea8000c1e1900 */
[----:B------:R-:W3:Y:S04]  /*1020*/  LDG.E R9, desc[UR14][R4.64+0xc00] ;  /* 0x000c000e04097981 */ /* 0x000ee8000c1e1900 */
[----:B------:R-:W3:Y:S04]  /*1030*/  LDG.E R10, desc[UR14][R4.64+0x1000] ;  /* 0x0010000e040a7981 */ /* 0x000ee8000c1e1900 */
[----:B------:R-:W4:Y:S04]  /*1040*/  LDG.E R11, desc[UR14][R4.64+0x1400] ;  /* 0x0014000e040b7981 */ /* 0x000f28000c1e1900 */
[----:B------:R-:W4:Y:S04]  /*1050*/  LDG.E R12, desc[UR14][R4.64+0x1800] ;  /* 0x0018000e040c7981 */ /* 0x000f28000c1e1900 */
[----:B------:R-:W5:Y:S04]  /*1060*/  LDG.E R13, desc[UR14][R4.64+0x1c00] ;  /* 0x001c000e040d7981 */ /* 0x000f68000c1e1900 */
[----:B------:R-:W5:Y:S04]  /*1070*/  LDG.E R14, desc[UR14][R4.64+0x2000] ;  /* 0x0020000e040e7981 */ /* 0x000f68000c1e1900 */
[----:B------:R-:W5:Y:S04]  /*1080*/  LDG.E R15, desc[UR14][R4.64+0x2400] ;  /* 0x0024000e040f7981 */ /* 0x000f68000c1e1900 */
[----:B------:R-:W5:Y:S04]  /*1090*/  LDG.E R16, desc[UR14][R4.64+0x2800] ;  /* 0x0028000e04107981 */ /* 0x000f68000c1e1900 */
[----:B------:R-:W5:Y:S04]  /*10a0*/  LDG.E R17, desc[UR14][R4.64+0x2c00] ;  /* 0x002c000e04117981 */ /* 0x000f68000c1e1900 */
[----:B------:R-:W5:Y:S04]  /*10b0*/  LDG.E R18, desc[UR14][R4.64+0x3000] ;  /* 0x0030000e04127981 */ /* 0x000f68000c1e1900 */
[----:B------:R-:W5:Y:S04]  /*10c0*/  LDG.E R19, desc[UR14][R4.64+0x3400] ;  /* 0x0034000e04137981 */ /* 0x000f68000c1e1900 */
[----:B------:R-:W5:Y:S04]  /*10d0*/  LDG.E R20, desc[UR14][R4.64+0x3800] ;  /* 0x0038000e04147981 */ /* 0x000f68000c1e1900 */
[----:B------:R-:W5:Y:S01]  /*10e0*/  LDG.E R21, desc[UR14][R4.64+0x3c00] ;  /* 0x003c000e04157981 */ /* 0x000f62000c1e1900 */
[----:B------:R-:W-:-:S04]  /*10f0*/  ISETP.GE.U32.AND P0, PT, R23, UR5, PT ;  /* 0x0000000517007c0c */ /* 0x000fc8000bf06070 */
[----:B------:R-:W-:Y:S02]  /*1100*/  ISETP.GE.U32.AND.EX P0, PT, R22, UR4, PT, P0 ;  /* 0x0000000416007c0c */ /* 0x000fe4000bf06100 */
[----:B--2---:R-:W-:-:S04]  /*1110*/  IADD3 R6, PT, PT, R8, R7, R6 ;  /* 0x0000000708067210 */ /* 0x004fc80007ffe006 */
[----:B---3--:R-:W-:-:S04]  /*1120*/  IADD3 R6, PT, PT, R10, R9, R6 ;  /* 0x000000090a067210 */ /* 0x008fc80007ffe006 */
[----:B----4-:R-:W-:-:S04]  /*1130*/  IADD3 R6, PT, PT, R12, R11, R6 ;  /* 0x0000000b0c067210 */ /* 0x010fc80007ffe006 */
[----:B-----5:R-:W-:-:S04]  /*1140*/  IADD3 R6, PT, PT, R14, R13, R6 ;  /* 0x0000000d0e067210 */ /* 0x020fc80007ffe006 */
[----:B------:R-:W-:-:S04]  /*1150*/  IADD3 R6, PT, PT, R16, R15, R6 ;  /* 0x0000000f10067210 */ /* 0x000fc80007ffe006 */
[----:B------:R-:W-:-:S04]  /*1160*/  IADD3 R6, PT, PT, R18, R17, R6 ;  /* 0x0000001112067210 */ /* 0x000fc80007ffe006 */
[----:B------:R-:W-:-:S05]  /*1170*/  IADD3 R6, PT, PT, R20, R19, R6 ;  /* 0x0000001314067210 */ /* 0x000fca0007ffe006 */
[----:B------:R-:W-:Y:S01]  /*1180*/  IMAD.IADD R8, R21, 0x1, R6 ;  /* 0x0000000115087824 */ /* 0x000fe200078e0206 */
[----:B------:R-:W-:Y:S06]  /*1190*/  @!P0 BRA `(.L_x_73) ;  /* 0x0000000c00008947 */ /* 0x000fec0003800000 */
[----:B------:R-:W-:Y:S01]  /*11a0*/  UIADD3 UR8, UP0, UPT, UR5, UR7, URZ ;  /* 0x0000000705087290 */ /* 0x000fe2000ff1e0ff */
[----:B------:R-:W-:Y:S01]  /*11b0*/  IADD3 R20, P1, PT, R2, -0x1000, RZ ;  /* 0xfffff00002147810 */ /* 0x000fe20007f3e0ff */
[----:B------:R-:W0:Y:S01]  /*11c0*/  LDCU.64 UR12, c[0x0][0x380] ;  /* 0x00007000ff0c77ac */ /* 0x000e220008000a00 */
[----:B------:R-:W-:Y:S02]  /*11d0*/  LOP3.LUT R5, RZ, R0, RZ, 0x33, !PT ;  /* 0x00000000ff057212 */ /* 0x000fe400078e33ff */
[----:B------:R-:W-:Y:S01]  /*11e0*/  IADD3.X R9, PT, PT, R3, -0x1, RZ, P1, !PT ;  /* 0xffffffff03097810 */ /* 0x000fe20000ffe4ff */
[----:B------:R-:W-:Y:S01]  /*11f0*/  UIADD3.X UR9, UPT, UPT, URZ, UR4, URZ, UP0, !UPT ;  /* 0x00000004ff097290 */ /* 0x000fe200087fe4ff */
[----:B------:R-:W-:Y:S01]  /*1200*/  ISETP.LT.U32.AND P0, PT, R20, UR8, PT ;  /* 0x0000000814007c0c */ /* 0x000fe2000bf01070 */
[----:B------:R-:W-:Y:S01]  /*1210*/  UMOV UR6, UR5 ;  /* 0x0000000500067c82 */ /* 0x000fe20008000000 */
[----:B------:R-:W-:Y:S01]  /*1220*/  IADD3 R11, P2, PT, R0, UR8, RZ ;  /* 0x00000008000b7c10 */ /* 0x000fe2000ff5e0ff */
[----:B------:R-:W-:Y:S01]  /*1230*/  UMOV UR4, URZ ;  /* 0x000000ff00047c82 */ /* 0x000fe20008000000 */
[----:B------:R-:W-:Y:S01]  /*1240*/  IADD3 R5, PT, PT, R2, -UR5, R5 ;  /* 0x8000000502057c10 */ /* 0x000fe2000fffe005 */
[----:B------:R-:W-:Y:S01]  /*1250*/  IMAD.U32 R10, RZ, RZ, UR9 ;  /* 0x00000009ff0a7e24 */ /* 0x000fe2000f8e00ff */
[----:B------:R-:W-:Y:S01]  /*1260*/  UMOV UR10, UR8 ;  /* 0x00000008000a7c82 */ /* 0x000fe20008000000 */
[----:B------:R-:W-:-:S02]  /*1270*/  IMAD.X R4, RZ, RZ, UR9, P2 ;  /* 0x00000009ff047e24 */ /* 0x000fc400090e06ff */
[----:B------:R-:W-:Y:S01]  /*1280*/  VIADD R7, R5, -UR7 ;  /* 0x8000000705077c36 */ /* 0x000fe20008000000 */
[----:B------:R-:W-:Y:S01]  /*1290*/  ISETP.GT.U32.AND.EX P0, PT, R10, R9, PT, P0 ;  /* 0x000000090a00720c */ /* 0x000fe20003f04100 */
[----:B------:R-:W-:Y:S01]  /*12a0*/  UMOV UR7, UR9 ;  /* 0x0000000900077c82 */ /* 0x000fe20008000000 */
[----:B0-----:R-:W-:-:S04]  /*12b0*/  LEA R6, P1, R11, UR12, 0x2 ;  /* 0x0000000c0b067c11 */ /* 0x001fc8000f8210ff */
[----:B------:R-:W-:Y:S02]  /*12c0*/  IADD3 R6, P2, PT, R6, 0x2000, RZ ;  /* 0x0000200006067810 */ /* 0x000fe40007f5e0ff */
[----:B------:R-:W-:-:S05]  /*12d0*/  LEA.HI.X R11, R11, UR13, R4, 0x2, P1 ;  /* 0x0000000d0b0b7c11 */ /* 0x000fca00088f1404 */
[----:B------:R-:W-:Y:S01]  /*12e0*/  IMAD.X R11, RZ, RZ, R11, P2 ;  /* 0x000000ffff0b7224 */ /* 0x000fe200010e060b */
[----:B------:R-:W-:Y:S06]  /*12f0*/  @P0 BRA `(.L_x_74) ;  /* 0x0000000000d40947 */ /* 0x000fec0003800000 */
[----:B------:R-:W0:Y:S01]  /*1300*/  LDC.64 R2, c[0x0][0x3b8] ;  /* 0x0000ee00ff027b82 */ /* 0x000e220000000a00 */
[----:B------:R-:W1:Y:S01]  /*1310*/  LDCU.64 UR12, c[0x0][0x380] ;  /* 0x00007000ff0c77ac */ /* 0x000e620008000a00 */
[----:B------:R-:W-:Y:S01]  /*1320*/  NOP ;  /* 0x0000000000007918 */ /* 0x000fe20000000000 */
.L_x_75:
[----:B------:R-:W-:-:S05]  /*1330*/  IADD3 R5, P0, PT, R0, UR8, RZ ;  /* 0x0000000800057c10 */ /* 0x000fca000ff1e0ff */
[----:B------:R-:W-:Y:S01]  /*1340*/  IMAD.X R10, RZ, RZ, UR9, P0 ;  /* 0x00000009ff0a7e24 */ /* 0x000fe200080e06ff */
[----:B-1----:R-:W-:-:S04]  /*1350*/  LEA R4, P0, R5, UR12, 0x2 ;  /* 0x0000000c05047c11 */ /* 0x002fc8000f8010ff */
[----:B------:R-:W-:-:S05]  /*1360*/  LEA.HI.X R5, R5, UR13, R10, 0x2, P0 ;  /* 0x0000000d05057c11 */ /* 0x000fca00080f140a */
        /* <DEDUP_REMOVED lines=15> */
[----:B------:R1:W5:Y:S01]  /*1460*/  LDG.E R21, desc[UR14][R4.64+0x3c00] ;  /* 0x003c000e04157981 */ /* 0x000362000c1e1900 */
[----:B------:R-:W-:-:S02]  /*1470*/  USHF.R.S32.HI UR11, URZ, 0x1f, UR5 ;  /* 0x0000001fff0b7899 */ /* 0x000fc40008011405 */
[----:B------:R-:W-:-:S04]  /*1480*/  UIADD3 UR6, UP0, UPT, UR5, UR10, URZ ;  /* 0x0000000a05067290 */ /* 0x000fc8000ff1e0ff */
[----:B------:R-:W-:Y:S01]  /*1490*/  UIADD3.X UR7, UPT, UPT, UR11, UR7, URZ, UP0, !UPT ;  /* 0x000000070b077290 */ /* 0x000fe200087fe4ff */
[----:B--2---:R-:W-:Y:S02]  /*14a0*/  IADD3 R22, PT, PT, R22, R23, R8 ;  /* 0x0000001716167210 */ /* 0x004fe40007ffe008 */
[----:B0-----:R-:W-:-:S04]  /*14b0*/  IADD3 R8, P1, PT, R2, -UR8, RZ ;  /* 0x8000000802087c10 */ /* 0x001fc8000ff3e0ff */
[----:B------:R-:W-:Y:S02]  /*14c0*/  ISETP.GE.U32.AND P0, PT, R8, UR5, PT ;  /* 0x0000000508007c0c */ /* 0x000fe4000bf06070 */
[----:B---3--:R-:W-:Y:S02]  /*14d0*/  IADD3 R22, PT, PT, R25, R24, R22 ;  /* 0x0000001819167210 */ /* 0x008fe40007ffe016 */
[----:B-1----:R-:W-:-:S04]  /*14e0*/  IADD3.X R4, PT, PT, R3, ~UR9, RZ, P1, !PT ;  /* 0x8000000903047c10 */ /* 0x002fc80008ffe4ff */
[----:B------:R-:W-:Y:S02]  /*14f0*/  ISETP.GE.U32.AND.EX P0, PT, R4, UR11, PT, P0 ;  /* 0x0000000b04007c0c */ /* 0x000fe4000bf06100 */
[----:B----4-:R-:W-:-:S04]  /*1500*/  IADD3 R22, PT, PT, R27, R26, R22 ;  /* 0x0000001a1b167210 */ /* 0x010fc80007ffe016 */
[----:B-----5:R-:W-:-:S04]  /*1510*/  IADD3 R18, PT, PT, R19, R18, R22 ;  /* 0x0000001213127210 */ /* 0x020fc80007ffe016 */
[----:B------:R-:W-:-:S04]  /*1520*/  IADD3 R10, PT, PT, R10, R15, R18 ;  /* 0x0000000f0a0a7210 */ /* 0x000fc80007ffe012 */
[----:B------:R-:W-:-:S04]  /*1530*/  IADD3 R10, PT, PT, R16, R17, R10 ;  /* 0x00000011100a7210 */ /* 0x000fc80007ffe00a */
[----:B------:R-:W-:-:S04]  /*1540*/  IADD3 R10, PT, PT, R13, R14, R10 ;  /* 0x0000000e0d0a7210 */ /* 0x000fc80007ffe00a */
[----:B------:R-:W-:Y:S01]  /*1550*/  IADD3 R8, PT, PT, R21, R12, R10 ;  /* 0x0000000c15087210 */ /* 0x000fe20007ffe00a */
[----:B------:R-:W-:Y:S06]  /*1560*/  @!P0 BRA `(.L_x_73) ;  /* 0x00000008000c8947 */ /* 0x000fec0003800000 */
[----:B------:R-:W-:Y:S02]  /*1570*/  UIADD3 UR8, UP0, UPT, UR5, UR8, URZ ;  /* 0x0000000805087290 */ /* 0x000fe4000ff1e0ff */
[----:B------:R-:W-:Y:S01]  /*1580*/  IMAD.U32 R5, RZ, RZ, UR5 ;  /* 0x00000005ff057e24 */ /* 0x000fe2000f8e00ff */
[----:B------:R-:W-:Y:S01]  /*1590*/  UIADD3 UR4, UPT, UPT, UR4, 0x1, URZ ;  /* 0x0000000104047890 */ /* 0x000fe2000fffe0ff */
[----:B------:R-:W-:Y:S01]  /*15a0*/  IMAD.MOV.U32 R10, RZ, RZ, R6 ;  /* 0x000000ffff0a7224 */ /* 0x000fe200078e0006 */
[----:B------:R-:W-:Y:S01]  /*15b0*/  UIADD3.X UR9, UPT, UPT, UR11, UR9, URZ, UP0, !UPT ;  /* 0x000000090b097290 */ /* 0x000fe200087fe4ff */
[----:B------:R-:W-:Y:S01]  /*15c0*/  VIADD R7, R7, -UR5 ;  /* 0x8000000507077c36 */ /* 0x000fe20008000000 */
[----:B------:R-:W-:Y:S01]  /*15d0*/  ISETP.LT.U32.AND P0, PT, R20, UR8, PT ;  /* 0x0000000814007c0c */ /* 0x000fe2000bf01070 */
[----:B------:R-:W-:Y:S01]  /*15e0*/  IMAD.WIDE R10, R5, 0x4, R10 ;  /* 0x00000004050a7825 */ /* 0x000fe200078e020a */
[----:B------:R-:W-:-:S03]  /*15f0*/  UMOV UR10, UR6 ;  /* 0x00000006000a7c82 */ /* 0x000fc60008000000 */
[----:B------:R-:W-:Y:S02]  /*1600*/  IMAD.U32 R4, RZ, RZ, UR9 ;  /* 0x00000009ff047e24 */ /* 0x000fe4000f8e00ff */
[----:B------:R-:W-:-:S03]  /*1610*/  IMAD.MOV.U32 R6, RZ, RZ, R10 ;  /* 0x000000ffff067224 */ /* 0x000fc600078e000a */
[----:B------:R-:W-:-:S13]  /*1620*/  ISETP.GT.U32.AND.EX P0, PT, R4, R9, PT, P0 ;  /* 0x000000090400720c */ /* 0x000fda0003f04100 */
[----:B------:R-:W-:Y:S05]  /*1630*/  @!P0 BRA `(.L_x_75) ;  /* 0xfffffffc003c8947 */ /* 0x000fea000383ffff */
[----:B------:R-:W-:-:S05]  /*1640*/  UMOV UR6, UR5 ;  /* 0x0000000500067c82 */ /* 0x000fca0008000000 */
.L_x_74:
[C---:B------:R-:W-:Y:S01]  /*1650*/  VIADD R5, R2.reuse, -UR8 ;  /* 0x8000000802057c36 */ /* 0x040fe20008000000 */
[----:B------:R-:W-:Y:S01]  /*1660*/  ISETP.LE.U32.AND P1, PT, R2, UR8, PT ;  /* 0x0000000802007c0c */ /* 0x000fe2000bf23070 */
[----:B------:R-:W-:Y:S01]  /*1670*/  IMAD.U32 R4, RZ, RZ, UR9 ;  /* 0x00000009ff047e24 */ /* 0x000fe2000f8e00ff */
[----:B------:R-:W-:Y:S02]  /*1680*/  BSSY.RECONVERGENT B1, `(.L_x_73) ;  /* 0x0000071000017945 */ /* 0x000fe40003800200 */
[----:B------:R-:W-:-:S04]  /*1690*/  ISETP.GE.AND P0, PT, R0, R5, PT ;  /* 0x000000050000720c */ /* 0x000fc80003f06270 */
[----:B------:R-:W-:-:S13]  /*16a0*/  ISETP.GE.U32.OR.EX P0, PT, R4, R3, P0, P1 ;  /* 0x000000030400720c */ /* 0x000fda0000706510 */
[----:B------:R-:W-:Y:S05]  /*16b0*/  @P0 BRA `(.L_x_76) ;  /* 0x0000000400b40947 */ /* 0x000fea0003800000 */
[----:B------:R-:W0:Y:S01]  /*16c0*/  LDC R4, c[0x0][0x3c0] ;  /* 0x0000f000ff047b82 */ /* 0x000e220000000800 */
[----:B------:R-:W-:Y:S01]  /*16d0*/  USHF.L.U32 UR5, UR16, 0xc, URZ ;  /* 0x0000000c10057899 */ /* 0x000fe200080006ff */
[----:B------:R-:W-:Y:S01]  /*16e0*/  LOP3.LUT R3, RZ, R0, RZ, 0x33, !PT ;  /* 0x00000000ff037212 */ /* 0x000fe200078e33ff */
[----:B------:R-:W-:Y:S02]  /*16f0*/  BSSY.RECONVERGENT B2, `(.L_x_77) ;  /* 0x000002e000027945 */ /* 0x000fe40003800200 */
[----:B------:R-:W-:-:S06]  /*1700*/  UIADD3 UR5, UPT, UPT, UR5, UR6, URZ ;  /* 0x0000000605057290 */ /* 0x000fcc000fffe0ff */
[----:B------:R-:W-:Y:S01]  /*1710*/  IADD3 R2, PT, PT, R2, -UR5, R3 ;  /* 0x8000000502027c10 */ /* 0x000fe2000fffe003 */
[----:B0-----:R-:W-:-:S04]  /*1720*/  IMAD R3, R4, UR4, RZ ;  /* 0x0000000404037c24 */ /* 0x001fc8000f8e02ff */
[----:B------:R-:W-:-:S05]  /*1730*/  IMAD R2, R3, -0x1000, R2 ;  /* 0xfffff00003027824 */ /* 0x000fca00078e0202 */
[C---:B------:R-:W-:Y:S02]  /*1740*/  ISETP.GE.U32.AND P0, PT, R2.reuse, 0xf00, PT ;  /* 0x00000f000200780c */ /* 0x040fe40003f06070 */
[----:B------:R-:W-:Y:S01]  /*1750*/  LEA.HI R20, R2, 0x1, RZ, 0x18 ;  /* 0x0000000102147811 */ /* 0x000fe200078fc0ff */
[----:B------:R-:W-:-:S03]  /*1760*/  IMAD.MOV.U32 R2, RZ, RZ, R0 ;  /* 0x000000ffff027224 */ /* 0x000fc600078e0000 */
[----:B------:R-:W-:-:S04]  /*1770*/  LOP3.LUT R21, R20, 0xf, RZ, 0xc0, !PT ;  /* 0x0000000f14157812 */ /* 0x000fc800078ec0ff */
[----:B------:R-:W-:-:S03]  /*1780*/  ISETP.NE.AND P1, PT, R21, RZ, PT ;  /* 0x000000ff1500720c */ /* 0x000fc60003f25270 */
[----:B------:R-:W-:Y:S10]  /*1790*/  @!P0 BRA `(.L_x_78) ;  /* 0x00000000008c8947 */ /* 0x000ff40003800000 */
[----:B------:R-:W-:-:S04]  /*17a0*/  LEA.HI R2, R7, 0x1, RZ, 0x18 ;  /* 0x0000000107027811 */ /* 0x000fc800078fc0ff */
[----:B------:R-:W-:Y:S01]  /*17b0*/  LOP3.LUT R3, R2, 0x1fffff0, RZ, 0xc0, !PT ;  /* 0x01fffff002037812 */ /* 0x000fe200078ec0ff */
[----:B------:R-:W-:-:S04]  /*17c0*/  IMAD.MOV.U32 R2, RZ, RZ, R0 ;  /* 0x000000ffff027224 */ /* 0x000fc800078e0000 */
[----:B------:R-:W-:-:S07]  /*17d0*/  IMAD.MOV R3, RZ, RZ, -R3 ;  /* 0x000000ffff037224 */ /* 0x000fce00078e0a03 */
.L_x_79:
[----:B------:R-:W-:-:S05]  /*17e0*/  IMAD.MOV.U32 R10, RZ, RZ, R6 ;  /* 0x000000ffff0a7224 */ /* 0x000fca00078e0006 */
        /* <DEDUP_REMOVED lines=16> */
[----:B------:R-:W-:-:S02]  /*18f0*/  VIADD R3, R3, 0x10 ;  /* 0x0000001003037836 */ /* 0x000fc40000000000 */
[----:B------:R-:W-:-:S03]  /*1900*/  VIADD R2, R2, 0x1000 ;  /* 0x0000100002027836 */ /* 0x000fc60000000000 */
[----:B------:R-:W-:Y:S02]  /*1910*/  ISETP.NE.AND P0, PT, R3, RZ, PT ;  /* 0x000000ff0300720c */ /* 0x000fe40003f05270 */
[----:B--2---:R-:W-:-:S04]  /*1920*/  IADD3 R14, PT, PT, R14, R15, R8 ;  /* 0x0000000f0e0e7210 */ /* 0x004fc80007ffe008 */
[----:B---3--:R-:W-:-:S04]  /*1930*/  IADD3 R14, PT, PT, R16, R17, R14 ;  /* 0x00000011100e7210 */ /* 0x008fc80007ffe00e */
[----:B----4-:R-:W-:-:S04]  /*1940*/  IADD3 R14, PT, PT, R18, R19, R14 ;  /* 0x00000013120e7210 */ /* 0x010fc80007ffe00e */
[----:B-----5:R-:W-:-:S04]  /*1950*/  IADD3 R14, PT, PT, R22, R23, R14 ;  /* 0x00000017160e7210 */ /* 0x020fc80007ffe00e */
[----:B------:R-:W-:-:S04]  /*1960*/  IADD3 R14, PT, PT, R24, R25, R14 ;  /* 0x00000019180e7210 */ /* 0x000fc80007ffe00e */
[----:B------:R-:W-:Y:S02]  /*1970*/  IADD3 R13, PT, PT, R6, R13, R14 ;  /* 0x0000000d060d7210 */ /* 0x000fe40007ffe00e */
[----:B------:R-:W-:-:S05]  /*1980*/  IADD3 R6, P2, PT, R10, 0x4000, RZ ;  /* 0x000040000a067810 */ /* 0x000fca0007f5e0ff */
[----:B0-----:R-:W-:Y:S01]  /*1990*/  IMAD.X R11, RZ, RZ, R11, P2 ;  /* 0x000000ffff0b7224 */ /* 0x001fe200010e060b */
[----:B------:R-:W-:-:S04]  /*19a0*/  IADD3 R9, PT, PT, R12, R9, R13 ;  /* 0x000000090c097210 */ /* 0x000fc80007ffe00d */
[----:B------:R-:W-:Y:S01]  /*19b0*/  IADD3 R8, PT, PT, R5, R4, R9 ;  /* 0x0000000405087210 */ /* 0x000fe20007ffe009 */
[----:B------:R-:W-:Y:S06]  /*19c0*/  @P0 BRA `(.L_x_79) ;  /* 0xfffffffc00840947 */ /* 0x000fec000383ffff */
.L_x_78:
[----:B------:R-:W-:Y:S05]  /*19d0*/  BSYNC.RECONVERGENT B2 ;  /* 0x0000000000027941 */ /* 0x000fea0003800200 */
.L_x_77:
[----:B------:R-:W-:Y:S05]  /*19e0*/  @!P1 BRA `(.L_x_76) ;  /* 0x0000000000e89947 */ /* 0x000fea0003800000 */
[----:B------:R-:W-:Y:S01]  /*19f0*/  ISETP.GE.U32.AND P0, PT, R21, 0x8, PT ;  /* 0x000000081500780c */ /* 0x000fe20003f06070 */
[----:B------:R-:W-:Y:S01]  /*1a00*/  BSSY.RECONVERGENT B2, `(.L_x_80) ;  /* 0x0000015000027945 */ /* 0x000fe20003800200 */
[----:B------:R-:W-:-:S04]  /*1a10*/  LOP3.LUT R15, R20, 0x7, RZ, 0xc0, !PT ;  /* 0x00000007140f7812 */ /* 0x000fc800078ec0ff */
[----:B------:R-:W-:-:S07]  /*1a20*/  ISETP.NE.AND P1, PT, R15, RZ, PT ;  /* 0x000000ff0f00720c */ /* 0x000fce0003f25270 */
[----:B------:R-:W-:Y:S06]  /*1a30*/  @!P0 BRA `(.L_x_81) ;  /* 0x0000000000448947 */ /* 0x000fec0003800000 */
[----:B------:R-:W-:-:S05]  /*1a40*/  IADD3 R3, P0, PT, R2, UR8, RZ ;  /* 0x0000000802037c10 */ /* 0x000fca000ff1e0ff */
[----:B------:R-:W-:Y:S01]  /*1a50*/  IMAD.X R6, RZ, RZ, UR9, P0 ;  /* 0x00000009ff067e24 */ /* 0x000fe200080e06ff */
[----:B------:R-:W-:-:S04]  /*1a60*/  LEA R4, P0, R3, UR12, 0x2 ;  /* 0x0000000c03047c11 */ /* 0x000fc8000f8010ff */
        /* <DEDUP_REMOVED lines=8> */
[----:B------:R-:W5:Y:S01]  /*1af0*/  LDG.E R13, desc[UR14][R4.64+0x1c00] ;  /* 0x001c000e040d7981 */ /* 0x000f62000c1e1900 */
[----:B------:R-:W-:Y:S01]  /*1b00*/  VIADD R2, R2, 0x800 ;  /* 0x0000080002027836 */ /* 0x000fe20000000000 */
[----:B--2---:R-:W-:-:S04]  /*1b10*/  IADD3 R3, PT, PT, R6, R3, R8 ;  /* 0x0000000306037210 */ /* 0x004fc80007ffe008 */
[----:B---3--:R-:W-:-:S04]  /*1b20*/  IADD3 R3, PT, PT, R9, R10, R3 ;  /* 0x0000000a09037210 */ /* 0x008fc80007ffe003 */
[----:B----4-:R-:W-:-:S04]  /*1b30*/  IADD3 R3, PT, PT, R11, R12, R3 ;  /* 0x0000000c0b037210 */ /* 0x010fc80007ffe003 */
[----:B-----5:R-:W-:-:S07]  /*1b40*/  IADD3 R8, PT, PT, R13, R14, R3 ;  /* 0x0000000e0d087210 */ /* 0x020fce0007ffe003 */
.L_x_81:
[----:B------:R-:W-:Y:S05]  /*1b50*/  BSYNC.RECONVERGENT B2 ;  /* 0x0000000000027941 */ /* 0x000fea0003800200 */
.L_x_80:
[----:B------:R-:W-:Y:S05]  /*1b60*/  @!P1 BRA `(.L_x_76) ;  /* 0x0000000000889947 */ /* 0x000fea0003800000 */
[----:B------:R-:W-:Y:S01]  /*1b70*/  ISETP.GE.U32.AND P0, PT, R15, 0x4, PT ;  /* 0x000000040f00780c */ /* 0x000fe20003f06070 */
[----:B------:R-:W-:Y:S01]  /*1b80*/  BSSY.RECONVERGENT B2, `(.L_x_82) ;  /* 0x000000e000027945 */ /* 0x000fe20003800200 */
[----:B------:R-:W-:-:S11]  /*1b90*/  LOP3.LUT P1, RZ, R20, 0x3, RZ, 0xc0, !PT ;  /* 0x0000000314ff7812 */ /* 0x000fd6000782c0ff */
[----:B------:R-:W-:Y:S05]  /*1ba0*/  @!P0 BRA `(.L_x_83) ;  /* 0x00000000002c8947 */ /* 0x000fea0003800000 */
[----:B------:R-:W-:-:S05]  /*1bb0*/  IADD3 R3, P0, PT, R2, UR8, RZ ;  /* 0x0000000802037c10 */ /* 0x000fca000ff1e0ff */
[----:B------:R-:W-:Y:S01]  /*1bc0*/  IMAD.X R6, RZ, RZ, UR9, P0 ;  /* 0x00000009ff067e24 */ /* 0x000fe200080e06ff */
[----:B------:R-:W-:-:S04]  /*1bd0*/  LEA R4, P0, R3, UR12, 0x2 ;  /* 0x0000000c03047c11 */ /* 0x000fc8000f8010ff */
[----:B------:R-:W-:-:S05]  /*1be0*/  LEA.HI.X R5, R3, UR13, R6, 0x2, P0 ;  /* 0x0000000d03057c11 */ /* 0x000fca00080f1406 */
[----:B------:R-:W2:Y:S04]  /*1bf0*/  LDG.E R3, desc[UR14][R4.64] ;  /* 0x0000000e04037981 */ /* 0x000ea8000c1e1900 */
[----:B------:R-:W2:Y:S04]  /*1c00*/  LDG.E R6, desc[UR14][R4.64+0x400] ;  /* 0x0004000e04067981 */ /* 0x000ea8000c1e1900 */
[----:B------:R-:W3:Y:S04]  /*1c10*/  LDG.E R10, desc[UR14][R4.64+0x800] ;  /* 0x0008000e040a7981 */ /* 0x000ee8000c1e1900 */
[----:B------:R-:W3:Y:S01]  /*1c20*/  LDG.E R9, desc[UR14][R4.64+0xc00] ;  /* 0x000c000e04097981 */ /* 0x000ee2000c1e1900 */
[----:B------:R-:W-:Y:S01]  /*1c30*/  VIADD R2, R2, 0x400 ;  /* 0x0000040002027836 */ /* 0x000fe20000000000 */
[----:B--2---:R-:W-:-:S04]  /*1c40*/  IADD3 R3, PT, PT, R6, R3, R8 ;  /* 0x0000000306037210 */ /* 0x004fc80007ffe008 */
[----:B---3--:R-:W-:-:S07]  /*1c50*/  IADD3 R8, PT, PT, R9, R10, R3 ;  /* 0x0000000a09087210 */ /* 0x008fce0007ffe003 */
.L_x_83:
[----:B------:R-:W-:Y:S05]  /*1c60*/  BSYNC.RECONVERGENT B2 ;  /* 0x0000000000027941 */ /* 0x000fea0003800200 */
.L_x_82:
[----:B------:R-:W-:Y:S05]  /*1c70*/  @!P1 BRA `(.L_x_76) ;  /* 0x0000000000449947 */ /* 0x000fea0003800000 */
[----:B------:R-:W-:Y:S02]  /*1c80*/  LOP3.LUT R7, R7, 0xffff, RZ, 0xc0, !PT ;  /* 0x0000ffff07077812 */ /* 0x000fe400078ec0ff */
[----:B------:R-:W-:Y:S02]  /*1c90*/  IADD3 R6, P0, PT, R2, UR10, RZ ;  /* 0x0000000a02067c10 */ /* 0x000fe4000ff1e0ff */
[----:B------:R-:W-:Y:S02]  /*1ca0*/  LEA.HI R2, R7, 0x1, RZ, 0x18 ;  /* 0x0000000107027811 */ /* 0x000fe400078fc0ff */
[----:B------:R-:W-:Y:S01]  /*1cb0*/  LEA R5, P1, R6, UR12, 0x2 ;  /* 0x0000000c06057c11 */ /* 0x000fe2000f8210ff */
[----:B------:R-:W-:Y:S01]  /*1cc0*/  IMAD.X R3, RZ, RZ, UR7, P0 ;  /* 0x00000007ff037e24 */ /* 0x000fe200080e06ff */
[----:B------:R-:W-:-:S04]  /*1cd0*/  LOP3.LUT R2, R2, 0x3, RZ, 0xc0, !PT ;  /* 0x0000000302027812 */ /* 0x000fc800078ec0ff */
[----:B------:R-:W-:Y:S01]  /*1ce0*/  LEA.HI.X R6, R6, UR13, R3, 0x2, P1 ;  /* 0x0000000d06067c11 */ /* 0x000fe200088f1403 */
[----:B------:R-:W-:-:S07]  /*1cf0*/  IMAD.MOV R4, RZ, RZ, -R2 ;  /* 0x000000ffff047224 */ /* 0x000fce00078e0a02 */
.L_x_84:
[----:B------:R-:W-:Y:S02]  /*1d00*/  IMAD.MOV.U32 R3, RZ, RZ, R6 ;  /* 0x000000ffff037224 */ /* 0x000fe400078e0006 */
[----:B------:R-:W-:-:S05]  /*1d10*/  IMAD.MOV.U32 R2, RZ, RZ, R5 ;  /* 0x000000ffff027224 */ /* 0x000fca00078e0005 */
[----:B------:R-:W2:Y:S01]  /*1d20*/  LDG.E R3, desc[UR14][R2.64] ;  /* 0x0000000e02037981 */ /* 0x000ea2000c1e1900 */
[----:B------:R-:W-:Y:S01]  /*1d30*/  VIADD R4, R4, 0x1 ;  /* 0x0000000104047836 */ /* 0x000fe20000000000 */
[----:B------:R-:W-:-:S04]  /*1d40*/  IADD3 R5, P1, PT, R5, 0x400, RZ ;  /* 0x0000040005057810 */ /* 0x000fc80007f3e0ff */
[----:B------:R-:W-:Y:S01]  /*1d50*/  ISETP.NE.AND P0, PT, R4, RZ, PT ;  /* 0x000000ff0400720c */ /* 0x000fe20003f05270 */
[----:B------:R-:W-:Y:S02]  /*1d60*/  IMAD.X R6, RZ, RZ, R6, P1 ;  /* 0x000000ffff067224 */ /* 0x000fe400008e0606 */
[----:B--2---:R-:W-:-:S10]  /*1d70*/  IMAD.IADD R8, R3, 0x1, R8 ;  /* 0x0000000103087824 */ /* 0x004fd400078e0208 */
[----:B------:R-:W-:Y:S05]  /*1d80*/  @P0 BRA `(.L_x_84) ;  /* 0xfffffffc00dc0947 */ /* 0x000fea000383ffff */
.L_x_76:
[----:B------:R-:W-:Y:S05]  /*1d90*/  BSYNC.RECONVERGENT B1 ;  /* 0x0000000000017941 */ /* 0x000fea0003800200 */
.L_x_73:
        /* <DEDUP_REMOVED lines=37> */
[----:B0-----:R-:W0:Y:S01]  /*1ff0*/  LDS.64 R2, [UR4+0x20] ;  /* 0x00002004ff027984 */ /* 0x001e220008000a00 */
[----:B-1----:R-:W-:-:S04]  /*2000*/  IADD3 R0, PT, PT, R4, R0, R9 ;  /* 0x0000000004007210 */ /* 0x002fc80007ffe009 */
[----:B------:R-:W-:-:S04]  /*2010*/  IADD3 R0, PT, PT, R6, R0, R5 ;  /* 0x0000000006007210 */ /* 0x000fc80007ffe005 */
[----:B0-----:R-:W-:-:S05]  /*2020*/  IADD3 R0, PT, PT, R2, R0, R7 ;  /* 0x0000000002007210 */ /* 0x001fca0007ffe007 */
[----:B------:R-:W-:-:S07]  /*2030*/  IMAD.IADD R9, R0, 0x1, R3 ;  /* 0x0000000100097824 */ /* 0x000fce00078e0203 */
.L_x_72:
[----:B------:R-:W-:Y:S05]  /*2040*/  BSYNC.RECONVERGENT B0 ;  /* 0x0000000000007941 */ /* 0x000fea0003800200 */
.L_x_57:
[----:B------:R-:W-:Y:S05]  /*2050*/  @P0 EXIT ;  /* 0x000000000000094d */ /* 0x000fea0003800000 */
[----:B------:R-:W3:Y:S02]  /*2060*/  LDCU.64 UR4, c[0x0][0x388] ;  /* 0x00007100ff0477ac */ /* 0x000ee40008000a00 */
[----:B---3--:R-:W-:-:S06]  /*2070*/  UIMAD.WIDE.U32 UR4, UR16, 0x4, UR4 ;  /* 0x00000004100478a5 */ /* 0x008fcc000f8e0004 */
[----:B0-----:R-:W-:Y:S02]  /*2080*/  IMAD.U32 R2, RZ, RZ, UR4 ;  /* 0x00000004ff027e24 */ /* 0x001fe4000f8e00ff */
[----:B------:R-:W-:-:S05]  /*2090*/  IMAD.U32 R3, RZ, RZ, UR5 ;  /* 0x00000005ff037e24 */ /* 0x000fca000f8e00ff */
[----:B------:R-:W-:Y:S01]  /*20a0*/  STG.E desc[UR14][R2.64], R9 ;  /* 0x0000000902007986 */ /* 0x000fe2000c10190e */
[----:B------:R-:W-:Y:S05]  /*20b0*/  EXIT ;  /* 0x000000000000794d */ /* 0x000fea0003800000 */
.L_x_85:
        /* <DEDUP_REMOVED lines=12> */
.L_x_986:


//--------------------- .text._ZN3cub18CUB_300001_SM_10006detail6reduce28DeviceReduceSingleTileKernelINS2_10policy_hubIiyN4cuda3std3__44plusIiEEE10Policy1000EN6thrust24THRUST_300001_SM_1000_NS10device_ptrIiEEPiyS9_iiNS7_10__identityEEEvT0_T1_T2_T3_T4_T6_ --------------------------
	.section	.text._ZN3cub18CUB_300001_SM_10006detail6reduce28DeviceReduceSingleTileKernelINS2_10policy_hubIiyN4cuda3std3__44plusIiEEE10Policy1000EN6thrust24THRUST_300001_SM_1000_NS10device_ptrIiEEPiyS9_iiNS7_10__identityEEEvT0_T1_T2_T3_T4_T6_,"ax",@progbits
	.align	128
        .global         _ZN3cub18CUB_300001_SM_10006detail6reduce28DeviceReduceSingleTileKernelINS2_10policy_hubIiyN4cuda3std3__44plusIiEEE10Policy1000EN6thrust24THRUST_300001_SM_1000_NS10device_ptrIiEEPiyS9_iiNS7_10__identityEEEvT0_T1_T2_T3_T4_T6_
        .type           _ZN3cub18CUB_300001_SM_10006detail6reduce28DeviceReduceSingleTileKernelINS2_10policy_hubIiyN4cuda3std3__44plusIiEEE10Policy1000EN6thrust24THRUST_300001_SM_1000_NS10device_ptrIiEEPiyS9_iiNS7_10__identityEEEvT0_T1_T2_T3_T4_T6_,@function
        .size           _ZN3cub18CUB_300001_SM_10006detail6reduce28DeviceReduceSingleTileKernelINS2_10policy_hubIiyN4cuda3std3__44plusIiEEE10Policy1000EN6thrust24THRUST_300001_SM_1000_NS10device_ptrIiEEPiyS9_iiNS7_10__identityEEEvT0_T1_T2_T3_T4_T6_,(.L_x_987 - _ZN3cub18CUB_300001_SM_10006detail6reduce28DeviceReduceSingleTileKernelINS2_10policy_hubIiyN4cuda3std3__44plusIiEEE10Policy1000EN6thrust24THRUST_300001_SM_1000_NS10device_ptrIiEEPiyS9_iiNS7_10__identityEEEvT0_T1_T2_T3_T4_T6_)
        .other          _ZN3cub18CUB_300001_SM_10006detail6reduce28DeviceReduceSingleTileKernelINS2_10policy_hubIiyN4cuda3std3__44plusIiEEE10Policy1000EN6thrust24THRUST_300001_SM_1000_NS10device_ptrIiEEPiyS9_iiNS7_10__identityEEEvT0_T1_T2_T3_T4_T6_,@"STO_CUDA_ENTRY STV_DEFAULT"
_ZN3cub18CUB_300001_SM_10006detail6reduce28DeviceReduceSingleTileKernelINS2_10policy_hubIiyN4cuda3std3__44plusIiEEE10Policy1000EN6thrust24THRUST_300001_SM_1000_NS10device_ptrIiEEPiyS9_iiNS7_10__identityEEEvT0_T1_T2_T3_T4_T6_:
.text._ZN3cub18CUB_300001_SM_10006detail6reduce28DeviceReduceSingleTileKernelINS2_10policy_hubIiyN4cuda3std3__44plusIiEEE10Policy1000EN6thrust24THRUST_300001_SM_1000_NS10device_ptrIiEEPiyS9_iiNS7_10__identityEEEvT0_T1_T2_T3_T4_T6_:
[----:B------:R-:W-:Y:S01]  /*0000*/  LDC R1, c[0x0][0x37c] ;  /* 0x0000df00ff017b82 */ /* 0x000fe20000000800 */
[----:B------:R-:W0:Y:S01]  /*0010*/  LDCU.64 UR4, c[0x0][0x390] ;  /* 0x00007200ff0477ac */ /* 0x000e220008000a00 */
[----:B------:R-:W1:Y:S01]  /*0020*/  LDCU.64 UR6, c[0x0][0x358] ;  /* 0x00006b00ff0677ac */ /* 0x000e620008000a00 */
[----:B0-----:R-:W-:Y:S02]  /*0030*/  IMAD.U32 R4, RZ, RZ, UR4 ;  /* 0x00000004ff047e24 */ /* 0x001fe4000f8e00ff */
[----:B------:R-:W-:-:S03]  /*0040*/  IMAD.U32 R0, RZ, RZ, UR5 ;  /* 0x00000005ff007e24 */ /* 0x000fc6000f8e00ff */
[----:B------:R-:W-:-:S04]  /*0050*/  ISETP.NE.U32.AND P0, PT, R4, RZ, PT ;  /* 0x000000ff0400720c */ /* 0x000fc80003f05070 */
[----:B------:R-:W-:-:S13]  /*0060*/  ISETP.NE.AND.EX P0, PT, R0, RZ, PT, P0 ;  /* 0x000000ff0000720c */ /* 0x000fda0003f05300 */
        /* <DEDUP_REMOVED lines=8> */
.L_x_86:
[----:B------:R-:W-:Y:S01]  /*00f0*/  ISETP.GT.U32.AND P0, PT, R4, 0xfff, PT ;  /* 0x00000fff0400780c */ /* 0x000fe20003f04070 */
[----:B------:R-:W-:Y:S03]  /*0100*/  BSSY.RECONVERGENT B0, `(.L_x_87) ;  /* 0x00001d1000007945 */ /* 0x000fe60003800200 */
[----:B------:R-:W-:-:S13]  /*0110*/  ISETP.GT.U32.AND.EX P0, PT, R0, RZ, PT, P0 ;  /* 0x000000ff0000720c */ /* 0x000fda0003f04100 */
[----:B------:R-:W-:Y:S05]  /*0120*/  @P0 BRA `(.L_x_88) ;  /* 0x0000000c00940947 */ /* 0x000fea0003800000 */
[----:B------:R-:W0:Y:S01]  /*0130*/  S2R R5, SR_TID.X ;  /* 0x0000000000057919 */ /* 0x000e220000002100 */
[----:B------:R-:W-:Y:S01]  /*0140*/  BSSY.RECONVERGENT B1, `(.L_x_89) ;  /* 0x0000009000017945 */ /* 0x000fe20003800200 */
[----:B------:R-:W-:Y:S01]  /*0150*/  IMAD.MOV.U32 R6, RZ, RZ, RZ ;  /* 0x000000ffff067224 */ /* 0x000fe200078e00ff */
[----:B0-----:R-:W-:Y:S01]  /*0160*/  ISETP.GE.U32.AND P0, PT, R5, R4, PT ;  /* 0x000000040500720c */ /* 0x001fe20003f06070 */
[----:B------:R-:W-:-:S12]  /*0170*/  IMAD.MOV.U32 R7, RZ, RZ, R5 ;  /* 0x000000ffff077224 */ /* 0x000fd800078e0005 */
[----:B------:R-:W-:Y:S05]  /*0180*/  @P0 BRA `(.L_x_90) ;  /* 0x0000000000100947 */ /* 0x000fea0003800000 */
[----:B------:R-:W0:Y:S02]  /*0190*/  LDC.64 R2, c[0x0][0x380] ;  /* 0x0000e000ff027b82 */ /* 0x000e240000000a00 */
[----:B0-----:R-:W-:-:S05]  /*01a0*/  IMAD.WIDE.U32 R2, R5, 0x4, R2 ;  /* 0x0000000405027825 */ /* 0x001fca00078e0002 */
[----:B------:R0:W5:Y:S01]  /*01b0*/  LDG.E R6, desc[UR6][R2.64] ;  /* 0x0000000602067981 */ /* 0x000162000c1e1900 */
[----:B------:R-:W-:-:S07]  /*01c0*/  VIADD R7, R5, 0x100 ;  /* 0x0000010005077836 */ /* 0x000fce0000000000 */
.L_x_90:
[----:B------:R-:W-:Y:S05]  /*01d0*/  BSYNC.RECONVERGENT B1 ;  /* 0x0000000000017941 */ /* 0x000fea0003800200 */
.L_x_89:
[----:B------:R-:W-:Y:S01]  /*01e0*/  ISETP.GE.U32.AND P0, PT, R7, R4, PT ;  /* 0x000000040700720c */ /* 0x000fe20003f06070 */
[----:B------:R-:W-:-:S12]  /*01f0*/  BSSY.RECONVERGENT B1, `(.L_x_91) ;  /* 0x0000060000017945 */ /* 0x000fd80003800200 */
[----:B------:R-:W-:Y:S05]  /*0200*/  @P0 BRA `(.L_x_92) ;  /* 0x0000000400780947 */ /* 0x000fea0003800000 */
[----:B0-----:R-:W-:Y:S01]  /*0210*/  LOP3.LUT R3, RZ, R7, RZ, 0x33, !PT ;  /* 0x00000007ff037212 */ /* 0x001fe200078e33ff */
[----:B------:R-:W-:Y:S04]  /*0220*/  BSSY.RECONVERGENT B2, `(.L_x_93) ;  /* 0x000002c000027945 */ /* 0x000fe80003800200 */
[----:B------:R-:W-:-:S05]  /*0230*/  IMAD.IADD R3, R3, 0x1, R4 ;  /* 0x0000000103037824 */ /* 0x000fca00078e0204 */
[C---:B------:R-:W-:Y:S02]  /*0240*/  ISETP.GE.U32.AND P0, PT, R3.reuse, 0xf00, PT ;  /* 0x00000f000300780c */ /* 0x040fe40003f06070 */
[----:B------:R-:W-:-:S04]  /*0250*/  LEA.HI R8, R3, 0x1, RZ, 0x18 ;  /* 0x0000000103087811 */ /* 0x000fc800078fc0ff */
[----:B------:R-:W-:-:S04]  /*0260*/  LOP3.LUT R22, R8, 0xf, RZ, 0xc0, !PT ;  /* 0x0000000f08167812 */ /* 0x000fc800078ec0ff */
[----:B------:R-:W-:-:S03]  /*0270*/  ISETP.NE.AND P1, PT, R22, RZ, PT ;  /* 0x000000ff1600720c */ /* 0x000fc60003f25270 */
[----:B------:R-:W-:Y:S10]  /*0280*/  @!P0 BRA `(.L_x_94) ;  /* 0x0000000000948947 */ /* 0x000ff40003800000 */
[----:B------:R-:W0:Y:S01]  /*0290*/  LDC.64 R2, c[0x0][0x380] ;  /* 0x0000e000ff027b82 */ /* 0x000e220000000a00 */
[----:B------:R-:W-:-:S05]  /*02a0*/  LOP3.LUT R9, R8, 0x1fffff0, RZ, 0xc0, !PT ;  /* 0x01fffff008097812 */ /* 0x000fca00078ec0ff */
[----:B------:R-:W-:Y:S02]  /*02b0*/  IMAD.MOV R9, RZ, RZ, -R9 ;  /* 0x000000ffff097224 */ /* 0x000fe400078e0a09 */
[----:B0-----:R-:W-:-:S03]  /*02c0*/  IMAD.WIDE.U32 R2, R7, 0x4, R2 ;  /* 0x0000000407027825 */ /* 0x001fc600078e0002 */
[----:B------:R-:W-:-:S05]  /*02d0*/  IADD3 R15, P0, PT, R2, 0x2000, RZ ;  /* 0x00002000020f7810 */ /* 0x000fca0007f1e0ff */
[----:B------:R-:W-:-:S08]  /*02e0*/  IMAD.X R3, RZ, RZ, R3, P0 ;  /* 0x000000ffff037224 */ /* 0x000fd000000e0603 */
.L_x_95:
        /* <DEDUP_REMOVED lines=31> */
.L_x_94:
[----:B------:R-:W-:Y:S05]  /*04e0*/  BSYNC.RECONVERGENT B2 ;  /* 0x0000000000027941 */ /* 0x000fea0003800200 */
.L_x_93:
[----:B------:R-:W-:Y:S05]  /*04f0*/  @!P1 BRA `(.L_x_92) ;  /* 0x0000000000bc9947 */ /* 0x000fea0003800000 */
[----:B------:R-:W-:Y:S01]  /*0500*/  ISETP.GE.U32.AND P0, PT, R22, 0x8, PT ;  /* 0x000000081600780c */ /* 0x000fe20003f06070 */
[----:B------:R-:W-:Y:S01]  /*0510*/  BSSY.RECONVERGENT B2, `(.L_x_96) ;  /* 0x0000013000027945 */ /* 0x000fe20003800200 */
[----:B------:R-:W-:-:S04]  /*0520*/  LOP3.LUT R17, R8, 0x7, RZ, 0xc0, !PT ;  /* 0x0000000708117812 */ /* 0x000fc800078ec0ff */
[----:B------:R-:W-:-:S07]  /*0530*/  ISETP.NE.AND P1, PT, R17, RZ, PT ;  /* 0x000000ff1100720c */ /* 0x000fce0003f25270 */
[----:B------:R-:W-:Y:S06]  /*0540*/  @!P0 BRA `(.L_x_97) ;  /* 0x00000000003c8947 */ /* 0x000fec0003800000 */
[----:B------:R-:W0:Y:S02]  /*0550*/  LDC.64 R2, c[0x0][0x380] ;  /* 0x0000e000ff027b82 */ /* 0x000e240000000a00 */
[----:B0-----:R-:W-:-:S05]  /*0560*/  IMAD.WIDE R2, R7, 0x4, R2 ;  /* 0x0000000407027825 */ /* 0x001fca00078e0202 */
        /* <DEDUP_REMOVED lines=13> */
.L_x_97:
[----:B------:R-:W-:Y:S05]  /*0640*/  BSYNC.RECONVERGENT B2 ;  /* 0x0000000000027941 */ /* 0x000fea0003800200 */
.L_x_96:
        /* <DEDUP_REMOVED lines=11> */
[----:B------:R-:W3:Y:S01]  /*0700*/  LDG.E R12, desc[UR6][R2.64+0xc00] ;  /* 0x000c0006020c7981 */ /* 0x000ee2000c1e1900 */
[----:B------:R-:W-:Y:S01]  /*0710*/  VIADD R7, R7, 0x400 ;  /* 0x0000040007077836 */ /* 0x000fe20000000000 */
[----:B--2--5:R-:W-:-:S04]  /*0720*/  IADD3 R6, PT, PT, R8, R9, R6 ;  /* 0x0000000908067210 */ /* 0x024fc80007ffe006 */
[----:B---3--:R-:W-:-:S07]  /*0730*/  IADD3 R6, PT, PT, R12, R11, R6 ;  /* 0x0000000b0c067210 */ /* 0x008fce0007ffe006 */
.L_x_99:
[----:B------:R-:W-:Y:S05]  /*0740*/  BSYNC.RECONVERGENT B2 ;  /* 0x0000000000027941 */ /* 0x000fea0003800200 */
.L_x_98:
[----:B------:R-:W-:Y:S05]  /*0750*/  @!P1 BRA `(.L_x_92) ;  /* 0x0000000000249947 */ /* 0x000fea0003800000 */
[----:B------:R-:W0:Y:S01]  /*0760*/  LDC.64 R8, c[0x0][0x380] ;  /* 0x0000e000ff087b82 */ /* 0x000e220000000a00 */
[----:B------:R-:W-:-:S07]  /*0770*/  IMAD.MOV R10, RZ, RZ, -R10 ;  /* 0x000000ffff0a7224 */ /* 0x000fce00078e0a0a */
.L_x_100:
[----:B0-----:R-:W-:-:S06]  /*0780*/  IMAD.WIDE R2, R7, 0x4, R8 ;  /* 0x0000000407027825 */ /* 0x001fcc00078e0208 */
[----:B------:R-:W2:Y:S01]  /*0790*/  LDG.E R3, desc[UR6][R2.64] ;  /* 0x0000000602037981 */ /* 0x000ea2000c1e1900 */
[----:B------:R-:W-:Y:S02]  /*07a0*/  VIADD R10, R10, 0x1 ;  /* 0x000000010a0a7836 */ /* 0x000fe40000000000 */
[----:B------:R-:W-:-:S03]  /*07b0*/  VIADD R7, R7, 0x100 ;  /* 0x0000010007077836 */ /* 0x000fc60000000000 */
[----:B------:R-:W-:Y:S01]  /*07c0*/  ISETP.NE.AND P0, PT, R10, RZ, PT ;  /* 0x000000ff0a00720c */ /* 0x000fe20003f05270 */
[----:B--2--5:R-:W-:-:S12]  /*07d0*/  IMAD.IADD R6, R3, 0x1, R6 ;  /* 0x0000000103067824 */ /* 0x024fd800078e0206 */
[----:B------:R-:W-:Y:S05]  /*07e0*/  @P0 BRA `(.L_x_100) ;  /* 0xfffffffc00e40947 */ /* 0x000fea000383ffff */
.L_x_92:
[----:B------:R-:W-:Y:S05]  /*07f0*/  BSYNC.RECONVERGENT B1 ;  /* 0x0000000000017941 */ /* 0x000fea0003800200 */
.L_x_91:
[----:B------:R-:W-:-:S04]  /*0800*/  ISETP.GE.U32.AND P0, PT, R4, 0x100, PT ;  /* 0x000001000400780c */ /* 0x000fc80003f06070 */
[----:B------:R-:W-:-:S13]  /*0810*/  ISETP.GE.U32.AND.EX P0, PT, R0, RZ, PT, P0 ;  /* 0x000000ff0000720c */ /* 0x000fda0003f06100 */
[----:B------:R-:W-:Y:S05]  /*0820*/  @!P0 BRA `(.L_x_101) ;  /* 0x0000000000ac8947 */ /* 0x000fea0003800000 */
[----:B------:R-:W1:Y:S01]  /*0830*/  S2R R8, SR_LANEID ;  /* 0x0000000000087919 */ /* 0x000e620000000000 */
[----:B------:R-:W-:Y:S01]  /*0840*/  ISETP.NE.AND P5, PT, R5, RZ, PT ;  /* 0x000000ff0500720c */ /* 0x000fe20003fa5270 */
[----:B-----5:R-:W0:Y:S01]  /*0850*/  SHFL.DOWN PT, R0, R6, 0x1, 0x1f ;  /* 0x08201f0006007f89 */ /* 0x020e2200000e0000 */
[C---:B-1----:R-:W-:Y:S02]  /*0860*/  ISETP.GT.AND P0, PT, R8.reuse, 0x1e, PT ;  /* 0x0000001e0800780c */ /* 0x042fe40003f04270 */
[----:B------:R-:W-:Y:S02]  /*0870*/  ISETP.NE.AND P1, PT, R8, RZ, PT ;  /* 0x000000ff0800720c */ /* 0x000fe40003f25270 */
[----:B0-----:R-:W-:Y:S02]  /*0880*/  SEL R3, R0, RZ, !P0 ;  /* 0x000000ff00037207 */ /* 0x001fe40004000000 */
        /* <DEDUP_REMOVED lines=21> */
[----:B0-----:R-:W-:-:S05]  /*09e0*/  SEL R3, R3, RZ, !P0 ;  /* 0x000000ff03037207 */ /* 0x001fca0004000000 */
[----:B------:R-:W-:-:S05]  /*09f0*/  IMAD.IADD R7, R2, 0x1, R3 ;  /* 0x0000000102077824 */ /* 0x000fca00078e0203 */
[----:B------:R1:W-:Y:S01]  /*0a00*/  @!P1 STS [R0+0x8], R7 ;  /* 0x0000080700009388 */ /* 0x0003e20000000800 */
[----:B------:R-:W-:Y:S06]  /*0a10*/  BAR.SYNC.DEFER_BLOCKING 0x0 ;  /* 0x0000000000007b1d */ /* 0x000fec0000010000 */
[----:B------:R-:W-:Y:S05]  /*0a20*/  @P5 BRA `(.L_x_102) ;  /* 0x0000001000f85947 */ /* 0x000fea0003800000 */
[----:B------:R-:W0:Y:S01]  /*0a30*/  S2UR UR5, SR_CgaCtaId ;  /* 0x00000000000579c3 */ /* 0x000e220000008800 */
[----:B------:R-:W-:Y:S02]  /*0a40*/  UMOV UR4, 0x400 ;  /* 0x0000040000047882 */ /* 0x000fe40000000000 */
[----:B0-----:R-:W-:-:S09]  /*0a50*/  ULEA UR4, UR5, UR4, 0x18 ;  /* 0x0000000405047291 */ /* 0x001fd2000f8ec0ff */
[----:B-1----:R-:W-:Y:S04]  /*0a60*/  LDS R0, [UR4+0xc] ;  /* 0x00000c04ff007984 */ /* 0x002fe80008000800 */
[----:B------:R-:W0:Y:S04]  /*0a70*/  LDS.128 R8, [UR4+0x10] ;  /* 0x00001004ff087984 */ /* 0x000e280008000c00 */
[----:B------:R-:W1:Y:S01]  /*0a80*/  LDS.64 R2, [UR4+0x20] ;  /* 0x00002004ff027984 */ /* 0x000e620008000a00 */
[----:B0-----:R-:W-:-:S04]  /*0a90*/  IADD3 R0, PT, PT, R8, R0, R7 ;  /* 0x0000000008007210 */ /* 0x001fc80007ffe007 */
[----:B------:R-:W-:-:S04]  /*0aa0*/  IADD3 R0, PT, PT, R10, R0, R9 ;  /* 0x000000000a007210 */ /* 0x000fc80007ffe009 */
[----:B-1----:R-:W-:-:S05]  /*0ab0*/  IADD3 R0, PT, PT, R2, R0, R11 ;  /* 0x0000000002007210 */ /* 0x002fca0007ffe00b */
[----:B------:R-:W-:Y:S01]  /*0ac0*/  IMAD.IADD R7, R0, 0x1, R3 ;  /* 0x0000000100077824 */ /* 0x000fe200078e0203 */
[----:B------:R-:W-:Y:S06]  /*0ad0*/  BRA `(.L_x_102) ;  /* 0x0000001000cc7947 */ /* 0x000fec0003800000 */
.L_x_101:
[C---:B0-----:R-:W-:Y:S01]  /*0ae0*/  LOP3.LUT R2, R5.reuse, 0x3e0, RZ, 0xc0, !PT ;  /* 0x000003e005027812 */ /* 0x041fe200078ec0ff */
[----:B------:R-:W0:Y:S01]  /*0af0*/  S2R R12, SR_LANEID ;  /* 0x00000000000c7919 */ /* 0x000e220000000000 */
[----:B------:R-:W-:Y:S02]  /*0b00*/  ISETP.NE.AND P5, PT, R5, RZ, PT ;  /* 0x000000ff0500720c */ /* 0x000fe40003fa5270 */
[----:B------:R-:W-:Y:S01]  /*0b10*/  LOP3.LUT R7, RZ, R2, RZ, 0x33, !PT ;  /* 0x00000002ff077212 */ /* 0x000fe200078e33ff */
[----:B------:R-:W-:-:S04]  /*0b20*/  VIADD R3, R2, 0x20 ;  /* 0x0000002002037836 */ /* 0x000fc80000000000 */
[----:B------:R-:W-:Y:S01]  /*0b30*/  IMAD.IADD R7, R7, 0x1, R4 ;  /* 0x0000000107077824 */ /* 0x000fe200078e0204 */
[----:B------:R-:W-:-:S04]  /*0b40*/  ISETP.GT.U32.AND P0, PT, R3, R4, PT ;  /* 0x000000040300720c */ /* 0x000fc80003f04070 */
        /* <DEDUP_REMOVED lines=10> */
[----:B------:R-:W-:Y:S01]  /*0bf0*/  @!P1 SHF.R.U32.HI R9, RZ, 0x3, R5 ;  /* 0x00000003ff099819 */ /* 0x000fe20000011605 */
[----:B------:R-:W1:Y:S03]  /*0c00*/  SHFL.DOWN PT, R7, R2, 0x2, R3 ;  /* 0x0840000002077989 */ /* 0x000e6600000e0003 */
[----:B------:R-:W-:Y:S02]  /*0c10*/  @!P1 LOP3.LUT R9, R9, 0x7c, RZ, 0xc0, !PT ;  /* 0x0000007c09099812 */ /* 0x000fe400078ec0ff */
[----:B-1----:R-:W-:Y:S02]  /*0c20*/  SEL R7, R7, RZ, !P0 ;  /* 0x000000ff07077207 */ /* 0x002fe40004000000 */
[----:B------:R-:W-:Y:S02]  /*0c30*/  ISETP.GT.AND P0, PT, R10, R3, PT ;  /* 0x000000030a00720c */ /* 0x000fe40003f04270 */
[----:B------:R-:W-:Y:S01]  /*0c40*/  @!P1 MOV R10, 0x400 ;  /* 0x00000400000a9802 */ /* 0x000fe20000000f00 */
[----:B------:R-:W-:-:S02]  /*0c50*/  IMAD.IADD R8, R2, 0x1, R7 ;  /* 0x0000000102087824 */ /* 0x000fc400078e0207 */
[----:B------:R-:W-:Y:S01]  /*0c60*/  VIADD R2, R12, 0x8 ;  /* 0x000000080c027836 */ /* 0x000fe20000000000 */
[----:B0-----:R-:W-:Y:S02]  /*0c70*/  @!P1 LEA R10, R11, R10, 0x18 ;  /* 0x0000000a0b0a9211 */ /* 0x001fe400078ec0ff */
        /* <DEDUP_REMOVED lines=11> */
[----:B0-----:R-:W-:-:S05]  /*0d30*/  SEL R7, R7, RZ, !P0 ;  /* 0x000000ff07077207 */ /* 0x001fca0004000000 */
[----:B------:R-:W-:-:S05]  /*0d40*/  IMAD.IADD R7, R2, 0x1, R7 ;  /* 0x0000000102077824 */ /* 0x000fca00078e0207 */
[----:B------:R0:W-:Y:S01]  /*0d50*/  @!P1 STS [R10+0x8], R7 ;  /* 0x000008070a009388 */ /* 0x0001e20000000800 */
[----:B------:R-:W-:Y:S06]  /*0d60*/  BAR.SYNC.DEFER_BLOCKING 0x0 ;  /* 0x0000000000007b1d */ /* 0x000fec0000010000 */
[----:B------:R-:W-:Y:S05]  /*0d70*/  @P5 BRA `(.L_x_102) ;  /* 0x0000001000245947 */ /* 0x000fea0003800000 */
[----:B------:R-:W1:Y:S01]  /*0d80*/  S2UR UR5, SR_CgaCtaId ;  /* 0x00000000000579c3 */ /* 0x000e620000008800 */
[----:B------:R-:W-:Y:S01]  /*0d90*/  UMOV UR4, 0x400 ;  /* 0x0000040000047882 */ /* 0x000fe20000000000 */
[C---:B------:R-:W-:Y:S02]  /*0da0*/  ISETP.GT.U32.AND P0, PT, R4.reuse, 0x40, PT ;  /* 0x000000400400780c */ /* 0x040fe40003f04070 */
[C---:B------:R-:W-:Y:S02]  /*0db0*/  ISETP.GT.U32.AND P6, PT, R4.reuse, 0x20, PT ;  /* 0x000000200400780c */ /* 0x040fe40003fc4070 */
[C---:B------:R-:W-:Y:S02]  /*0dc0*/  ISETP.GT.U32.AND P4, PT, R4.reuse, 0x60, PT ;  /* 0x000000600400780c */ /* 0x040fe40003f84070 */
[----:B------:R-:W-:Y:S02]  /*0dd0*/  ISETP.GT.U32.AND P2, PT, R4, 0x80, PT ;  /* 0x000000800400780c */ /* 0x000fe40003f44070 */
[----:B------:R-:W-:-:S02]  /*0de0*/  ISETP.GT.U32.AND.EX P0, PT, R0, RZ, PT, P0 ;  /* 0x000000ff0000720c */ /* 0x000fc40003f04100 */
[----:B------:R-:W-:Y:S02]  /*0df0*/  ISETP.GT.U32.AND.EX P6, PT, R0, RZ, PT, P6 ;  /* 0x000000ff0000720c */ /* 0x000fe40003fc4160 */
[C---:B------:R-:W-:Y:S02]  /*0e00*/  ISETP.GT.U32.AND P3, PT, R4.reuse, 0xa0, PT ;  /* 0x000000a00400780c */ /* 0x040fe40003f64070 */
[----:B------:R-:W-:Y:S02]  /*0e10*/  ISETP.GT.U32.AND P1, PT, R4, 0xc0, PT ;  /* 0x000000c00400780c */ /* 0x000fe40003f24070 */
[C---:B------:R-:W-:Y:S02]  /*0e20*/  ISETP.GT.U32.AND.EX P4, PT, R0.reuse, RZ, PT, P4 ;  /* 0x000000ff0000720c */ /* 0x040fe40003f84140 */
[C---:B------:R-:W-:Y:S02]  /*0e30*/  ISETP.GT.U32.AND.EX P2, PT, R0.reuse, RZ, PT, P2 ;  /* 0x000000ff0000720c */ /* 0x040fe40003f44120 */
[C---:B------:R-:W-:Y:S01]  /*0e40*/  ISETP.GT.U32.AND.EX P3, PT, R0.reuse, RZ, PT, P3 ;  /* 0x000000ff0000720c */ /* 0x040fe20003f64130 */
[----:B-1----:R-:W-:Y:S01]  /*0e50*/  ULEA UR4, UR5, UR4, 0x18 ;  /* 0x0000000405047291 */ /* 0x002fe2000f8ec0ff */
[----:B------:R-:W-:-:S08]  /*0e60*/  ISETP.GT.U32.AND.EX P1, PT, R0, RZ, PT, P1 ;  /* 0x000000ff0000720c */ /* 0x000fd00003f24110 */
[----:B0-----:R-:W0:Y:S04]  /*0e70*/  LDS.128 R8, [UR4+0x10] ;  /* 0x00001004ff087984 */ /* 0x001e280008000c00 */
[----:B------:R-:W1:Y:S04]  /*0e80*/  LDS R5, [UR4+0xc] ;  /* 0x00000c04ff057984 */ /* 0x000e680008000800 */
[----:B------:R-:W2:Y:S01]  /*0e90*/  LDS.64 R2, [UR4+0x20] ;  /* 0x00002004ff027984 */ /* 0x000ea20008000a00 */
[----:B0-----:R-:W-:Y:S02]  /*0ea0*/  SEL R8, R8, RZ, P0 ;  /* 0x000000ff08087207 */ /* 0x001fe40000000000 */
[----:B------:R-:W-:-:S02]  /*0eb0*/  ISETP.GT.U32.AND P0, PT, R4, 0xe0, PT ;  /* 0x000000e00400780c */ /* 0x000fc40003f04070 */
[----:B-1----:R-:W-:Y:S02]  /*0ec0*/  SEL R6, R5, RZ, P6 ;  /* 0x000000ff05067207 */ /* 0x002fe40003000000 */
[----:B------:R-:W-:Y:S02]  /*0ed0*/  SEL R9, R9, RZ, P4 ;  /* 0x000000ff09097207 */ /* 0x000fe40002000000 */
[----:B------:R-:W-:Y:S02]  /*0ee0*/  IADD3 R6, PT, PT, R8, R6, R7 ;  /* 0x0000000608067210 */ /* 0x000fe40007ffe007 */
[----:B------:R-:W-:Y:S02]  /*0ef0*/  SEL R10, R10, RZ, P2 ;  /* 0x000000ff0a0a7207 */ /* 0x000fe40001000000 */
[----:B------:R-:W-:Y:S02]  /*0f00*/  ISETP.GT.U32.AND.EX P0, PT, R0, RZ, PT, P0 ;  /* 0x000000ff0000720c */ /* 0x000fe40003f04100 */
[----:B------:R-:W-:-:S02]  /*0f10*/  SEL R11, R11, RZ, P3 ;  /* 0x000000ff0b0b7207 */ /* 0x000fc40001800000 */
[----:B------:R-:W-:Y:S02]  /*0f20*/  IADD3 R6, PT, PT, R10, R6, R9 ;  /* 0x000000060a067210 */ /* 0x000fe40007ffe009 */
[----:B--2---:R-:W-:Y:S02]  /*0f30*/  SEL R2, R2, RZ, P1 ;  /* 0x000000ff02027207 */ /* 0x004fe40000800000 */
[----:B------:R-:W-:Y:S02]  /*0f40*/  SEL R3, R3, RZ, P0 ;  /* 0x000000ff03037207 */ /* 0x000fe40000000000 */
[----:B------:R-:W-:-:S05]  /*0f50*/  IADD3 R2, PT, PT, R2, R6, R11 ;  /* 0x0000000602027210 */ /* 0x000fca0007ffe00b */
[----:B------:R-:W-:Y:S01]  /*0f60*/  IMAD.IADD R7, R2, 0x1, R3 ;  /* 0x0000000102077824 */ /* 0x000fe200078e0203 */
[----:B------:R-:W-:Y:S06]  /*0f70*/  BRA `(.L_x_102) ;  /* 0x0000000c00a47947 */ /* 0x000fec0003800000 */
.L_x_88:
[----:B------:R-:W0:Y:S01]  /*0f80*/  S2R R8, SR_TID.X ;  /* 0x0000000000087919 */ /* 0x000e220000002100 */
[----:B------:R-:W0:Y:S02]  /*0f90*/  LDC.64 R2, c[0x0][0x380] ;  /* 0x0000e000ff027b82 */ /* 0x000e240000000a00 */
[----:B0-----:R-:W-:-:S05]  /*0fa0*/  IMAD.WIDE.U32 R2, R8, 0x4, R2 ;  /* 0x0000000408027825 */ /* 0x001fca00078e0002 */
        /* <DEDUP_REMOVED lines=16> */
[----:B--2---:R-:W-:-:S04]  /*10b0*/  IADD3 R5, PT, PT, R7, R6, R5 ;  /* 0x0000000607057210 */ /* 0x004fc80007ffe005 */
[----:B---3--:R-:W-:Y:S01]  /*10c0*/  IADD3 R5, PT, PT, R12, R9, R5 ;  /* 0x000000090c057210 */ /* 0x008fe20007ffe005 */
[----:B------:R-:W-:Y:S01]  /*10d0*/  IMAD.MOV.U32 R9, RZ, RZ, 0x1000 ;  /* 0x00001000ff097424 */ /* 0x000fe200078e00ff */
[----:B------:R-:W-:-:S04]  /*10e0*/  IADD3 R12, P1, PT, R4, -0x1000, RZ ;  /* 0xfffff000040c7810 */ /* 0x000fc80007f3e0ff */
[----:B------:R-:W-:Y:S02]  /*10f0*/  ISETP.GE.U32.AND P0, PT, R12, 0x1000, PT ;  /* 0x000010000c00780c */ /* 0x000fe40003f06070 */
[----:B----4-:R-:W-:Y:S01]  /*1100*/  IADD3 R5, PT, PT, R14, R11, R5 ;  /* 0x0000000b0e057210 */ /* 0x010fe20007ffe005 */
[----:B------:R-:W-:Y:S01]  /*1110*/  IMAD.MOV.U32 R11, RZ, RZ, RZ ;  /* 0x000000ffff0b7224 */ /* 0x000fe200078e00ff */
[----:B------:R-:W-:-:S04]  /*1120*/  IADD3.X R14, PT, PT, R0, -0x1, RZ, P1, !PT ;  /* 0xffffffff000e7810 */ /* 0x000fc80000ffe4ff */
[----:B------:R-:W-:Y:S02]  /*1130*/  ISETP.GE.U32.AND.EX P0, PT, R14, RZ, PT, P0 ;  /* 0x000000ff0e00720c */ /* 0x000fe40003f06100 */
[----:B-----5:R-:W-:-:S04]  /*1140*/  IADD3 R5, PT, PT, R16, R13, R5 ;  /* 0x0000000d10057210 */ /* 0x020fc80007ffe005 */
[----:B------:R-:W-:-:S04]  /*1150*/  IADD3 R5, PT, PT, R18, R15, R5 ;  /* 0x0000000f12057210 */ /* 0x000fc80007ffe005 */
[----:B------:R-:W-:-:S04]  /*1160*/  IADD3 R5, PT, PT, R20, R17, R5 ;  /* 0x0000001114057210 */ /* 0x000fc80007ffe005 */
[----:B------:R-:W-:-:S05]  /*1170*/  IADD3 R5, PT, PT, R22, R19, R5 ;  /* 0x0000001316057210 */ /* 0x000fca0007ffe005 */
[----:B------:R-:W-:Y:S01]  /*1180*/  IMAD.IADD R10, R10, 0x1, R5 ;  /* 0x000000010a0a7824 */ /* 0x000fe200078e0205 */
[----:B------:R-:W-:Y:S06]  /*1190*/  @!P0 BRA `(.L_x_103) ;  /* 0x0000000000a08947 */ /* 0x000fec0003800000 */
[----:B------:R-:W0:Y:S01]  /*11a0*/  LDC.64 R4, c[0x0][0x390] ;  /* 0x0000e400ff047b82 */ /* 0x000e220000000a00 */
[----:B------:R-:W-:Y:S02]  /*11b0*/  IMAD.MOV.U32 R9, RZ, RZ, 0x1000 ;  /* 0x00001000ff097424 */ /* 0x000fe400078e00ff */
[----:B------:R-:W-:-:S07]  /*11c0*/  IMAD.MOV.U32 R11, RZ, RZ, RZ ;  /* 0x000000ffff0b7224 */ /* 0x000fce00078e00ff */
.L_x_105:
[----:B------:R-:W-:-:S04]  /*11d0*/  LEA R6, P0, R9, R2, 0x2 ;  /* 0x0000000209067211 */ /* 0x000fc800078010ff */
[----:B------:R-:W-:-:S05]  /*11e0*/  LEA.HI.X R7, R9, R3, R11, 0x2, P0 ;  /* 0x0000000309077211 */ /* 0x000fca00000f140b */
        /* <DEDUP_REMOVED lines=16> */
[----:B--2---:R-:W-:-:S02]  /*12f0*/  IADD3 R25, PT, PT, R26, R25, R10 ;  /* 0x000000191a197210 */ /* 0x004fc40007ffe00a */
[----:B0-----:R-:W-:-:S04]  /*1300*/  IADD3 R10, P1, PT, -R9, R4, RZ ;  /* 0x00000004090a7210 */ /* 0x001fc80007f3e1ff */
[----:B------:R-:W-:Y:S02]  /*1310*/  ISETP.GE.U32.AND P0, PT, R10, 0x1000, PT ;  /* 0x000010000a00780c */ /* 0x000fe40003f06070 */
[----:B---3--:R-:W-:-:S04]  /*1320*/  IADD3 R25, PT, PT, R28, R27, R25 ;  /* 0x0000001b1c197210 */ /* 0x008fc80007ffe019 */
[----:B----4-:R-:W-:-:S04]  /*1330*/  IADD3 R23, PT, PT, R23, R24, R25 ;  /* 0x0000001817177210 */ /* 0x010fc80007ffe019 */
[----:B-----5:R-:W-:Y:S01]  /*1340*/  IADD3 R21, PT, PT, R21, R0, R23 ;  /* 0x0000000015157210 */ /* 0x020fe20007ffe017 */
[----:B------:R-:W-:-:S04]  /*1350*/  IMAD.MOV.U32 R0, RZ, RZ, R5 ;  /* 0x000000ffff007224 */ /* 0x000fc800078e0005 */
[----:B------:R-:W-:Y:S01]  /*1360*/  IMAD.X R10, R0, 0x1, ~R11, P1 ;  /* 0x00000001000a7824 */ /* 0x000fe200008e0e0b */
[----:B------:R-:W-:-:S04]  /*1370*/  IADD3 R13, PT, PT, R16, R13, R21 ;  /* 0x0000000d100d7210 */ /* 0x000fc80007ffe015 */
[----:B------:R-:W-:Y:S02]  /*1380*/  ISETP.GE.U32.AND.EX P0, PT, R10, RZ, PT, P0 ;  /* 0x000000ff0a00720c */ /* 0x000fe40003f06100 */
[----:B------:R-:W-:-:S04]  /*1390*/  IADD3 R13, PT, PT, R18, R15, R13 ;  /* 0x0000000f120d7210 */ /* 0x000fc80007ffe00d */
[----:B------:R-:W-:-:S04]  /*13a0*/  IADD3 R13, PT, PT, R20, R17, R13 ;  /* 0x00000011140d7210 */ /* 0x000fc80007ffe00d */
[----:B------:R-:W-:-:S03]  /*13b0*/  IADD3 R10, PT, PT, R22, R19, R13 ;  /* 0x00000013160a7210 */ /* 0x000fc60007ffe00d */
[----:B------:R-:W-:Y:S05]  /*13c0*/  @!P0 BRA `(.L_x_104) ;  /* 0x0000000400e88947 */ /* 0x000fea0003800000 */
[----:B------:R-:W-:-:S05]  /*13d0*/  IADD3 R9, P0, PT, R9, 0x1000, RZ ;  /* 0x0000100009097810 */ /* 0x000fca0007f1e0ff */
[----:B------:R-:W-:Y:S01]  /*13e0*/  IMAD.X R11, RZ, RZ, R11, P0 ;  /* 0x000000ffff0b7224 */ /* 0x000fe200000e060b */
[----:B------:R-:W-:-:S04]  /*13f0*/  ISETP.GT.U32.AND P0, PT, R9, R12, PT ;  /* 0x0000000c0900720c */ /* 0x000fc80003f04070 */
[----:B------:R-:W-:-:S13]  /*1400*/  ISETP.GT.U32.AND.EX P0, PT, R11, R14, PT, P0 ;  /* 0x0000000e0b00720c */ /* 0x000fda0003f04100 */
[----:B------:R-:W-:Y:S05]  /*1410*/  @!P0 BRA `(.L_x_105) ;  /* 0xfffffffc006c8947 */ /* 0x000fea000383ffff */
.L_x_103:
[----:B------:R-:W-:Y:S01]  /*1420*/  IMAD.IADD R3, R4, 0x1, -R9 ;  /* 0x0000000104037824 */ /* 0x000fe200078e0a09 */
[----:B------:R-:W-:Y:S01]  /*1430*/  ISETP.GE.U32.AND P1, PT, R9, R4, PT ;  /* 0x000000040900720c */ /* 0x000fe20003f26070 */
[----:B------:R-:W-:Y:S03]  /*1440*/  BSSY.RECONVERGENT B1, `(.L_x_104) ;  /* 0x0000072000017945 */ /* 0x000fe60003800200 */
[----:B------:R-:W-:-:S04]  /*1450*/  ISETP.GE.AND P0, PT, R8, R3, PT ;  /* 0x000000030800720c */ /* 0x000fc80003f06270 */
[----:B------:R-:W-:-:S13]  /*1460*/  ISETP.GE.U32.OR.EX P0, PT, R11, R0, P0, P1 ;  /* 0x000000000b00720c */ /* 0x000fda0000706510 */
[----:B------:R-:W-:Y:S05]  /*1470*/  @P0 BRA `(.L_x_106) ;  /* 0x0000000400b80947 */ /* 0x000fea0003800000 */
[----:B------:R-:W-:Y:S01]  /*1480*/  LOP3.LUT R0, RZ, R8, RZ, 0x33, !PT ;  /* 0x00000008ff007212 */ /* 0x000fe200078e33ff */
[----:B------:R-:W-:Y:S03]  /*1490*/  BSSY.RECONVERGENT B2, `(.L_x_107) ;  /* 0x0000031000027945 */ /* 0x000fe60003800200 */
[----:B------:R-:W-:-:S04]  /*14a0*/  IADD3 R0, PT, PT, -R9, R4, R0 ;  /* 0x0000000409007210 */ /* 0x000fc80007ffe100 */
[C---:B------:R-:W-:Y:S02]  /*14b0*/  ISETP.GE.U32.AND P0, PT, R0.reuse, 0xf00, PT ;  /* 0x00000f000000780c */ /* 0x040fe40003f06070 */
[----:B------:R-:W-:Y:S01]  /*14c0*/  LEA.HI R4, R0, 0x1, RZ, 0x18 ;  /* 0x0000000100047811 */ /* 0x000fe200078fc0ff */
[----:B------:R-:W-:-:S03]  /*14d0*/  IMAD.MOV.U32 R0, RZ, RZ, R8 ;  /* 0x000000ffff007224 */ /* 0x000fc600078e0008 */
[----:B------:R-:W-:-:S04]  /*14e0*/  LOP3.LUT R24, R4, 0xf, RZ, 0xc0, !PT ;  /* 0x0000000f04187812 */ /* 0x000fc800078ec0ff */
[----:B------:R-:W-:-:S03]  /*14f0*/  ISETP.NE.AND P1, PT, R24, RZ, PT ;  /* 0x000000ff1800720c */ /* 0x000fc60003f25270 */
[----:B------:R-:W-:Y:S10]  /*1500*/  @!P0 BRA `(.L_x_108) ;  /* 0x0000000000a48947 */ /* 0x000ff40003800000 */
[----:B------:R-:W0:Y:S01]  /*1510*/  LDCU.64 UR4, c[0x0][0x380] ;  /* 0x00007000ff0477ac */ /* 0x000e220008000a00 */
[----:B------:R-:W-:Y:S02]  /*1520*/  IADD3 R3, P0, PT, R8, R9, RZ ;  /* 0x0000000908037210 */ /* 0x000fe40007f1e0ff */
[----:B------:R-:W-:-:S03]  /*1530*/  LOP3.LUT R6, R4, 0x1fffff0, RZ, 0xc0, !PT ;  /* 0x01fffff004067812 */ /* 0x000fc600078ec0ff */
[----:B------:R-:W-:Y:S02]  /*1540*/  IMAD.X R0, RZ, RZ, R11, P0 ;  /* 0x000000ffff007224 */ /* 0x000fe400000e060b */
[----:B------:R-:W-:Y:S01]  /*1550*/  IMAD.MOV R6, RZ, RZ, -R6 ;  /* 0x000000ffff067224 */ /* 0x000fe200078e0a06 */
[----:B0-----:R-:W-:-:S04]  /*1560*/  LEA R15, P2, R3, UR4, 0x2 ;  /* 0x00000004030f7c11 */ /* 0x001fc8000f8410ff */
[----:B------:R-:W-:Y:S02]  /*1570*/  IADD3 R15, P0, PT, R15, 0x2000, RZ ;  /* 0x000020000f0f7810 */ /* 0x000fe40007f1e0ff */
[----:B------:R-:W-:Y:S01]  /*1580*/  LEA.HI.X R3, R3, UR5, R0, 0x2, P2 ;  /* 0x0000000503037c11 */ /* 0x000fe200090f1400 */
[----:B------:R-:W-:-:S04]  /*1590*/  IMAD.MOV.U32 R0, RZ, RZ, R8 ;  /* 0x000000ffff007224 */ /* 0x000fc800078e0008 */
[----:B------:R-:W-:-:S07]  /*15a0*/  IMAD.X R3, RZ, RZ, R3, P0 ;  /* 0x000000ffff037224 */ /* 0x000fce00000e0603 */
.L_x_109:
        /* <DEDUP_REMOVED lines=31> */
.L_x_108:
[----:B------:R-:W-:Y:S05]  /*17a0*/  BSYNC.RECONVERGENT B2 ;  /* 0x0000000000027941 */ /* 0x000fea0003800200 */
.L_x_107:
[----:B------:R-:W-:Y:S05]  /*17b0*/  @!P1 BRA `(.L_x_106) ;  /* 0x0000000000e89947 */ /* 0x000fea0003800000 */
[----:B------:R-:W-:Y:S01]  /*17c0*/  ISETP.GE.U32.AND P0, PT, R24, 0x8, PT ;  /* 0x000000081800780c */ /* 0x000fe20003f06070 */
[----:B------:R-:W-:Y:S01]  /*17d0*/  BSSY.RECONVERGENT B2, `(.L_x_110) ;  /* 0x0000016000027945 */ /* 0x000fe20003800200 */
[----:B------:R-:W-:-:S04]  /*17e0*/  LOP3.LUT R17, R4, 0x7, RZ, 0xc0, !PT ;  /* 0x0000000704117812 */ /* 0x000fc800078ec0ff */
[----:B------:R-:W-:-:S07]  /*17f0*/  ISETP.NE.AND P1, PT, R17, RZ, PT ;  /* 0x000000ff1100720c */ /* 0x000fce0003f25270 */
[----:B------:R-:W-:Y:S06]  /*1800*/  @!P0 BRA `(.L_x_111) ;  /* 0x0000000000488947 */ /* 0x000fec0003800000 */
[----:B------:R-:W0:Y:S01]  /*1810*/  LDCU.64 UR4, c[0x0][0x380] ;  /* 0x00007000ff0477ac */ /* 0x000e220008000a00 */
[----:B------:R-:W-:-:S05]  /*1820*/  IADD3 R3, P0, PT, R0, R9, RZ ;  /* 0x0000000900037210 */ /* 0x000fca0007f1e0ff */
[----:B------:R-:W-:Y:S01]  /*1830*/  IMAD.X R6, RZ, RZ, R11, P0 ;  /* 0x000000ffff067224 */ /* 0x000fe200000e060b */
        /* <DEDUP_REMOVED lines=15> */
.L_x_111:
[----:B------:R-:W-:Y:S05]  /*1930*/  BSYNC.RECONVERGENT B2 ;  /* 0x0000000000027941 */ /* 0x000fea0003800200 */
.L_x_110:
        /* <DEDUP_REMOVED lines=18> */
.L_x_113:
[----:B------:R-:W-:Y:S05]  /*1a60*/  BSYNC.RECONVERGENT B2 ;  /* 0x0000000000027941 */ /* 0x000fea0003800200 */
.L_x_112:
[----:B------:R-:W-:Y:S05]  /*1a70*/  @!P1 BRA `(.L_x_106) ;  /* 0x0000000000389947 */ /* 0x000fea0003800000 */
[----:B------:R-:W0:Y:S01]  /*1a80*/  LDCU.64 UR4, c[0x0][0x380] ;  /* 0x00007000ff0477ac */ /* 0x000e220008000a00 */
[----:B------:R-:W-:Y:S01]  /*1a90*/  IADD3 R5, P0, PT, R0, R9, RZ ;  /* 0x0000000900057210 */ /* 0x000fe20007f1e0ff */
[----:B------:R-:W-:-:S04]  /*1aa0*/  IMAD.MOV R0, RZ, RZ, -R6 ;  /* 0x000000ffff007224 */ /* 0x000fc800078e0a06 */
[----:B------:R-:W-:Y:S01]  /*1ab0*/  IMAD.X R4, RZ, RZ, R11, P0 ;  /* 0x000000ffff047224 */ /* 0x000fe200000e060b */
[----:B0-----:R-:W-:-:S04]  /*1ac0*/  LEA R2, P1, R5, UR4, 0x2 ;  /* 0x0000000405027c11 */ /* 0x001fc8000f8210ff */
[----:B------:R-:W-:-:S09]  /*1ad0*/  LEA.HI.X R5, R5, UR5, R4, 0x2, P1 ;  /* 0x0000000505057c11 */ /* 0x000fd200088f1404 */
.L_x_114:
[----:B------:R-:W-:-:S06]  /*1ae0*/  IMAD.MOV.U32 R3, RZ, RZ, R5 ;  /* 0x000000ffff037224 */ /* 0x000fcc00078e0005 */
[----:B------:R0:W2:Y:S01]  /*1af0*/  LDG.E R3, desc[UR6][R2.64] ;  /* 0x0000000602037981 */ /* 0x0000a2000c1e1900 */
[----:B------:R-:W-:-:S05]  /*1b00*/  VIADD R0, R0, 0x1 ;  /* 0x0000000100007836 */ /* 0x000fca0000000000 */
[----:B------:R-:W-:Y:S02]  /*1b10*/  ISETP.NE.AND P0, PT, R0, RZ, PT ;  /* 0x000000ff0000720c */ /* 0x000fe40003f05270 */
[----:B0-----:R-:W-:-:S05]  /*1b20*/  IADD3 R2, P1, PT, R2, 0x400, RZ ;  /* 0x0000040002027810 */ /* 0x001fca0007f3e0ff */
[----:B------:R-:W-:Y:S02]  /*1b30*/  IMAD.X R5, RZ, RZ, R5, P1 ;  /* 0x000000ffff057224 */ /* 0x000fe400008e0605 */
[----:B--2---:R-:W-:-:S04]  /*1b40*/  IMAD.IADD R10, R3, 0x1, R10 ;  /* 0x00000001030a7824 */ /* 0x004fc800078e020a */
[----:B------:R-:W-:Y:S05]  /*1b50*/  @P0 BRA `(.L_x_114) ;  /* 0xfffffffc00e00947 */ /* 0x000fea000383ffff */
.L_x_106:
[----:B------:R-:W-:Y:S05]  /*1b60*/  BSYNC.RECONVERGENT B1 ;  /* 0x0000000000017941 */ /* 0x000fea0003800200 */
.L_x_104:
[----:B------:R-:W0:Y:S01]  /*1b70*/  S2R R6, SR_LANEID ;  /* 0x0000000000067919 */ /* 0x000e220000000000 */
[----:B------:R-:W-:Y:S01]  /*1b80*/  ISETP.NE.AND P5, PT, R8, RZ, PT ;  /* 0x000000ff0800720c */ /* 0x000fe20003fa5270 */
        /* <DEDUP_REMOVED lines=39> */
[----:B------:R-:W-:-:S07]  /*1e00*/  IMAD.IADD R7, R0, 0x1, R3 ;  /* 0x0000000100077824 */ /* 0x000fce00078e0203 */
.L_x_102:
[----:B------:R-:W-:Y:S05]  /*1e10*/  BSYNC.RECONVERGENT B0 ;  /* 0x0000000000007941 */ /* 0x000fea0003800200 */
.L_x_87:
[----:B------:R-:W-:Y:S05]  /*1e20*/  @P5 EXIT ;  /* 0x000000000000594d */ /* 0x000fea0003800000 */
[----:B------:R-:W3:Y:S01]  /*1e30*/  LDC.64 R2, c[0x0][0x388] ;  /* 0x0000e200ff027b82 */ /* 0x000ee20000000a00 */
[----:B------:R-:W0:Y:S02]  /*1e40*/  LDCU UR4, c[0x0][0x39c] ;  /* 0x00007380ff0477ac */ /* 0x000e240008000800 */
[----:B012---:R-:W-:-:S05]  /*1e50*/  VIADD R7, R7, UR4 ;  /* 0x0000000407077c36 */ /* 0x007fca0008000000 */
[----:B---3--:R-:W-:Y:S01]  /*1e60*/  STG.E desc[UR6][R2.64], R7 ;  /* 0x0000000702007986 */ /* 0x008fe2000c101906 */
[----:B------:R-:W-:Y:S05]  /*1e70*/  EXIT ;  /* 0x000000000000794d */ /* 0x000fea0003800000 */
.L_x_115:
        /* <DEDUP_REMOVED lines=16> */
.L_x_987:


//--------------------- .text._ZN3cub18CUB_300001_SM_10006detail6reduce28DeviceReduceSingleTileKernelINS2_10policy_hubIijN4cuda3std3__44plusIiEEE10Policy1000EPiSC_iS9_iiNS7_10__identityEEEvT0_T1_T2_T3_T4_T6_ --------------------------
	.section	.text._ZN3cub18CUB_300001_SM_10006detail6reduce28DeviceReduceSingleTileKernelINS2_10policy_hubIijN4cuda3std3__44plusIiEEE10Policy1000EPiSC_iS9_iiNS7_10__identityEEEvT0_T1_T2_T3_T4_T6_,"ax",@progbits
	.align	128
        .global         _ZN3cub18CUB_300001_SM_10006detail6reduce28DeviceReduceSingleTileKernelINS2_10policy_hubIijN4cuda3std3__44plusIiEEE10Policy1000EPiSC_iS9_iiNS7_10__identityEEEvT0_T1_T2_T3_T4_T6_
        .type           _ZN3cub18CUB_300001_SM_10006detail6reduce28DeviceReduceSingleTileKernelINS2_10policy_hubIijN4cuda3std3__44plusIiEEE10Policy1000EPiSC_iS9_iiNS7_10__identityEEEvT0_T1_T2_T3_T4_T6_,@function
        .size           _ZN3cub18CUB_300001_SM_10006detail6reduce28DeviceReduceSingleTileKernelINS2_10policy_hubIijN4cuda3std3__44plusIiEEE10Policy1000EPiSC_iS9_iiNS7_10__identityEEEvT0_T1_T2_T3_T4_T6_,(.L_x_988 - _ZN3cub18CUB_300001_SM_10006detail6reduce28DeviceReduceSingleTileKernelINS2_10policy_hubIijN4cuda3std3__44plusIiEEE10Policy1000EPiSC_iS9_iiNS7_10__identityEEEvT0_T1_T2_T3_T4_T6_)
        .other          _ZN3cub18CUB_300001_SM_10006detail6reduce28DeviceReduceSingleTileKernelINS2_10policy_hubIijN4cuda3std3__44plusIiEEE10Policy1000EPiSC_iS9_iiNS7_10__identityEEEvT0_T1_T2_T3_T4_T6_,@"STO_CUDA_ENTRY STV_DEFAULT"
_ZN3cub18CUB_300001_SM_10006detail6reduce28DeviceReduceSingleTileKernelINS2_10policy_hubIijN4cuda3std3__44plusIiEEE10Policy1000EPiSC_iS9_iiNS7_10__identityEEEvT0_T1_T2_T3_T4_T6_:
.text._ZN3cub18CUB_300001_SM_10006detail6reduce28DeviceReduceSingleTileKernelINS2_10policy_hubIijN4cuda3std3__44plusIiEEE10Policy1000EPiSC_iS9_iiNS7_10__identityEEEvT0_T1_T2_T3_T4_T6_:
        /* <DEDUP_REMOVED lines=13> */
.L_x_116:
        /* <DEDUP_REMOVED lines=16> */
.L_x_121:
[----:B------:R-:W-:Y:S05]  /*01d0*/  BSYNC.RECONVERGENT B1 ;  /* 0x0000000000017941 */ /* 0x000fea0003800200 */
.L_x_120:
        /* <DEDUP_REMOVED lines=16> */
.L_x_126:
        /* <DEDUP_REMOVED lines=9> */
.L_x_125:
[----:B------:R-:W-:Y:S05]  /*0370*/  BSYNC.RECONVERGENT B2 ;  /* 0x0000000000027941 */ /* 0x000fea0003800200 */
.L_x_124:
        /* <DEDUP_REMOVED lines=8> */
.L_x_129:
        /* <DEDUP_REMOVED lines=35> */
.L_x_128:
[----:B------:R-:W-:Y:S05]  /*0630*/  BSYNC.RECONVERGENT B2 ;  /* 0x0000000000027941 */ /* 0x000fea0003800200 */
.L_x_127:
        /* <DEDUP_REMOVED lines=22> */
.L_x_131:
[----:B------:R-:W-:Y:S05]  /*07a0*/  BSYNC.RECONVERGENT B2 ;  /* 0x0000000000027941 */ /* 0x000fea0003800200 */
.L_x_130:
        /* <DEDUP_REMOVED lines=10> */
.L_x_123:
[----:B------:R-:W-:Y:S05]  /*0850*/  BSYNC.RECONVERGENT B1 ;  /* 0x0000000000017941 */ /* 0x000fea0003800200 */
.L_x_122:
        /* <DEDUP_REMOVED lines=45> */
.L_x_132:
        /* <DEDUP_REMOVED lines=67> */
.L_x_119:
        /* <DEDUP_REMOVED lines=22> */
.L_x_136:
        /* <DEDUP_REMOVED lines=20> */
.L_x_134:
        /* <DEDUP_REMOVED lines=20> */
.L_x_140:
        /* <DEDUP_REMOVED lines=8> */
.L_x_139:
[----:B------:R-:W-:Y:S05]  /*13c0*/  BSYNC.RECONVERGENT B2 ;  /* 0x0000000000027941 */ /* 0x000fea0003800200 */
.L_x_138:
        /* <DEDUP_REMOVED lines=16> */
.L_x_143:
        /* <DEDUP_REMOVED lines=39> */
.L_x_142:
[----:B------:R-:W-:Y:S05]  /*1740*/  BSYNC.RECONVERGENT B2 ;  /* 0x0000000000027941 */ /* 0x000fea0003800200 */
.L_x_141:
        /* <DEDUP_REMOVED lines=27> */
.L_x_145:
[----:B------:R-:W-:Y:S05]  /*1900*/  BSYNC.RECONVERGENT B2 ;  /* 0x0000000000027941 */ /* 0x000fea0003800200 */
.L_x_144:
        /* <DEDUP_REMOVED lines=10> */
.L_x_137:
[----:B------:R-:W-:Y:S05]  /*19b0*/  BSYNC.RECONVERGENT B1 ;  /* 0x0000000000017941 */ /* 0x000fea0003800200 */
.L_x_135:
        /* <DEDUP_REMOVED lines=43> */
.L_x_118:
        /* <DEDUP_REMOVED lines=12> */
.L_x_148:
[----:B------:R-:W-:Y:S05]  /*1d30*/  BSYNC.RECONVERGENT B1 ;  /* 0x0000000000017941 */ /* 0x000fea0003800200 */
.L_x_147:
        /* <DEDUP_REMOVED lines=16> */
.L_x_153:
        /* <DEDUP_REMOVED lines=9> */
.L_x_152:
[----:B------:R-:W-:Y:S05]  /*1ed0*/  BSYNC.RECONVERGENT B2 ;  /* 0x0000000000027941 */ /* 0x000fea0003800200 */
.L_x_151:
        /* <DEDUP_REMOVED lines=8> */
.L_x_156:
        /* <DEDUP_REMOVED lines=35> */
.L_x_155:
[----:B------:R-:W-:Y:S05]  /*2190*/  BSYNC.RECONVERGENT B2 ;  /* 0x0000000000027941 */ /* 0x000fea0003800200 */
.L_x_154:
        /* <DEDUP_REMOVED lines=22> */
.L_x_158:
[----:B------:R-:W-:Y:S05]  /*2300*/  BSYNC.RECONVERGENT B2 ;  /* 0x0000000000027941 */ /* 0x000fea0003800200 */
.L_x_157:
        /* <DEDUP_REMOVED lines=10> */
.L_x_150:
[----:B------:R-:W-:Y:S05]  /*23b0*/  BSYNC.RECONVERGENT B1 ;  /* 0x0000000000017941 */ /* 0x000fea0003800200 */
.L_x_149:
        /* <DEDUP_REMOVED lines=45> */
.L_x_159:
        /* <DEDUP_REMOVED lines=67> */
.L_x_146:
        /* <DEDUP_REMOVED lines=33> */
.L_x_162:
        /* <DEDUP_REMOVED lines=32> */
.L_x_160:
        /* <DEDUP_REMOVED lines=20> */
.L_x_166:
        /* <DEDUP_REMOVED lines=8> */
.L_x_165:
[----:B------:R-:W-:Y:S05]  /*3090*/  BSYNC.RECONVERGENT B2 ;  /* 0x0000000000027941 */ /* 0x000fea0003800200 */
.L_x_164:
        /* <DEDUP_REMOVED lines=16> */
.L_x_169:
        /* <DEDUP_REMOVED lines=39> */
.L_x_168:
[----:B------:R-:W-:Y:S05]  /*3410*/  BSYNC.RECONVERGENT B2 ;  /* 0x0000000000027941 */ /* 0x000fea0003800200 */
.L_x_167:
        /* <DEDUP_REMOVED lines=27> */
.L_x_171:
[----:B------:R-:W-:Y:S05]  /*35d0*/  BSYNC.RECONVERGENT B2 ;  /* 0x0000000000027941 */ /* 0x000fea0003800200 */
.L_x_170:
        /* <DEDUP_REMOVED lines=10> */
.L_x_163:
[----:B------:R-:W-:Y:S05]  /*3680*/  BSYNC.RECONVERGENT B1 ;  /* 0x0000000000017941 */ /* 0x000fea0003800200 */
.L_x_161:
        /* <DEDUP_REMOVED lines=42> */
.L_x_133:
[----:B------:R-:W-:Y:S05]  /*3930*/  BSYNC.RECONVERGENT B0 ;  /* 0x0000000000007941 */ /* 0x000fea0003800200 */
.L_x_117:
[----:B------:R-:W-:Y:S05]  /*3940*/  @P0 EXIT ;  /* 0x000000000000094d */ /* 0x000fea0003800000 */
[----:B-1----:R-:W1:Y:S01]  /*3950*/  LDC.64 R4, c[0x0][0x388] ;  /* 0x0000e200ff047b82 */ /* 0x002e620000000a00 */
[----:B------:R-:W0:Y:S02]  /*3960*/  LDCU UR4, c[0x0][0x398] ;  /* 0x00007300ff0477ac */ /* 0x000e240008000800 */
[----:B0-234-:R-:W-:-:S05]  /*3970*/  VIADD R3, R3, UR4 ;  /* 0x0000000403037c36 */ /* 0x01dfca0008000000 */
[----:B-1----:R-:W-:Y:S01]  /*3980*/  STG.E desc[UR6][R4.64], R3 ;  /* 0x0000000304007986 */ /* 0x002fe2000c101906 */
[----:B------:R-:W-:Y:S05]  /*3990*/  EXIT ;  /* 0x000000000000794d */ /* 0x000fea0003800000 */
.L_x_172:
        /* <DEDUP_REMOVED lines=14> */
.L_x_988:


//--------------------- .text._ZN3cub18CUB_300001_SM_10006detail6reduce18DeviceReduceKernelINS2_10policy_hubIijN4cuda3std3__44plusIiEEE10Policy1000EN6thrust24THRUST_300001_SM_1000_NS10device_ptrIiEEjS9_iNS7_10__identityEEEvT0_PT3_T1_NS0_13GridEvenShareISK_EET2_T4_ --------------------------
	.section	.text._ZN3cub18CUB_300001_SM_10006detail6reduce18DeviceReduceKernelINS2_10policy_hubIijN4cuda3std3__44plusIiEEE10Policy1000EN6thrust24THRUST_300001_SM_1000_NS10device_ptrIiEEjS9_iNS7_10__identityEEEvT0_PT3_T1_NS0_13GridEvenShareISK_EET2_T4_,"ax",@progbits
	.align	128
        .global         _ZN3cub18CUB_300001_SM_10006detail6reduce18DeviceReduceKernelINS2_10policy_hubIijN4cuda3std3__44plusIiEEE10Policy1000EN6thrust24THRUST_300001_SM_1000_NS10device_ptrIiEEjS9_iNS7_10__identityEEEvT0_PT3_T1_NS0_13GridEvenShareISK_EET2_T4_
        .type           _ZN3cub18CUB_300001_SM_10006detail6reduce18DeviceReduceKernelINS2_10policy_hubIijN4cuda3std3__44plusIiEEE10Policy1000EN6thrust24THRUST_300001_SM_1000_NS10device_ptrIiEEjS9_iNS7_10__identityEEEvT0_PT3_T1_NS0_13GridEvenShareISK_EET2_T4_,@function
        .size           _ZN3cub18CUB_300001_SM_10006detail6reduce18DeviceReduceKernelINS2_10policy_hubIijN4cuda3std3__44plusIiEEE10Policy1000EN6thrust24THRUST_300001_SM_1000_NS10device_ptrIiEEjS9_iNS7_10__identityEEEvT0_PT3_T1_NS0_13GridEvenShareISK_EET2_T4_,(.L_x_989 - _ZN3cub18CUB_300001_SM_10006detail6reduce18DeviceReduceKernelINS2_10policy_hubIijN4cuda3std3__44plusIiEEE10Policy1000EN6thrust24THRUST_300001_SM_1000_NS10device_ptrIiEEjS9_iNS7_10__identityEEEvT0_PT3_T1_NS0_13GridEvenShareISK_EET2_T4_)
        .other          _ZN3cub18CUB_300001_SM_10006detail6reduce18DeviceReduceKernelINS2_10policy_hubIijN4cuda3std3__44plusIiEEE10Policy1000EN6thrust24THRUST_300001_SM_1000_NS10device_ptrIiEEjS9_iNS7_10__identityEEEvT0_PT3_T1_NS0_13GridEvenShareISK_EET2_T4_,@"STO_CUDA_ENTRY STV_DEFAULT"
_ZN3cub18CUB_300001_SM_10006detail6reduce18DeviceReduceKernelINS2_10policy_hubIijN4cuda3std3__44plusIiEEE10Policy1000EN6thrust24THRUST_300001_SM_1000_NS10device_ptrIiEEjS9_iNS7_10__identityEEEvT0_PT3_T1_NS0_13GridEvenShareISK_EET2_T4_:
.text._ZN3cub18CUB_300001_SM_10006detail6reduce18DeviceReduceKernelINS2_10policy_hubIijN4cuda3std3__44plusIiEEE10Policy1000EN6thrust24THRUST_300001_SM_1000_NS10device_ptrIiEEjS9_iNS7_10__identityEEEvT0_PT3_T1_NS0_13GridEvenShareISK_EET2_T4_:
[----:B------:R-:W-:Y:S01]  /*0000*/  LDC R1, c[0x0][0x37c] ;  /* 0x0000df00ff017b82 */ /* 0x000fe20000000800 */
[----:B------:R-:W0:Y:S07]  /*0010*/  S2R R3, SR_CTAID.X ;  /* 0x0000000000037919 */ /* 0x000e2e0000002500 */
[----:B------:R-:W1:Y:S01]  /*0020*/  LDC.64 R8, c[0x0][0x3a8] ;  /* 0x0000ea00ff087b82 */ /* 0x000e620000000a00 */
[----:B------:R-:W2:Y:S01]  /*0030*/  LDCU.64 UR6, c[0x0][0x358] ;  /* 0x00006b00ff0677ac */ /* 0x000ea20008000a00 */
[----:B------:R-:W-:Y:S01]  /*0040*/  BSSY.RECONVERGENT B0, `(.L_x_173) ;  /* 0x0000236000007945 */ /* 0x000fe20003800200 */
[----:B-1----:R-:W-:-:S02]  /*0050*/  IMAD.SHL.U32 R13, R9, 0x1000, RZ ;  /* 0x00001000090d7824 */ /* 0x002fc400078e00ff */
[----:B0-----:R-:W-:-:S05]  /*0060*/  IMAD R0, R3, -0x1000, R8 ;  /* 0xfffff00003007824 */ /* 0x001fca00078e0208 */
[----:B------:R-:W-:-:S13]  /*0070*/  ISETP.GT.U32.AND P0, PT, R0, 0xfff, PT ;  /* 0x00000fff0000780c */ /* 0x000fda0003f04070 */
[----:B--2---:R-:W-:Y:S05]  /*0080*/  @P0 BRA `(.L_x_174) ;  /* 0x0000001000540947 */ /* 0x004fea0003800000 */
[----:B------:R-:W0:Y:S01]  /*0090*/  S2R R2, SR_TID.X ;  /* 0x0000000000027919 */ /* 0x000e220000002100 */
[----:B------:R-:W-:Y:S01]  /*00a0*/  BSSY.RECONVERGENT B1, `(.L_x_175) ;  /* 0x000000a000017945 */ /* 0x000fe20003800200 */
[----:B------:R-:W-:Y:S01]  /*00b0*/  IMAD.MOV.U32 R14, RZ, RZ, RZ ;  /* 0x000000ffff0e7224 */ /* 0x000fe200078e00ff */
[----:B0-----:R-:W-:Y:S01]  /*00c0*/  ISETP.GE.U32.AND P0, PT, R2, R0, PT ;  /* 0x000000000200720c */ /* 0x001fe20003f06070 */
[----:B------:R-:W-:-:S12]  /*00d0*/  IMAD.MOV.U32 R4, RZ, RZ, R2 ;  /* 0x000000ffff047224 */ /* 0x000fd800078e0002 */
[----:B------:R-:W-:Y:S05]  /*00e0*/  @P0 BRA `(.L_x_176) ;  /* 0x0000000000140947 */ /* 0x000fea0003800000 */
[----:B------:R-:W0:Y:S01]  /*00f0*/  LDC.64 R14, c[0x0][0x380] ;  /* 0x0000e000ff0e7b82 */ /* 0x000e220000000a00 */
[----:B------:R-:W-:-:S04]  /*0100*/  IMAD R5, R3, 0x1000, R2 ;  /* 0x0000100003057824 */ /* 0x000fc800078e0202 */
[----:B0-----:R-:W-:-:S06]  /*0110*/  IMAD.WIDE.U32 R14, R5, 0x4, R14 ;  /* 0x00000004050e7825 */ /* 0x001fcc00078e000e */
[----:B------:R0:W5:Y:S01]  /*0120*/  LDG.E R14, desc[UR6][R14.64] ;  /* 0x000000060e0e7981 */ /* 0x000162000c1e1900 */
[----:B------:R-:W-:-:S07]  /*0130*/  VIADD R4, R2, 0x100 ;  /* 0x0000010002047836 */ /* 0x000fce0000000000 */
.L_x_176:
[----:B------:R-:W-:Y:S05]  /*0140*/  BSYNC.RECONVERGENT B1 ;  /* 0x0000000000017941 */ /* 0x000fea0003800200 */
.L_x_175:
[----:B------:R-:W-:Y:S01]  /*0150*/  ISETP.GE.U32.AND P0, PT, R4, R0, PT ;  /* 0x000000000400720c */ /* 0x000fe20003f06070 */
[----:B------:R-:W-:-:S12]  /*0160*/  BSSY.RECONVERGENT B1, `(.L_x_177) ;  /* 0x0000097000017945 */ /* 0x000fd80003800200 */
[----:B------:R-:W-:Y:S05]  /*0170*/  @P0 BRA `(.L_x_178) ;  /* 0x0000000800540947 */ /* 0x000fea0003800000 */
[----:B------:R-:W-:Y:S01]  /*0180*/  LOP3.LUT R5, RZ, R4, RZ, 0x33, !PT ;  /* 0x00000004ff057212 */ /* 0x000fe200078e33ff */
[----:B------:R-:W-:Y:S04]  /*0190*/  BSSY.RECONVERGENT B2, `(.L_x_179) ;  /* 0x000004b000027945 */ /* 0x000fe80003800200 */
[----:B------:R-:W-:-:S04]  /*01a0*/  IMAD.IADD R8, R5, 0x1, R8 ;  /* 0x0000000105087824 */ /* 0x000fc800078e0208 */
[----:B------:R-:W-:-:S05]  /*01b0*/  IMAD R8, R3, -0x1000, R8 ;  /* 0xfffff00003087824 */ /* 0x000fca00078e0208 */
[C---:B------:R-:W-:Y:S02]  /*01c0*/  ISETP.GE.U32.AND P0, PT, R8.reuse, 0xf00, PT ;  /* 0x00000f000800780c */ /* 0x040fe40003f06070 */
[----:B------:R-:W-:-:S04]  /*01d0*/  LEA.HI R5, R8, 0x1, RZ, 0x18 ;  /* 0x0000000108057811 */ /* 0x000fc800078fc0ff */
[----:B------:R-:W-:-:S07]  /*01e0*/  LOP3.LUT R6, R5, 0xf, RZ, 0xc0, !PT ;  /* 0x0000000f05067812 */ /* 0x000fce00078ec0ff */
[----:B------:R-:W-:Y:S05]  /*01f0*/  @!P0 BRA `(.L_x_180) ;  /* 0x0000000400108947 */ /* 0x000fea0003800000 */
[----:B------:R-:W-:Y:S01]  /*0200*/  LOP3.LUT R8, R5, 0x1fffff0, RZ, 0xc0, !PT ;  /* 0x01fffff005087812 */ /* 0x000fe200078ec0ff */
[----:B------:R-:W-:Y:S01]  /*0210*/  BSSY.RECONVERGENT B3, `(.L_x_181) ;  /* 0x0000041000037945 */ /* 0x000fe20003800200 */
[----:B------:R-:W-:Y:S01]  /*0220*/  LOP3.LUT R7, R4, 0x800, RZ, 0xfc, !PT ;  /* 0x0000080004077812 */ /* 0x000fe200078efcff */
[----:B------:R-:W-:Y:S01]  /*0230*/  IMAD R4, R3, 0x1000, R4 ;  /* 0x0000100003047824 */ /* 0x000fe200078e0204 */
[----:B------:R-:W-:-:S07]  /*0240*/  IADD3 R8, PT, PT, -R8, RZ, RZ ;  /* 0x000000ff08087210 */ /* 0x000fce0007ffe1ff */
.L_x_182:
[----:B------:R-:W1:Y:S01]  /*0250*/  LDC.64 R12, c[0x0][0x380] ;  /* 0x0000e000ff0c7b82 */ /* 0x000e620000000a00 */
[----:B------:R-:W-:-:S04]  /*0260*/  VIADD R21, R4, 0x100 ;  /* 0x0000010004157836 */ /* 0x000fc80000000000 */
[----:B-1----:R-:W-:-:S04]  /*0270*/  IMAD.WIDE.U32 R20, R21, 0x4, R12 ;  /* 0x0000000415147825 */ /* 0x002fc800078e000c */
[C---:B------:R-:W-:Y:S01]  /*0280*/  IMAD.WIDE.U32 R16, R4.reuse, 0x4, R12 ;  /* 0x0000000404107825 */ /* 0x040fe200078e000c */
[----:B0-----:R-:W2:Y:S04]  /*0290*/  LDG.E R15, desc[UR6][R20.64] ;  /* 0x00000006140f7981 */ /* 0x001ea8000c1e1900 */
[----:B------:R0:W2:Y:S01]  /*02a0*/  LDG.E R9, desc[UR6][R16.64] ;  /* 0x0000000610097981 */ /* 0x0000a2000c1e1900 */
[C---:B------:R-:W-:Y:S02]  /*02b0*/  VIADD R29, R4.reuse, 0x600 ;  /* 0x00000600041d7836 */ /* 0x040fe40000000000 */
[C---:B------:R-:W-:Y:S01]  /*02c0*/  VIADD R27, R4.reuse, 0x300 ;  /* 0x00000300041b7836 */ /* 0x040fe20000000000 */
[C---:B------:R-:W-:Y:S01]  /*02d0*/  IADD3 R28, PT, PT, R4.reuse, 0x800, RZ ;  /* 0x00000800041c7810 */ /* 0x040fe20007ffe0ff */
[----:B------:R-:W-:-:S02]  /*02e0*/  VIADD R11, R4, 0x200 ;  /* 0x00000200040b7836 */ /* 0x000fc40000000000 */
[----:B------:R-:W-:-:S04]  /*02f0*/  IMAD.WIDE.U32 R26, R27, 0x4, R12 ;  /* 0x000000041b1a7825 */ /* 0x000fc800078e000c */
[--C-:B0-----:R-:W-:Y:S02]  /*0300*/  IMAD.WIDE.U32 R16, R29, 0x4, R12.reuse ;  /* 0x000000041d107825 */ /* 0x101fe400078e000c */
[----:B------:R-:W3:Y:S02]  /*0310*/  LDG.E R26, desc[UR6][R26.64] ;  /* 0x000000061a1a7981 */ /* 0x000ee4000c1e1900 */
[C---:B------:R-:W-:Y:S02]  /*0320*/  VIADD R19, R4.reuse, 0x400 ;  /* 0x0000040004137836 */ /* 0x040fe40000000000 */
[C---:B------:R-:W-:Y:S01]  /*0330*/  VIADD R23, R4.reuse, 0x500 ;  /* 0x0000050004177836 */ /* 0x040fe20000000000 */
[----:B------:R0:W4:Y:S01]  /*0340*/  LDG.E R22, desc[UR6][R16.64] ;  /* 0x0000000610167981 */ /* 0x000122000c1e1900 */
[----:B------:R-:W-:Y:S02]  /*0350*/  VIADD R29, R4, 0x700 ;  /* 0x00000700041d7836 */ /* 0x000fe40000000000 */
[----:B------:R-:W-:-:S04]  /*0360*/  IMAD.WIDE.U32 R10, R11, 0x4, R12 ;  /* 0x000000040b0a7825 */ /* 0x000fc800078e000c */
[--C-:B------:R-:W-:Y:S01]  /*0370*/  IMAD.WIDE.U32 R18, R19, 0x4, R12.reuse ;  /* 0x0000000413127825 */ /* 0x100fe200078e000c */
[----:B------:R1:W3:Y:S03]  /*0380*/  LDG.E R25, desc[UR6][R10.64] ;  /* 0x000000060a197981 */ /* 0x0002e6000c1e1900 */
[--C-:B------:R-:W-:Y:S01]  /*0390*/  IMAD.WIDE.U32 R20, R23, 0x4, R12.reuse ;  /* 0x0000000417147825 */ /* 0x100fe200078e000c */
[----:B------:R-:W4:Y:S03]  /*03a0*/  LDG.E R24, desc[UR6][R18.64] ;  /* 0x0000000612187981 */ /* 0x000f26000c1e1900 */
[--C-:B0-----:R-:W-:Y:S01]  /*03b0*/  IMAD.WIDE.U32 R16, R29, 0x4, R12.reuse ;  /* 0x000000041d107825 */ /* 0x101fe200078e000c */
[----:B------:R0:W4:Y:S03]  /*03c0*/  LDG.E R23, desc[UR6][R20.64] ;  /* 0x0000000614177981 */ /* 0x000126000c1e1900 */
[----:B------:R-:W-:Y:S01]  /*03d0*/  IMAD.WIDE.U32 R28, R28, 0x4, R12 ;  /* 0x000000041c1c7825 */ /* 0x000fe200078e000c */
[----:B------:R-:W4:Y:S03]  /*03e0*/  LDG.E R19, desc[UR6][R16.64] ;  /* 0x0000000610137981 */ /* 0x000f26000c1e1900 */
[----:B------:R-:W-:-:S02]  /*03f0*/  VIADD R27, R4, 0xa00 ;  /* 0x00000a00041b7836 */ /* 0x000fc40000000000 */
[----:B-1----:R-:W-:Y:S01]  /*0400*/  VIADD R11, R4, 0x900 ;  /* 0x00000900040b7836 */ /* 0x002fe20000000000 */
[----:B------:R1:W4:Y:S01]  /*0410*/  LDG.E R18, desc[UR6][R28.64] ;  /* 0x000000061c127981 */ /* 0x000322000c1e1900 */
[----:B0-----:R-:W-:-:S04]  /*0420*/  IMAD.WIDE.U32 R20, R27, 0x4, R12 ;  /* 0x000000041b147825 */ /* 0x001fc800078e000c */
[----:B------:R-:W-:Y:S02]  /*0430*/  VIADD R27, R4, 0xb00 ;  /* 0x00000b00041b7836 */ /* 0x000fe40000000000 */
[----:B------:R-:W-:-:S04]  /*0440*/  IMAD.WIDE.U32 R10, R11, 0x4, R12 ;  /* 0x000000040b0a7825 */ /* 0x000fc800078e000c */
[----:B-1----:R-:W-:Y:S02]  /*0450*/  VIADD R29, R4, 0xc00 ;  /* 0x00000c00041d7836 */ /* 0x002fe40000000000 */
[----:B------:R-:W4:Y:S02]  /*0460*/  LDG.E R11, desc[UR6][R10.64] ;  /* 0x000000060a0b7981 */ /* 0x000f24000c1e1900 */
[----:B------:R-:W-:-:S06]  /*0470*/  IMAD.WIDE.U32 R16, R29, 0x4, R12 ;  /* 0x000000041d107825 */ /* 0x000fcc00078e000c */
[----:B------:R0:W4:Y:S04]  /*0480*/  LDG.E R16, desc[UR6][R16.64] ;  /* 0x0000000610107981 */ /* 0x000128000c1e1900 */
[----:B------:R1:W4:Y:S01]  /*0490*/  LDG.E R10, desc[UR6][R20.64] ;  /* 0x00000006140a7981 */ /* 0x000322000c1e1900 */
[----:B0-----:R-:W-:Y:S01]  /*04a0*/  VIADD R17, R4, 0xf00 ;  /* 0x00000f0004117836 */ /* 0x001fe20000000000 */
[----:B--2--5:R-:W-:Y:S01]  /*04b0*/  IADD3 R9, PT, PT, R15, R9, R14 ;  /* 0x000000090f097210 */ /* 0x024fe20007ffe00e */
[----:B------:R-:W-:-:S04]  /*04c0*/  IMAD.WIDE.U32 R14, R27, 0x4, R12 ;  /* 0x000000041b0e7825 */ /* 0x000fc800078e000c */
[----:B------:R-:W-:Y:S02]  /*04d0*/  VIADD R27, R4, 0xd00 ;  /* 0x00000d00041b7836 */ /* 0x000fe40000000000 */
[----:B------:R-:W2:Y:S02]  /*04e0*/  LDG.E R15, desc[UR6][R14.64] ;  /* 0x000000060e0f7981 */ /* 0x000ea4000c1e1900 */
[----:B------:R-:W-:-:S04]  /*04f0*/  IMAD.WIDE.U32 R28, R27, 0x4, R12 ;  /* 0x000000041b1c7825 */ /* 0x000fc800078e000c */
[----:B------:R-:W-:Y:S02]  /*0500*/  VIADD R27, R4, 0xe00 ;  /* 0x00000e00041b7836 */ /* 0x000fe40000000000 */
[----:B------:R-:W2:Y:S02]  /*0510*/  LDG.E R29, desc[UR6][R28.64] ;  /* 0x000000061c1d7981 */ /* 0x000ea4000c1e1900 */
[----:B-1----:R-:W-:-:S04]  /*0520*/  IMAD.WIDE.U32 R20, R27, 0x4, R12 ;  /* 0x000000041b147825 */ /* 0x002fc800078e000c */
[----:B------:R-:W-:Y:S02]  /*0530*/  IMAD.WIDE.U32 R12, R17, 0x4, R12 ;  /* 0x00000004110c7825 */ /* 0x000fe400078e000c */
[----:B------:R-:W2:Y:S04]  /*0540*/  LDG.E R20, desc[UR6][R20.64] ;  /* 0x0000000614147981 */ /* 0x000ea8000c1e1900 */
[----:B------:R-:W2:Y:S01]  /*0550*/  LDG.E R12, desc[UR6][R12.64] ;  /* 0x000000060c0c7981 */ /* 0x000ea2000c1e1900 */
[----:B---3--:R-:W-:Y:S02]  /*0560*/  IADD3 R9, PT, PT, R26, R25, R9 ;  /* 0x000000191a097210 */ /* 0x008fe40007ffe009 */
[----:B------:R-:W-:Y:S02]  /*0570*/  IADD3 R8, PT, PT, R8, 0x10, RZ ;  /* 0x0000001008087810 */ /* 0x000fe40007ffe0ff */
[----:B----4-:R-:W-:-:S02]  /*0580*/  IADD3 R9, PT, PT, R23, R24, R9 ;  /* 0x0000001817097210 */ /* 0x010fc40007ffe009 */
[----:B------:R-:W-:Y:S02]  /*0590*/  ISETP.NE.AND P0, PT, R8, RZ, PT ;  /* 0x000000ff0800720c */ /* 0x000fe40003f05270 */
[----:B------:R-:W-:Y:S01]  /*05a0*/  IADD3 R9, PT, PT, R19, R22, R9 ;  /* 0x0000001613097210 */ /* 0x000fe20007ffe009 */
[----:B------:R-:W-:Y:S02]  /*05b0*/  VIADD R7, R7, 0x1000 ;  /* 0x0000100007077836 */ /* 0x000fe40000000000 */
[----:B------:R-:W-:Y:S01]  /*05c0*/  VIADD R4, R4, 0x1000 ;  /* 0x0000100004047836 */ /* 0x000fe20000000000 */
[----:B------:R-:W-:-:S04]  /*05d0*/  IADD3 R9, PT, PT, R11, R18, R9 ;  /* 0x000000120b097210 */ /* 0x000fc80007ffe009 */
[----:B--2---:R-:W-:-:S04]  /*05e0*/  IADD3 R9, PT, PT, R15, R10, R9 ;  /* 0x0000000a0f097210 */ /* 0x004fc80007ffe009 */
[----:B------:R-:W-:-:S04]  /*05f0*/  IADD3 R9, PT, PT, R29, R16, R9 ;  /* 0x000000101d097210 */ /* 0x000fc80007ffe009 */
[----:B------:R-:W-:Y:S01]  /*0600*/  IADD3 R14, PT, PT, R12, R20, R9 ;  /* 0x000000140c0e7210 */ /* 0x000fe20007ffe009 */
[----:B------:R-:W-:Y:S06]  /*0610*/  @P0 BRA `(.L_x_182) ;  /* 0xfffffffc000c0947 */ /* 0x000fec000383ffff */
[----:B------:R-:W-:Y:S05]  /*0620*/  BSYNC.RECONVERGENT B3 ;  /* 0x0000000000037941 */ /* 0x000fea0003800200 */
.L_x_181:
[----:B------:R-:W-:-:S07]  /*0630*/  VIADD R4, R7, 0xfffff800 ;  /* 0xfffff80007047836 */ /* 0x000fce0000000000 */
.L_x_180:
[----:B------:R-:W-:Y:S05]  /*0640*/  BSYNC.RECONVERGENT B2 ;  /* 0x0000000000027941 */ /* 0x000fea0003800200 */
.L_x_179:
[----:B------:R-:W-:-:S13]  /*0650*/  ISETP.NE.AND P0, PT, R6, RZ, PT ;  /* 0x000000ff0600720c */ /* 0x000fda0003f05270 */
[----:B------:R-:W-:Y:S05]  /*0660*/  @!P0 BRA `(.L_x_178) ;  /* 0x0000000400188947 */ /* 0x000fea0003800000 */
[----:B------:R-:W-:Y:S01]  /*0670*/  ISETP.GE.U32.AND P0, PT, R6, 0x8, PT ;  /* 0x000000080600780c */ /* 0x000fe20003f06070 */
[----:B------:R-:W-:Y:S01]  /*0680*/  BSSY.RECONVERGENT B2, `(.L_x_183) ;  /* 0x0000022000027945 */ /* 0x000fe20003800200 */
[----:B------:R-:W-:-:S04]  /*0690*/  LOP3.LUT R24, R5, 0x7, RZ, 0xc0, !PT ;  /* 0x0000000705187812 */ /* 0x000fc800078ec0ff */
[----:B------:R-:W-:-:S07]  /*06a0*/  ISETP.NE.AND P1, PT, R24, RZ, PT ;  /* 0x000000ff1800720c */ /* 0x000fce0003f25270 */
[----:B------:R-:W-:Y:S06]  /*06b0*/  @!P0 BRA `(.L_x_184) ;  /* 0x0000000000788947 */ /* 0x000fec0003800000 */
[----:B------:R-:W1:Y:S01]  /*06c0*/  LDC.64 R10, c[0x0][0x380] ;  /* 0x0000e000ff0a7b82 */ /* 0x000e620000000a00 */
[----:B------:R-:W-:-:S04]  /*06d0*/  IMAD R27, R3, 0x1000, R4 ;  /* 0x00001000031b7824 */ /* 0x000fc800078e0204 */
[C---:B------:R-:W-:Y:S02]  /*06e0*/  VIADD R21, R27.reuse, 0x100 ;  /* 0x000001001b157836 */ /* 0x040fe40000000000 */
[C---:B------:R-:W-:Y:S02]  /*06f0*/  VIADD R17, R27.reuse, 0x300 ;  /* 0x000003001b117836 */ /* 0x040fe40000000000 */
[C---:B------:R-:W-:Y:S01]  /*0700*/  VIADD R23, R27.reuse, 0x200 ;  /* 0x000002001b177836 */ /* 0x040fe20000000000 */
[C---:B------:R-:W-:Y:S01]  /*0710*/  IADD3 R7, PT, PT, R27.reuse, 0x400, RZ ;  /* 0x000004001b077810 */ /* 0x040fe20007ffe0ff */
[C---:B------:R-:W-:Y:S02]  /*0720*/  VIADD R9, R27.reuse, 0x500 ;  /* 0x000005001b097836 */ /* 0x040fe40000000000 */
[C---:B------:R-:W-:Y:S02]  /*0730*/  VIADD R25, R27.reuse, 0x600 ;  /* 0x000006001b197836 */ /* 0x040fe40000000000 */
[----:B-1----:R-:W-:-:S04]  /*0740*/  IMAD.WIDE.U32 R12, R27, 0x4, R10 ;  /* 0x000000041b0c7825 */ /* 0x002fc800078e000a */
[--C-:B------:R-:W-:Y:S01]  /*0750*/  IMAD.WIDE.U32 R20, R21, 0x4, R10.reuse ;  /* 0x0000000415147825 */ /* 0x100fe200078e000a */
[----:B0-----:R0:W2:Y:S03]  /*0760*/  LDG.E R15, desc[UR6][R12.64] ;  /* 0x000000060c0f7981 */ /* 0x0010a6000c1e1900 */
[--C-:B------:R-:W-:Y:S01]  /*0770*/  IMAD.WIDE.U32 R16, R17, 0x4, R10.reuse ;  /* 0x0000000411107825 */ /* 0x100fe200078e000a */
[----:B------:R-:W2:Y:S03]  /*0780*/  LDG.E R18, desc[UR6][R20.64] ;  /* 0x0000000614127981 */ /* 0x000ea6000c1e1900 */
[----:B------:R-:W-:Y:S02]  /*0790*/  IMAD.WIDE.U32 R22, R23, 0x4, R10 ;  /* 0x0000000417167825 */ /* 0x000fe400078e000a */
[----:B------:R-:W3:Y:S02]  /*07a0*/  LDG.E R16, desc[UR6][R16.64] ;  /* 0x0000000610107981 */ /* 0x000ee4000c1e1900 */
[----:B------:R-:W-:-:S02]  /*07b0*/  VIADD R27, R27, 0x700 ;  /* 0x000007001b1b7836 */ /* 0x000fc40000000000 */
[--C-:B------:R-:W-:Y:S01]  /*07c0*/  IMAD.WIDE.U32 R6, R7, 0x4, R10.reuse ;  /* 0x0000000407067825 */ /* 0x100fe200078e000a */
[----:B------:R-:W3:Y:S03]  /*07d0*/  LDG.E R19, desc[UR6][R22.64] ;  /* 0x0000000616137981 */ /* 0x000ee6000c1e1900 */
[--C-:B------:R-:W-:Y:S02]  /*07e0*/  IMAD.WIDE.U32 R8, R9, 0x4, R10.reuse ;  /* 0x0000000409087825 */ /* 0x100fe400078e000a */
[----:B------:R-:W4:Y:S02]  /*07f0*/  LDG.E R7, desc[UR6][R6.64] ;  /* 0x0000000606077981 */ /* 0x000f24000c1e1900 */
[--C-:B0-----:R-:W-:Y:S02]  /*0800*/  IMAD.WIDE.U32 R12, R25, 0x4, R10.reuse ;  /* 0x00000004190c7825 */ /* 0x101fe400078e000a */
[----:B------:R-:W4:Y:S02]  /*0810*/  LDG.E R8, desc[UR6][R8.64] ;  /* 0x0000000608087981 */ /* 0x000f24000c1e1900 */
[----:B------:R-:W-:-:S02]  /*0820*/  IMAD.WIDE.U32 R10, R27, 0x4, R10 ;  /* 0x000000041b0a7825 */ /* 0x000fc400078e000a */
[----:B------:R-:W4:Y:S04]  /*0830*/  LDG.E R13, desc[UR6][R12.64] ;  /* 0x000000060c0d7981 */ /* 0x000f28000c1e1900 */
[----:B------:R-:W4:Y:S01]  /*0840*/  LDG.E R10, desc[UR6][R10.64] ;  /* 0x000000060a0a7981 */ /* 0x000f22000c1e1900 */
[----:B------:R-:W-:Y:S01]  /*0850*/  VIADD R4, R4, 0x800 ;  /* 0x0000080004047836 */ /* 0x000fe20000000000 */
[----:B--2--5:R-:W-:-:S04]  /*0860*/  IADD3 R18, PT, PT, R18, R15, R14 ;  /* 0x0000000f12127210 */ /* 0x024fc80007ffe00e */
[----:B---3--:R-:W-:-:S04]  /*0870*/  IADD3 R18, PT, PT, R16, R19, R18 ;  /* 0x0000001310127210 */ /* 0x008fc80007ffe012 */
[----:B----4-:R-:W-:-:S04]  /*0880*/  IADD3 R18, PT, PT, R8, R7, R18 ;  /* 0x0000000708127210 */ /* 0x010fc80007ffe012 */
[----:B------:R-:W-:-:S07]  /*0890*/  IADD3 R14, PT, PT, R10, R13, R18 ;  /* 0x0000000d0a0e7210 */ /* 0x000fce0007ffe012 */
.L_x_184:
[----:B------:R-:W-:Y:S05]  /*08a0*/  BSYNC.RECONVERGENT B2 ;  /* 0x0000000000027941 */ /* 0x000fea0003800200 */
.L_x_183:
        /* <DEDUP_REMOVED lines=8> */
[C---:B------:R-:W-:Y:S01]  /*0930*/  VIADD R13, R11.reuse, 0x100 ;  /* 0x000001000b0d7836 */ /* 0x040fe20000000000 */
[C---:B------:R-:W-:Y:S01]  /*0940*/  IADD3 R17, PT, PT, R11.reuse, 0x300, RZ ;  /* 0x000003000b117810 */ /* 0x040fe20007ffe0ff */
[C---:B0-----:R-:W-:Y:S02]  /*0950*/  VIADD R15, R11.reuse, 0x200 ;  /* 0x000002000b0f7836 */ /* 0x041fe40000000000 */
[----:B-1----:R-:W-:-:S04]  /*0960*/  IMAD.WIDE.U32 R8, R11, 0x4, R6 ;  /* 0x000000040b087825 */ /* 0x002fc800078e0006 */
[--C-:B------:R-:W-:Y:S02]  /*0970*/  IMAD.WIDE.U32 R10, R13, 0x4, R6.reuse ;  /* 0x000000040d0a7825 */ /* 0x100fe400078e0006 */
[----:B------:R-:W2:Y:S02]  /*0980*/  LDG.E R9, desc[UR6][R8.64] ;  /* 0x0000000608097981 */ /* 0x000ea4000c1e1900 */
[--C-:B------:R-:W-:Y:S02]  /*0990*/  IMAD.WIDE.U32 R12, R15, 0x4, R6.reuse ;  /* 0x000000040f0c7825 */ /* 0x100fe400078e0006 */
[----:B------:R-:W2:Y:S02]  /*09a0*/  LDG.E R10, desc[UR6][R10.64] ;  /* 0x000000060a0a7981 */ /* 0x000ea4000c1e1900 */
[----:B------:R-:W-:Y:S02]  /*09b0*/  IMAD.WIDE.U32 R6, R17, 0x4, R6 ;  /* 0x0000000411067825 */ /* 0x000fe400078e0006 */
[----:B------:R-:W3:Y:S04]  /*09c0*/  LDG.E R13, desc[UR6][R12.64] ;  /* 0x000000060c0d7981 */ /* 0x000ee8000c1e1900 */
[----:B------:R-:W3:Y:S01]  /*09d0*/  LDG.E R6, desc[UR6][R6.64] ;  /* 0x0000000606067981 */ /* 0x000ee2000c1e1900 */
[----:B------:R-:W-:Y:S01]  /*09e0*/  VIADD R4, R4, 0x400 ;  /* 0x0000040004047836 */ /* 0x000fe20000000000 */
[----:B--2--5:R-:W-:-:S04]  /*09f0*/  IADD3 R14, PT, PT, R10, R9, R14 ;  /* 0x000000090a0e7210 */ /* 0x024fc80007ffe00e */
[----:B---3--:R-:W-:-:S07]  /*0a00*/  IADD3 R14, PT, PT, R6, R13, R14 ;  /* 0x0000000d060e7210 */ /* 0x008fce0007ffe00e */
.L_x_186:
[----:B------:R-:W-:Y:S05]  /*0a10*/  BSYNC.RECONVERGENT B2 ;  /* 0x0000000000027941 */ /* 0x000fea0003800200 */
.L_x_185:
[----:B------:R-:W-:Y:S05]  /*0a20*/  @!P1 BRA `(.L_x_178) ;  /* 0x0000000000289947 */ /* 0x000fea0003800000 */
[----:B------:R-:W1:Y:S01]  /*0a30*/  LDC.64 R6, c[0x0][0x380] ;  /* 0x0000e000ff067b82 */ /* 0x000e620000000a00 */
[----:B------:R-:W-:Y:S02]  /*0a40*/  IMAD R9, R3, 0x1000, R4 ;  /* 0x0000100003097824 */ /* 0x000fe400078e0204 */
[----:B------:R-:W-:-:S07]  /*0a50*/  IMAD.MOV R8, RZ, RZ, -R5 ;  /* 0x000000ffff087224 */ /* 0x000fce00078e0a05 */
.L_x_187:
[----:B-1----:R-:W-:-:S06]  /*0a60*/  IMAD.WIDE.U32 R4, R9, 0x4, R6 ;  /* 0x0000000409047825 */ /* 0x002fcc00078e0006 */
[----:B------:R-:W2:Y:S01]  /*0a70*/  LDG.E R5, desc[UR6][R4.64] ;  /* 0x0000000604057981 */ /* 0x000ea2000c1e1900 */
[----:B------:R-:W-:Y:S02]  /*0a80*/  VIADD R8, R8, 0x1 ;  /* 0x0000000108087836 */ /* 0x000fe40000000000 */
[----:B------:R-:W-:-:S03]  /*0a90*/  VIADD R9, R9, 0x100 ;  /* 0x0000010009097836 */ /* 0x000fc60000000000 */
[----:B------:R-:W-:Y:S01]  /*0aa0*/  ISETP.NE.AND P0, PT, R8, RZ, PT ;  /* 0x000000ff0800720c */ /* 0x000fe20003f05270 */
[----:B--2--5:R-:W-:-:S12]  /*0ab0*/  IMAD.IADD R14, R5, 0x1, R14 ;  /* 0x00000001050e7824 */ /* 0x024fd800078e020e */
[----:B------:R-:W-:Y:S05]  /*0ac0*/  @P0 BRA `(.L_x_187) ;  /* 0xfffffffc00e40947 */ /* 0x000fea000383ffff */
.L_x_178:
[----:B------:R-:W-:Y:S05]  /*0ad0*/  BSYNC.RECONVERGENT B1 ;  /* 0x0000000000017941 */ /* 0x000fea0003800200 */
.L_x_177:
[----:B------:R-:W-:-:S13]  /*0ae0*/  ISETP.GE.U32.AND P0, PT, R0, 0x100, PT ;  /* 0x000001000000780c */ /* 0x000fda0003f06070 */
[----:B------:R-:W-:Y:S05]  /*0af0*/  @!P0 BRA `(.L_x_188) ;  /* 0x0000000000ac8947 */ /* 0x000fea0003800000 */
[----:B------:R-:W1:Y:S01]  /*0b00*/  S2R R8, SR_LANEID ;  /* 0x0000000000087919 */ /* 0x000e620000000000 */
[----:B-----5:R-:W2:Y:S01]  /*0b10*/  SHFL.DOWN PT, R0, R14, 0x1, 0x1f ;  /* 0x08201f000e007f89 */ /* 0x020ea200000e0000 */
[C---:B-1----:R-:W-:Y:S02]  /*0b20*/  ISETP.GT.AND P0, PT, R8.reuse, 0x1e, PT ;  /* 0x0000001e0800780c */ /* 0x042fe40003f04270 */
[----:B------:R-:W-:Y:S02]  /*0b30*/  ISETP.NE.AND P1, PT, R8, RZ, PT ;  /* 0x000000ff0800720c */ /* 0x000fe40003f25270 */
[----:B--2---:R-:W-:Y:S02]  /*0b40*/  SEL R5, R0, RZ, !P0 ;  /* 0x000000ff00057207 */ /* 0x004fe40004000000 */
[----:B------:R-:W-:Y:S02]  /*0b50*/  ISETP.GT.AND P0, PT, R8, 0x1d, PT ;  /* 0x0000001d0800780c */ /* 0x000fe40003f04270 */
[----:B------:R-:W-:-:S05]  /*0b60*/  IADD3 R5, PT, PT, R5, R14, RZ ;  /* 0x0000000e05057210 */ /* 0x000fca0007ffe0ff */
[----:B------:R-:W1:Y:S02]  /*0b70*/  SHFL.DOWN PT, R0, R5, 0x2, 0x1f ;  /* 0x08401f0005007f89 */ /* 0x000e6400000e0000 */
[----:B------:R-:W-:Y:S01]  /*0b80*/  @!P1 MOV R6, 0x400 ;  /* 0x0000040000069802 */ /* 0x000fe20000000f00 */
[----:B------:R-:W2:Y:S01]  /*0b90*/  @!P1 S2R R9, SR_CgaCtaId ;  /* 0x0000000000099919 */ /* 0x000ea20000008800 */
[----:B-1----:R-:W-:Y:S02]  /*0ba0*/  SEL R0, R0, RZ, !P0 ;  /* 0x000000ff00007207 */ /* 0x002fe40004000000 */
[----:B------:R-:W-:-:S03]  /*0bb0*/  ISETP.GT.AND P0, PT, R8, 0x1b, PT ;  /* 0x0000001b0800780c */ /* 0x000fc60003f04270 */
[----:B------:R-:W-:-:S05]  /*0bc0*/  IMAD.IADD R0, R5, 0x1, R0 ;  /* 0x0000000105007824 */ /* 0x000fca00078e0200 */
[----:B------:R-:W1:Y:S01]  /*0bd0*/  SHFL.DOWN PT, R4, R0, 0x4, 0x1f ;  /* 0x08801f0000047f89 */ /* 0x000e6200000e0000 */
[----:B--2---:R-:W-:Y:S02]  /*0be0*/  @!P1 LEA R9, R9, R6, 0x18 ;  /* 0x0000000609099211 */ /* 0x004fe400078ec0ff */
[----:B-1----:R-:W-:Y:S02]  /*0bf0*/  SEL R7, R4, RZ, !P0 ;  /* 0x000000ff04077207 */ /* 0x002fe40004000000 */
[----:B------:R-:W-:-:S03]  /*0c00*/  ISETP.GT.AND P0, PT, R8, 0x17, PT ;  /* 0x000000170800780c */ /* 0x000fc60003f04270 */
[----:B------:R-:W-:Y:S01]  /*0c10*/  IMAD.IADD R7, R0, 0x1, R7 ;  /* 0x0000000100077824 */ /* 0x000fe200078e0207 */
[----:B------:R-:W-:-:S04]  /*0c20*/  @!P1 SHF.R.U32.HI R0, RZ, 0x3, R2 ;  /* 0x00000003ff009819 */ /* 0x000fc80000011602 */
[----:B------:R-:W1:Y:S01]  /*0c30*/  SHFL.DOWN PT, R4, R7, 0x8, 0x1f ;  /* 0x09001f0007047f89 */ /* 0x000e6200000e0000 */
[----:B------:R-:W-:-:S05]  /*0c40*/  @!P1 LOP3.LUT R0, R0, 0x7c, RZ, 0xc0, !PT ;  /* 0x0000007c00009812 */ /* 0x000fca00078ec0ff */
[----:B------:R-:W-:Y:S01]  /*0c50*/  @!P1 IMAD.IADD R0, R0, 0x1, R9 ;  /* 0x0000000100009824 */ /* 0x000fe200078e0209 */
[----:B-1----:R-:W-:Y:S02]  /*0c60*/  SEL R4, R4, RZ, !P0 ;  /* 0x000000ff04047207 */ /* 0x002fe40004000000 */
[----:B------:R-:W-:-:S03]  /*0c70*/  ISETP.GT.AND P0, PT, R8, 0xf, PT ;  /* 0x0000000f0800780c */ /* 0x000fc60003f04270 */
[----:B------:R-:W-:-:S05]  /*0c80*/  IMAD.IADD R4, R7, 0x1, R4 ;  /* 0x0000000107047824 */ /* 0x000fca00078e0204 */
[----:B------:R-:W1:Y:S02]  /*0c90*/  SHFL.DOWN PT, R5, R4, 0x10, 0x1f ;  /* 0x0a001f0004057f89 */ /* 0x000e6400000e0000 */
[----:B-1----:R-:W-:Y:S02]  /*0ca0*/  SEL R5, R5, RZ, !P0 ;  /* 0x000000ff05057207 */ /* 0x002fe40004000000 */
        /* <DEDUP_REMOVED lines=8> */
[----:B--2---:R-:W-:Y:S04]  /*0d30*/  LDS R0, [UR4+0xc] ;  /* 0x00000c04ff007984 */ /* 0x004fe80008000800 */
[----:B------:R-:W1:Y:S04]  /*0d40*/  LDS.128 R4, [UR4+0x10] ;  /* 0x00001004ff047984 */ /* 0x000e680008000c00 */
[----:B------:R-:W2:Y:S01]  /*0d50*/  LDS.64 R8, [UR4+0x20] ;  /* 0x00002004ff087984 */ /* 0x000ea20008000a00 */
[----:B-1----:R-:W-:-:S04]  /*0d60*/  IADD3 R0, PT, PT, R4, R0, R11 ;  /* 0x0000000004007210 */ /* 0x002fc80007ffe00b */
[----:B------:R-:W-:-:S04]  /*0d70*/  IADD3 R0, PT, PT, R6, R0, R5 ;  /* 0x0000000006007210 */ /* 0x000fc80007ffe005 */
[----:B--2---:R-:W-:-:S05]  /*0d80*/  IADD3 R0, PT, PT, R8, R0, R7 ;  /* 0x0000000008007210 */ /* 0x004fca0007ffe007 */
[----:B------:R-:W-:Y:S01]  /*0d90*/  IMAD.IADD R11, R0, 0x1, R9 ;  /* 0x00000001000b7824 */ /* 0x000fe200078e0209 */
[----:B------:R-:W-:Y:S06]  /*0da0*/  BRA `(.L_x_189) ;  /* 0x00000014007c7947 */ /* 0x000fec0003800000 */
.L_x_188:
[----:B------:R-:W-:Y:S01]  /*0db0*/  LOP3.LUT R4, R2, 0x3e0, RZ, 0xc0, !PT ;  /* 0x000003e002047812 */ /* 0x000fe200078ec0ff */
[----:B------:R-:W1:Y:S03]  /*0dc0*/  S2R R10, SR_LANEID ;  /* 0x00000000000a7919 */ /* 0x000e660000000000 */
[----:B------:R-:W-:Y:S02]  /*0dd0*/  LOP3.LUT R7, RZ, R4, RZ, 0x33, !PT ;  /* 0x00000004ff077212 */ /* 0x000fe400078e33ff */
[----:B------:R-:W-:-:S03]  /*0de0*/  IADD3 R5, PT, PT, R4, 0x20, RZ ;  /* 0x0000002004057810 */ /* 0x000fc60007ffe0ff */
[----:B------:R-:W-:Y:S01]  /*0df0*/  IMAD.IADD R7, R0, 0x1, R7 ;  /* 0x0000000100077824 */ /* 0x000fe200078e0207 */
[----:B------:R-:W-:-:S04]  /*0e00*/  ISETP.GT.U32.AND P0, PT, R5, R0, PT ;  /* 0x000000000500720c */ /* 0x000fc80003f04070 */
[----:B------:R-:W-:-:S05]  /*0e10*/  SEL R7, R7, 0x1f, P0 ;  /* 0x0000001f07077807 */ /* 0x000fca0000000000 */
[----:B-----5:R-:W2:Y:S01]  /*0e20*/  SHFL.DOWN PT, R4, R14, 0x1, R7 ;  /* 0x082000000e047989 */ /* 0x020ea200000e0007 */
[CC--:B-1----:R-:W-:Y:S01]  /*0e30*/  ISETP.GE.AND P0, PT, R10.reuse, R7.reuse, PT ;  /* 0x000000070a00720c */ /* 0x0c2fe20003f06270 */
[C---:B------:R-:W-:Y:S01]  /*0e40*/  VIADD R6, R10.reuse, 0x2 ;  /* 0x000000020a067836 */ /* 0x040fe20000000000 */
[C---:B------:R-:W-:Y:S01]  /*0e50*/  ISETP.NE.AND P1, PT, R10.reuse, RZ, PT ;  /* 0x000000ff0a00720c */ /* 0x040fe20003f25270 */
[----:B------:R-:W-:Y:S01]  /*0e60*/  VIADD R8, R10, 0x4 ;  /* 0x000000040a087836 */ /* 0x000fe20000000000 */
[----:B--2---:R-:W-:Y:S02]  /*0e70*/  SEL R5, R4, RZ, !P0 ;  /* 0x000000ff04057207 */ /* 0x004fe40004000000 */
[----:B------:R-:W-:-:S03]  /*0e80*/  ISETP.GT.AND P0, PT, R6, R7, PT ;  /* 0x000000070600720c */ /* 0x000fc60003f04270 */
[----:B------:R-:W-:-:S06]  /*0e90*/  IMAD.IADD R4, R5, 0x1, R14 ;  /* 0x0000000105047824 */ /* 0x000fcc00078e020e */
[----:B------:R-:W1:Y:S01]  /*0ea0*/  @!P1 S2R R11, SR_CgaCtaId ;  /* 0x00000000000b9919 */ /* 0x000e620000008800 */
[----:B------:R-:W-:Y:S01]  /*0eb0*/  @!P1 SHF.R.U32.HI R9, RZ, 0x3, R2 ;  /* 0x00000003ff099819 */ /* 0x000fe20000011602 */
[----:B------:R-:W2:Y:S03]  /*0ec0*/  SHFL.DOWN PT, R5, R4, 0x2, R7 ;  /* 0x0840000004057989 */ /* 0x000ea600000e0007 */
[----:B------:R-:W-:Y:S02]  /*0ed0*/  @!P1 LOP3.LUT R9, R9, 0x7c, RZ, 0xc0, !PT ;  /* 0x0000007c09099812 */ /* 0x000fe400078ec0ff */
[----:B--2---:R-:W-:Y:S02]  /*0ee0*/  SEL R5, R5, RZ, !P0 ;  /* 0x000000ff05057207 */ /* 0x004fe40004000000 */
[----:B------:R-:W-:-:S03]  /*0ef0*/  ISETP.GT.AND P0, PT, R8, R7, PT ;  /* 0x000000070800720c */ /* 0x000fc60003f04270 */
[----:B------:R-:W-:Y:S01]  /*0f00*/  IMAD.IADD R6, R4, 0x1, R5 ;  /* 0x0000000104067824 */ /* 0x000fe200078e0205 */
[----:B------:R-:W-:-:S04]  /*0f10*/  IADD3 R4, PT, PT, R10, 0x8, RZ ;  /* 0x000000080a047810 */ /* 0x000fc80007ffe0ff */
[----:B------:R-:W2:Y:S02]  /*0f20*/  SHFL.DOWN PT, R5, R6, 0x4, R7 ;  /* 0x0880000006057989 */ /* 0x000ea400000e0007 */
[----:B--2---:R-:W-:Y:S02]  /*0f30*/  SEL R5, R5, RZ, !P0 ;  /* 0x000000ff05057207 */ /* 0x004fe40004000000 */
[----:B------:R-:W-:-:S03]  /*0f40*/  ISETP.GT.AND P0, PT, R4, R7, PT ;  /* 0x000000070400720c */ /* 0x000fc60003f04270 */
[----:B------:R-:W-:Y:S02]  /*0f50*/  IMAD.IADD R8, R6, 0x1, R5 ;  /* 0x0000000106087824 */ /* 0x000fe400078e0205 */
[----:B------:R-:W-:Y:S01]  /*0f60*/  VIADD R6, R10, 0x10 ;  /* 0x000000100a067836 */ /* 0x000fe20000000000 */
[----:B------:R-:W-:Y:S02]  /*0f70*/  @!P1 MOV R10, 0x400 ;  /* 0x00000400000a9802 */ /* 0x000fe40000000f00 */
[----:B------:R-:W2:Y:S02]  /*0f80*/  SHFL.DOWN PT, R5, R8, 0x8, R7 ;  /* 0x0900000008057989 */ /* 0x000ea400000e0007 */
[----:B-1----:R-:W-:-:S05]  /*0f90*/  @!P1 LEA R10, R11, R10, 0x18 ;  /* 0x0000000a0b0a9211 */ /* 0x002fca00078ec0ff */
[----:B------:R-:W-:Y:S01]  /*0fa0*/  @!P1 IMAD.IADD R10, R9, 0x1, R10 ;  /* 0x00000001090a9824 */ /* 0x000fe200078e020a */
[----:B--2---:R-:W-:Y:S02]  /*0fb0*/  SEL R5, R5, RZ, !P0 ;  /* 0x000000ff05057207 */ /* 0x004fe40004000000 */
[----:B------:R-:W-:-:S03]  /*0fc0*/  ISETP.GT.AND P0, PT, R6, R7, PT ;  /* 0x000000070600720c */ /* 0x000fc60003f04270 */
[----:B------:R-:W-:-:S05]  /*0fd0*/  IMAD.IADD R4, R8, 0x1, R5 ;  /* 0x0000000108047824 */ /* 0x000fca00078e0205 */
[----:B------:R-:W1:Y:S02]  /*0fe0*/  SHFL.DOWN PT, R5, R4, 0x10, R7 ;  /* 0x0a00000004057989 */ /* 0x000e6400000e0007 */
[----:B-1----:R-:W-:Y:S02]  /*0ff0*/  SEL R5, R5, RZ, !P0 ;  /* 0x000000ff05057207 */ /* 0x002fe40004000000 */
[----:B------:R-:W-:-:S03]  /*1000*/  ISETP.NE.AND P0, PT, R2, RZ, PT ;  /* 0x000000ff0200720c */ /* 0x000fc60003f05270 */
[----:B------:R-:W-:-:S05]  /*1010*/  IMAD.IADD R11, R4, 0x1, R5 ;  /* 0x00000001040b7824 */ /* 0x000fca00078e0205 */
[----:B------:R1:W-:Y:S01]  /*1020*/  @!P1 STS [R10+0x8], R11 ;  /* 0x0000080b0a009388 */ /* 0x0003e20000000800 */
[----:B------:R-:W-:Y:S06]  /*1030*/  BAR.SYNC.DEFER_BLOCKING 0x0 ;  /* 0x0000000000007b1d */ /* 0x000fec0000010000 */
[----:B------:R-:W-:Y:S05]  /*1040*/  @P0 BRA `(.L_x_189) ;  /* 0x0000001000d40947 */ /* 0x000fea0003800000 */
[----:B------:R-:W2:Y:S01]  /*1050*/  S2UR UR5, SR_CgaCtaId ;  /* 0x00000000000579c3 */ /* 0x000ea20000008800 */
[----:B------:R-:W-:Y:S01]  /*1060*/  UMOV UR4, 0x400 ;  /* 0x0000040000047882 */ /* 0x000fe20000000000 */
[C---:B------:R-:W-:Y:S02]  /*1070*/  ISETP.GT.U32.AND P2, PT, R0.reuse, 0x40, PT ;  /* 0x000000400000780c */ /* 0x040fe40003f44070 */
[C---:B------:R-:W-:Y:S02]  /*1080*/  ISETP.GT.U32.AND P1, PT, R0.reuse, 0x20, PT ;  /* 0x000000200000780c */ /* 0x040fe40003f24070 */
[----:B------:R-:W-:Y:S01]  /*1090*/  ISETP.GT.U32.AND P3, PT, R0, 0x80, PT ;  /* 0x000000800000780c */ /* 0x000fe20003f64070 */
[----:B--2---:R-:W-:-:S09]  /*10a0*/  ULEA UR4, UR5, UR4, 0x18 ;  /* 0x0000000405047291 */ /* 0x004fd2000f8ec0ff */
[----:B------:R-:W2:Y:S04]  /*10b0*/  LDS.128 R4, [UR4+0x10] ;  /* 0x00001004ff047984 */ /* 0x000ea80008000c00 */
[----:B------:R-:W3:Y:S04]  /*10c0*/  LDS R2, [UR4+0xc] ;  /* 0x00000c04ff027984 */ /* 0x000ee80008000800 */
[----:B------:R-:W4:Y:S01]  /*10d0*/  LDS.64 R8, [UR4+0x20] ;  /* 0x00002004ff087984 */ /* 0x000f220008000a00 */
[----:B--2---:R-:W-:Y:S02]  /*10e0*/  SEL R4, R4, RZ, P2 ;  /* 0x000000ff04047207 */ /* 0x004fe40001000000 */
[----:B------:R-:W-:-:S02]  /*10f0*/  ISETP.GT.U32.AND P2, PT, R0, 0x60, PT ;  /* 0x000000600000780c */ /* 0x000fc40003f44070 */
[----:B---3--:R-:W-:Y:S02]  /*1100*/  SEL R2, R2, RZ, P1 ;  /* 0x000000ff02027207 */ /* 0x008fe40000800000 */
[----:B------:R-:W-:Y:S02]  /*1110*/  SEL R5, R5, RZ, P2 ;  /* 0x000000ff05057207 */ /* 0x000fe40001000000 */
[----:B------:R-:W-:Y:S02]  /*1120*/  IADD3 R2, PT, PT, R4, R2, R11 ;  /* 0x0000000204027210 */ /* 0x000fe40007ffe00b */
[----:B------:R-:W-:Y:S02]  /*1130*/  ISETP.GT.U32.AND P1, PT, R0, 0xa0, PT ;  /* 0x000000a00000780c */ /* 0x000fe40003f24070 */
[----:B------:R-:W-:Y:S02]  /*1140*/  SEL R6, R6, RZ, P3 ;  /* 0x000000ff06067207 */ /* 0x000fe40001800000 */
[----:B------:R-:W-:-:S02]  /*1150*/  ISETP.GT.U32.AND P2, PT, R0, 0xc0, PT ;  /* 0x000000c00000780c */ /* 0x000fc40003f44070 */
[----:B------:R-:W-:Y:S02]  /*1160*/  ISETP.GT.U32.AND P3, PT, R0, 0xe0, PT ;  /* 0x000000e00000780c */ /* 0x000fe40003f64070 */
[----:B------:R-:W-:Y:S02]  /*1170*/  SEL R7, R7, RZ, P1 ;  /* 0x000000ff07077207 */ /* 0x000fe40000800000 */
[----:B------:R-:W-:Y:S02]  /*1180*/  IADD3 R2, PT, PT, R6, R2, R5 ;  /* 0x0000000206027210 */ /* 0x000fe40007ffe005 */
[----:B----4-:R-:W-:Y:S02]  /*1190*/  SEL R8, R8, RZ, P2 ;  /* 0x000000ff08087207 */ /* 0x010fe40001000000 */
[----:B------:R-:W-:Y:S02]  /*11a0*/  SEL R9, R9, RZ, P3 ;  /* 0x000000ff09097207 */ /* 0x000fe40001800000 */
[----:B------:R-:W-:-:S05]  /*11b0*/  IADD3 R2, PT, PT, R8, R2, R7 ;  /* 0x0000000208027210 */ /* 0x000fca0007ffe007 */
[----:B-1----:R-:W-:Y:S01]  /*11c0*/  IMAD.IADD R11, R2, 0x1, R9 ;  /* 0x00000001020b7824 */ /* 0x002fe200078e0209 */
[----:B------:R-:W-:Y:S06]  /*11d0*/  BRA `(.L_x_189) ;  /* 0x0000001000707947 */ /* 0x000fec0003800000 */
.L_x_174:
[----:B------:R-:W0:Y:S01]  /*11e0*/  S2R R2, SR_TID.X ;  /* 0x0000000000027919 */ /* 0x000e220000002100 */
[----:B------:R-:W1:Y:S02]  /*11f0*/  LDCU.64 UR4, c[0x0][0x380] ;  /* 0x00007000ff0477ac */ /* 0x000e640008000a00 */
[----:B-1----:R-:W-:Y:S01]  /*1200*/  MOV R4, UR4 ;  /* 0x0000000400047c02 */ /* 0x002fe20008000f00 */
[----:B------:R-:W-:Y:S02]  /*1210*/  IMAD.U32 R5, RZ, RZ, UR5 ;  /* 0x00000005ff057e24 */ /* 0x000fe4000f8e00ff */
[----:B0-----:R-:W-:-:S04]  /*1220*/  IMAD R7, R3, 0x1000, R2 ;  /* 0x0000100003077824 */ /* 0x001fc800078e0202 */
[----:B------:R-:W-:-:S05]  /*1230*/  IMAD.WIDE.U32 R6, R7, 0x4, R4 ;  /* 0x0000000407067825 */ /* 0x000fca00078e0004 */
        /* <DEDUP_REMOVED lines=16> */
[----:B------:R-:W-:-:S02]  /*1340*/  ISETP.GE.U32.AND P0, PT, R0, R13, PT ;  /* 0x0000000d0000720c */ /* 0x000fc40003f06070 */
        /* <DEDUP_REMOVED lines=9> */
[----:B------:R-:W-:Y:S01]  /*13e0*/  IMAD R9, R3, 0x1000, R13 ;  /* 0x0000100003097824 */ /* 0x000fe200078e020d */
[----:B------:R-:W-:Y:S01]  /*13f0*/  LOP3.LUT R6, RZ, R2, RZ, 0x33, !PT ;  /* 0x00000002ff067212 */ /* 0x000fe200078e33ff */
[----:B------:R-:W-:Y:S01]  /*1400*/  VIADD R0, R8, 0xfffff000 ;  /* 0xfffff00008007836 */ /* 0x000fe20000000000 */
[----:B------:R-:W-:Y:S02]  /*1410*/  UMOV UR4, URZ ;  /* 0x000000ff00047c82 */ /* 0x000fe40008000000 */
[----:B------:R-:W-:Y:S02]  /*1420*/  IADD3 R6, PT, PT, -R13, R8, R6 ;  /* 0x000000080d067210 */ /* 0x000fe40007ffe106 */
[C---:B------:R-:W-:Y:S02]  /*1430*/  ISETP.GT.U32.AND P0, PT, R9.reuse, R0, PT ;  /* 0x000000000900720c */ /* 0x040fe40003f04070 */
[----:B------:R-:W-:Y:S01]  /*1440*/  IADD3 R7, PT, PT, R9, 0x800, R2 ;  /* 0x0000080009077810 */ /* 0x000fe20007ffe002 */
[----:B------:R-:W-:-:S02]  /*1450*/  IMAD.MOV.U32 R2, RZ, RZ, R9 ;  /* 0x000000ffff027224 */ /* 0x000fc400078e0009 */
[----:B------:R-:W-:-:S08]  /*1460*/  IMAD R6, R3, -0x1000, R6 ;  /* 0xfffff00003067824 */ /* 0x000fd000078e0206 */
[----:B------:R-:W-:Y:S05]  /*1470*/  @P0 BRA `(.L_x_191) ;  /* 0x00000000009c0947 */ /* 0x000fea0003800000 */
[----:B------:R-:W0:Y:S08]  /*1480*/  LDC R8, c[0x0][0x3a8] ;  /* 0x0000ea00ff087b82 */ /* 0x000e300000000800 */
[----:B------:R-:W1:Y:S02]  /*1490*/  LDC.64 R4, c[0x0][0x380] ;  /* 0x0000e000ff047b82 */ /* 0x000e640000000a00 */
.L_x_192:
[----:B------:R-:W2:Y:S02]  /*14a0*/  S2R R10, SR_TID.X ;  /* 0x00000000000a7919 */ /* 0x000ea40000002100 */
[----:B--2---:R-:W-:-:S04]  /*14b0*/  IMAD.IADD R11, R10, 0x1, R9 ;  /* 0x000000010a0b7824 */ /* 0x004fc800078e0209 */
[----:B-1----:R-:W-:-:S05]  /*14c0*/  IMAD.WIDE.U32 R10, R11, 0x4, R4 ;  /* 0x000000040b0a7825 */ /* 0x002fca00078e0004 */
        /* <DEDUP_REMOVED lines=10> */
[----:B------:R-:W5:Y:S01]  /*1570*/  LDG.E R21, desc[UR6][R10.64+0x2c00] ;  /* 0x002c00060a157981 */ /* 0x000f62000c1e1900 */
[----:B--2---:R-:W-:-:S03]  /*1580*/  IADD3 R20, PT, PT, R20, R18, R27 ;  /* 0x0000001214147210 */ /* 0x004fc60007ffe01b */
[----:B------:R-:W2:Y:S04]  /*1590*/  LDG.E R18, desc[UR6][R10.64+0x2800] ;  /* 0x002800060a127981 */ /* 0x000ea8000c1e1900 */
[----:B------:R-:W2:Y:S01]  /*15a0*/  LDG.E R27, desc[UR6][R10.64+0x3800] ;  /* 0x003800060a1b7981 */ /* 0x000ea2000c1e1900 */
[----:B---3--:R-:W-:-:S03]  /*15b0*/  IADD3 R24, PT, PT, R23, R22, R20 ;  /* 0x0000001617187210 */ /* 0x008fc60007ffe014 */
[----:B------:R-:W3:Y:S04]  /*15c0*/  LDG.E R23, desc[UR6][R10.64+0x3000] ;  /* 0x003000060a177981 */ /* 0x000ee8000c1e1900 */
[----:B------:R-:W3:Y:S04]  /*15d0*/  LDG.E R20, desc[UR6][R10.64+0x3400] ;  /* 0x003400060a147981 */ /* 0x000ee8000c1e1900 */
[----:B------:R-:W3:Y:S01]  /*15e0*/  LDG.E R22, desc[UR6][R10.64+0x3c00] ;  /* 0x003c00060a167981 */ /* 0x000ee2000c1e1900 */
[----:B----4-:R-:W-:-:S04]  /*15f0*/  IADD3 R14, PT, PT, R17, R14, R24 ;  /* 0x0000000e110e7210 */ /* 0x010fc80007ffe018 */
[----:B-----5:R-:W-:-:S04]  /*1600*/  IADD3 R14, PT, PT, R19, R16, R14 ;  /* 0x00000010130e7210 */ /* 0x020fc80007ffe00e */
[----:B------:R-:W-:Y:S02]  /*1610*/  IADD3 R12, PT, PT, R15, R12, R14 ;  /* 0x0000000c0f0c7210 */ /* 0x000fe40007ffe00e */
[----:B0-----:R-:W-:-:S04]  /*1620*/  IADD3 R14, PT, PT, -R9, R8, RZ ;  /* 0x00000008090e7210 */ /* 0x001fc80007ffe1ff */
[----:B------:R-:W-:Y:S02]  /*1630*/  ISETP.GE.U32.AND P0, PT, R14, R13, PT ;  /* 0x0000000d0e00720c */ /* 0x000fe40003f06070 */
[----:B--2---:R-:W-:-:S04]  /*1640*/  IADD3 R12, PT, PT, R21, R18, R12 ;  /* 0x00000012150c7210 */ /* 0x004fc80007ffe00c */
[----:B---3--:R-:W-:-:S04]  /*1650*/  IADD3 R12, PT, PT, R20, R23, R12 ;  /* 0x00000017140c7210 */ /* 0x008fc80007ffe00c */
[----:B------:R-:W-:-:S03]  /*1660*/  IADD3 R27, PT, PT, R22, R27, R12 ;  /* 0x0000001b161b7210 */ /* 0x000fc60007ffe00c */
[----:B------:R-:W-:Y:S05]  /*1670*/  @!P0 BRA `(.L_x_190) ;  /* 0x00000008009c8947 */ /* 0x000fea0003800000 */
[C---:B------:R-:W-:Y:S01]  /*1680*/  IMAD.IADD R9, R13.reuse, 0x1, R9 ;  /* 0x000000010d097824 */ /* 0x040fe200078e0209 */
[----:B------:R-:W-:Y:S01]  /*1690*/  UIADD3 UR4, UPT, UPT, UR4, 0x1, URZ ;  /* 0x0000000104047890 */ /* 0x000fe2000fffe0ff */
[----:B------:R-:W-:Y:S02]  /*16a0*/  IMAD.IADD R2, R13, 0x1, R2 ;  /* 0x000000010d027824 */ /* 0x000fe400078e0202 */
[----:B------:R-:W-:Y:S01]  /*16b0*/  IMAD.IADD R6, R6, 0x1, -R13 ;  /* 0x0000000106067824 */ /* 0x000fe200078e0a0d */
[----:B------:R-:W-:Y:S01]  /*16c0*/  ISETP.GT.U32.AND P0, PT, R9, R0, PT ;  /* 0x000000000900720c */ /* 0x000fe20003f04070 */
[----:B------:R-:W-:-:S12]  /*16d0*/  IMAD.IADD R7, R13, 0x1, R7 ;  /* 0x000000010d077824 */ /* 0x000fd800078e0207 */
[----:B------:R-:W-:Y:S05]  /*16e0*/  @!P0 BRA `(.L_x_192) ;  /* 0xfffffffc006c8947 */ /* 0x000fea000383ffff */
.L_x_191:
[----:B------:R-:W0:Y:S01]  /*16f0*/  S2R R13, SR_TID.X ;  /* 0x00000000000d7919 */ /* 0x000e220000002100 */
[----:B------:R-:W-:Y:S01]  /*1700*/  IMAD.IADD R0, R8, 0x1, -R9 ;  /* 0x0000000108007824 */ /* 0x000fe200078e0a09 */
[----:B------:R-:W-:Y:S04]  /*1710*/  BSSY.RECONVERGENT B1, `(.L_x_190) ;  /* 0x000009d000017945 */ /* 0x000fe80003800200 */
[----:B0-----:R-:W-:-:S04]  /*1720*/  ISETP.GE.AND P0, PT, R13, R0, PT ;  /* 0x000000000d00720c */ /* 0x001fc80003f06270 */
[----:B------:R-:W-:-:S13]  /*1730*/  ISETP.GE.U32.OR P0, PT, R9, R8, P0 ;  /* 0x000000080900720c */ /* 0x000fda0000706470 */
[----:B------:R-:W-:Y:S05]  /*1740*/  @P0 BRA `(.L_x_193) ;  /* 0x0000000800640947 */ /* 0x000fea0003800000 */
[----:B------:R-:W0:Y:S01]  /*1750*/  LDC R10, c[0x0][0x3ac] ;  /* 0x0000eb00ff0a7b82 */ /* 0x000e220000000800 */
[----:B------:R-:W-:Y:S01]  /*1760*/  LOP3.LUT R11, RZ, R13, RZ, 0x33, !PT ;  /* 0x0000000dff0b7212 */ /* 0x000fe200078e33ff */
[----:B------:R-:W-:Y:S06]  /*1770*/  BSSY.RECONVERGENT B2, `(.L_x_194) ;  /* 0x000004f000027945 */ /* 0x000fec0003800200 */
[----:B------:R-:W1:Y:S01]  /*1780*/  LDC R0, c[0x0][0x3ac] ;  /* 0x0000eb00ff007b82 */ /* 0x000e620000000800 */
[----:B0-----:R-:W-:-:S05]  /*1790*/  IMAD.SHL.U32 R10, R10, 0x1000, RZ ;  /* 0x000010000a0a7824 */ /* 0x001fca00078e00ff */
[----:B------:R-:W-:-:S04]  /*17a0*/  LEA R10, R3, R10, 0xc ;  /* 0x0000000a030a7211 */ /* 0x000fc800078e60ff */
[----:B------:R-:W-:Y:S01]  /*17b0*/  IADD3 R8, PT, PT, -R10, R8, R11 ;  /* 0x000000080a087210 */ /* 0x000fe20007ffe10b */
[----:B-1----:R-:W-:Y:S02]  /*17c0*/  IMAD R11, R0, UR4, RZ ;  /* 0x00000004000b7c24 */ /* 0x002fe4000f8e02ff */
[----:B------:R-:W-:Y:S02]  /*17d0*/  IMAD.MOV.U32 R0, RZ, RZ, R13 ;  /* 0x000000ffff007224 */ /* 0x000fe400078e000d */
[----:B------:R-:W-:-:S05]  /*17e0*/  IMAD R8, R11, -0x1000, R8 ;  /* 0xfffff0000b087824 */ /* 0x000fca00078e0208 */
[C---:B------:R-:W-:Y:S02]  /*17f0*/  ISETP.GE.U32.AND P0, PT, R8.reuse, 0xf00, PT ;  /* 0x00000f000800780c */ /* 0x040fe40003f06070 */
[----:B------:R-:W-:-:S04]  /*1800*/  LEA.HI R8, R8, 0x1, RZ, 0x18 ;  /* 0x0000000108087811 */ /* 0x000fc800078fc0ff */
[----:B------:R-:W-:-:S07]  /*1810*/  LOP3.LUT R10, R8, 0xf, RZ, 0xc0, !PT ;  /* 0x0000000f080a7812 */ /* 0x000fce00078ec0ff */
[----:B------:R-:W-:Y:S05]  /*1820*/  @!P0 BRA `(.L_x_195) ;  /* 0x00000004000c8947 */ /* 0x000fea0003800000 */
[----:B------:R-:W-:Y:S01]  /*1830*/  LEA.HI R0, R6, 0x1, RZ, 0x18 ;  /* 0x0000000106007811 */ /* 0x000fe200078fc0ff */
[----:B------:R-:W-:Y:S01]  /*1840*/  BSSY.RECONVERGENT B3, `(.L_x_196) ;  /* 0x0000040000037945 */ /* 0x000fe20003800200 */
[----:B------:R-:W-:Y:S02]  /*1850*/  LOP3.LUT R11, R13, 0x800, RZ, 0xfc, !PT ;  /* 0x000008000d0b7812 */ /* 0x000fe400078efcff */
[----:B------:R-:W-:-:S05]  /*1860*/  LOP3.LUT R0, R0, 0x1fffff0, RZ, 0xc0, !PT ;  /* 0x01fffff000007812 */ /* 0x000fca00078ec0ff */
[----:B------:R-:W-:-:S07]  /*1870*/  IMAD.MOV R0, RZ, RZ, -R0 ;  /* 0x000000ffff007224 */ /* 0x000fce00078e0a00 */
.L_x_197:
[C---:B------:R-:W-:Y:S02]  /*1880*/  VIADD R15, R7.reuse, 0xfffff800 ;  /* 0xfffff800070f7836 */ /* 0x040fe40000000000 */
[----:B------:R-:W-:Y:S02]  /*1890*/  VIADD R21, R7, 0xfffff900 ;  /* 0xfffff90007157836 */ /* 0x000fe40000000000 */
[----:B------:R-:W-:-:S04]  /*18a0*/  IMAD.WIDE.U32 R14, R15, 0x4, R4 ;  /* 0x000000040f0e7825 */ /* 0x000fc800078e0004 */
[--C-:B------:R-:W-:Y:S01]  /*18b0*/  IMAD.WIDE.U32 R20, R21, 0x4, R4.reuse ;  /* 0x0000000415147825 */ /* 0x100fe200078e0004 */
[----:B------:R0:W2:Y:S04]  /*18c0*/  LDG.E R28, desc[UR6][R14.64] ;  /* 0x000000060e1c7981 */ /* 0x0000a8000c1e1900 */
[----:B------:R-:W2:Y:S01]  /*18d0*/  LDG.E R29, desc[UR6][R20.64] ;  /* 0x00000006141d7981 */ /* 0x000ea2000c1e1900 */
[C---:B------:R-:W-:Y:S02]  /*18e0*/  VIADD R17, R7.reuse, 0xfffffa00 ;  /* 0xfffffa0007117836 */ /* 0x040fe40000000000 */
[----:B------:R-:W-:Y:S02]  /*18f0*/  VIADD R19, R7, 0xfffffb00 ;  /* 0xfffffb0007137836 */ /* 0x000fe40000000000 */
[----:B------:R-:W-:-:S04]  /*1900*/  IMAD.WIDE.U32 R16, R17, 0x4, R4 ;  /* 0x0000000411107825 */ /* 0x000fc800078e0004 */
[--C-:B------:R-:W-:Y:S01]  /*1910*/  IMAD.WIDE.U32 R18, R19, 0x4, R4.reuse ;  /* 0x0000000413127825 */ /* 0x100fe200078e0004 */
[----:B------:R1:W3:Y:S04]  /*1920*/  LDG.E R13, desc[UR6][R16.64] ;  /* 0x00000006100d7981 */ /* 0x0002e8000c1e1900 */
[----:B------:R4:W3:Y:S01]  /*1930*/  LDG.E R12, desc[UR6][R18.64] ;  /* 0x00000006120c7981 */ /* 0x0008e2000c1e1900 */
[C---:B------:R-:W-:Y:S01]  /*1940*/  VIADD R22, R7.reuse, 0xfffffd00 ;  /* 0xfffffd0007167836 */ /* 0x040fe20000000000 */
[C---:B------:R-:W-:Y:S01]  /*1950*/  IADD3 R23, PT, PT, R7.reuse, -0x400, RZ ;  /* 0xfffffc0007177810 */ /* 0x040fe20007ffe0ff */
[----:B------:R-:W-:Y:S02]  /*1960*/  VIADD R26, R7, 0xfffffe00 ;  /* 0xfffffe00071a7836 */ /* 0x000fe40000000000 */
[----:B0-----:R-:W-:-:S04]  /*1970*/  IMAD.WIDE.U32 R14, R22, 0x4, R4 ;  /* 0x00000004160e7825 */ /* 0x001fc800078e0004 */
[--C-:B-1----:R-:W-:Y:S02]  /*1980*/  IMAD.WIDE.U32 R16, R26, 0x4, R4.reuse ;  /* 0x000000041a107825 */ /* 0x102fe400078e0004 */
[----:B------:R0:W5:Y:S02]  /*1990*/  LDG.E R26, desc[UR6][R14.64] ;  /* 0x000000060e1a7981 */ /* 0x000164000c1e1900 */
[C-C-:B------:R-:W-:Y:S02]  /*19a0*/  IMAD.WIDE.U32 R24, R7.reuse, 0x4, R4.reuse ;  /* 0x0000000407187825 */ /* 0x140fe400078e0004 */
[----:B------:R-:W5:Y:S02]  /*19b0*/  LDG.E R16, desc[UR6][R16.64] ;  /* 0x0000000610107981 */ /* 0x000f64000c1e1900 */
[----:B----4-:R-:W-:Y:S02]  /*19c0*/  VIADD R19, R7, 0xffffff00 ;  /* 0xffffff0007137836 */ /* 0x010fe40000000000 */
[----:B------:R-:W-:Y:S01]  /*19d0*/  IMAD.WIDE.U32 R20, R23, 0x4, R4 ;  /* 0x0000000417147825 */ /* 0x000fe200078e0004 */
[----:B------:R-:W4:Y:S03]  /*19e0*/  LDG.E R24, desc[UR6][R24.64] ;  /* 0x0000000618187981 */ /* 0x000f26000c1e1900 */
[----:B0-----:R-:W-:-:S02]  /*19f0*/  VIADD R15, R7, 0x200 ;  /* 0x00000200070f7836 */ /* 0x001fc40000000000 */
[----:B------:R-:W-:Y:S02]  /*1a00*/  VIADD R23, R7, 0x100 ;  /* 0x0000010007177836 */ /* 0x000fe40000000000 */
[--C-:B------:R-:W-:Y:S01]  /*1a10*/  IMAD.WIDE.U32 R18, R19, 0x4, R4.reuse ;  /* 0x0000000413127825 */ /* 0x100fe200078e0004 */
[----:B------:R0:W5:Y:S03]  /*1a20*/  LDG.E R25, desc[UR6][R20.64] ;  /* 0x0000000614197981 */ /* 0x000166000c1e1900 */
[----:B------:R-:W-:Y:S02]  /*1a30*/  IMAD.WIDE.U32 R22, R23, 0x4, R4 ;  /* 0x0000000417167825 */ /* 0x000fe400078e0004 */
[----:B------:R-:W4:Y:S04]  /*1a40*/  LDG.E R19, desc[UR6][R18.64] ;  /* 0x0000000612137981 */ /* 0x000f28000c1e1900 */
[----:B------:R1:W4:Y:S01]  /*1a50*/  LDG.E R23, desc[UR6][R22.64] ;  /* 0x0000000616177981 */ /* 0x000322000c1e1900 */
[----:B0-----:R-:W-:-:S04]  /*1a60*/  VIADD R21, R7, 0x300 ;  /* 0x0000030007157836 */ /* 0x001fc80000000000 */
[----:B------:R-:W-:-:S04]  /*1a70*/  IMAD.WIDE.U32 R20, R21, 0x4, R4 ;  /* 0x0000000415147825 */ /* 0x000fc800078e0004 */
[----:B-1----:R-:W-:Y:S02]  /*1a80*/  VIADD R22, R7, 0x700 ;  /* 0x0000070007167836 */ /* 0x002fe40000000000 */
[----:B------:R-:W4:Y:S01]  /*1a90*/  LDG.E R21, desc[UR6][R20.64] ;  /* 0x0000000614157981 */ /* 0x000f22000c1e1900 */
[----:B--2---:R-:W-:Y:S01]  /*1aa0*/  IADD3 R27, PT, PT, R29, R28, R27 ;  /* 0x0000001c1d1b7210 */ /* 0x004fe20007ffe01b */
[----:B------:R-:W-:Y:S01]  /*1ab0*/  IMAD.WIDE.U32 R28, R15, 0x4, R4 ;  /* 0x000000040f1c7825 */ /* 0x000fe200078e0004 */
[----:B------:R-:W-:-:S05]  /*1ac0*/  IADD3 R15, PT, PT, R7, 0x400, RZ ;  /* 0x00000400070f7810 */ /* 0x000fca0007ffe0ff */
[----:B------:R0:W2:Y:S01]  /*1ad0*/  LDG.E R28, desc[UR6][R28.64] ;  /* 0x000000061c1c7981 */ /* 0x0000a2000c1e1900 */
[----:B------:R-:W-:-:S05]  /*1ae0*/  IMAD.WIDE.U32 R14, R15, 0x4, R4 ;  /* 0x000000040f0e7825 */ /* 0x000fca00078e0004 */
[----:B------:R1:W2:Y:S01]  /*1af0*/  LDG.E R17, desc[UR6][R14.64] ;  /* 0x000000060e117981 */ /* 0x0002a2000c1e1900 */
[----:B---3--:R-:W-:Y:S01]  /*1b00*/  IADD3 R27, PT, PT, R12, R13, R27 ;  /* 0x0000000d0c1b7210 */ /* 0x008fe20007ffe01b */
[----:B0-----:R-:W-:-:S04]  /*1b10*/  VIADD R29, R7, 0x500 ;  /* 0x00000500071d7836 */ /* 0x001fc80000000000 */
[----:B------:R-:W-:-:S04]  /*1b20*/  IMAD.WIDE.U32 R12, R29, 0x4, R4 ;  /* 0x000000041d0c7825 */ /* 0x000fc800078e0004 */
[----:B-1----:R-:W-:Y:S01]  /*1b30*/  VIADD R15, R7, 0x600 ;  /* 0x00000600070f7836 */ /* 0x002fe20000000000 */
[----:B------:R0:W3:Y:S03]  /*1b40*/  LDG.E R18, desc[UR6][R12.64] ;  /* 0x000000060c127981 */ /* 0x0000e6000c1e1900 */
[----:B------:R-:W-:-:S04]  /*1b50*/  IMAD.WIDE.U32 R14, R15, 0x4, R4 ;  /* 0x000000040f0e7825 */ /* 0x000fc800078e0004 */
[----:B0-----:R-:W-:Y:S02]  /*1b60*/  IMAD.WIDE.U32 R12, R22, 0x4, R4 ;  /* 0x00000004160c7825 */ /* 0x001fe400078e0004 */
[----:B------:R-:W3:Y:S04]  /*1b70*/  LDG.E R22, desc[UR6][R14.64] ;  /* 0x000000060e167981 */ /* 0x000ee8000c1e1900 */
[----:B------:R-:W3:Y:S01]  /*1b80*/  LDG.E R20, desc[UR6][R12.64] ;  /* 0x000000060c147981 */ /* 0x000ee2000c1e1900 */
[----:B------:R-:W-:Y:S01]  /*1b90*/  VIADD R0, R0, 0x10 ;  /* 0x0000001000007836 */ /* 0x000fe20000000000 */
[----:B-----5:R-:W-:-:S04]  /*1ba0*/  IADD3 R25, PT, PT, R26, R25, R27 ;  /* 0x000000191a197210 */ /* 0x020fc80007ffe01b */
[----:B----4-:R-:W-:Y:S02]  /*1bb0*/  IADD3 R16, PT, PT, R19, R16, R25 ;  /* 0x0000001013107210 */ /* 0x010fe40007ffe019 */
[----:B------:R-:W-:Y:S02]  /*1bc0*/  ISETP.NE.AND P0, PT, R0, RZ, PT ;  /* 0x000000ff0000720c */ /* 0x000fe40003f05270 */
[----:B------:R-:W-:Y:S01]  /*1bd0*/  IADD3 R16, PT, PT, R23, R24, R16 ;  /* 0x0000001817107210 */ /* 0x000fe20007ffe010 */
[----:B------:R-:W-:Y:S02]  /*1be0*/  VIADD R11, R11, 0x1000 ;  /* 0x000010000b0b7836 */ /* 0x000fe40000000000 */
[----:B------:R-:W-:Y:S01]  /*1bf0*/  VIADD R7, R7, 0x1000 ;  /* 0x0000100007077836 */ /* 0x000fe20000000000 */
[----:B--2---:R-:W-:-:S04]  /*1c00*/  IADD3 R16, PT, PT, R21, R28, R16 ;  /* 0x0000001c15107210 */ /* 0x004fc80007ffe010 */
[----:B---3--:R-:W-:-:S04]  /*1c10*/  IADD3 R17, PT, PT, R18, R17, R16 ;  /* 0x0000001112117210 */ /* 0x008fc80007ffe010 */
[----:B------:R-:W-:Y:S01]  /*1c20*/  IADD3 R27, PT, PT, R20, R22, R17 ;  /* 0x00000016141b7210 */ /* 0x000fe20007ffe011 */
[----:B------:R-:W-:Y:S06]  /*1c30*/  @P0 BRA `(.L_x_197) ;  /* 0xfffffffc00100947 */ /* 0x000fec000383ffff */
[----:B------:R-:W-:Y:S05]  /*1c40*/  BSYNC.RECONVERGENT B3 ;  /* 0x0000000000037941 */ /* 0x000fea0003800200 */
.L_x_196:
[----:B------:R-:W-:-:S07]  /*1c50*/  IADD3 R0, PT, PT, R11, -0x800, RZ ;  /* 0xfffff8000b007810 */ /* 0x000fce0007ffe0ff */
.L_x_195:
[----:B------:R-:W-:Y:S05]  /*1c60*/  BSYNC.RECONVERGENT B2 ;  /* 0x0000000000027941 */ /* 0x000fea0003800200 */
.L_x_194:
[----:B------:R-:W-:-:S13]  /*1c70*/  ISETP.NE.AND P0, PT, R10, RZ, PT ;  /* 0x000000ff0a00720c */ /* 0x000fda0003f05270 */
[----:B------:R-:W-:Y:S05]  /*1c80*/  @!P0 BRA `(.L_x_193) ;  /* 0x0000000400148947 */ /* 0x000fea0003800000 */
[----:B------:R-:W-:Y:S01]  /*1c90*/  ISETP.GE.U32.AND P0, PT, R10, 0x8, PT ;  /* 0x000000080a00780c */ /* 0x000fe20003f06070 */
[----:B------:R-:W-:Y:S01]  /*1ca0*/  BSSY.RECONVERGENT B2, `(.L_x_198) ;  /* 0x0000021000027945 */ /* 0x000fe20003800200 */
[----:B------:R-:W-:-:S04]  /*1cb0*/  LOP3.LUT R23, R8, 0x7, RZ, 0xc0, !PT ;  /* 0x0000000708177812 */ /* 0x000fc800078ec0ff */
[----:B------:R-:W-:-:S07]  /*1cc0*/  ISETP.NE.AND P1, PT, R23, RZ, PT ;  /* 0x000000ff1700720c */ /* 0x000fce0003f25270 */
[----:B------:R-:W-:Y:S06]  /*1cd0*/  @!P0 BRA `(.L_x_199) ;  /* 0x0000000000748947 */ /* 0x000fec0003800000 */
[----:B------:R-:W-:-:S04]  /*1ce0*/  IMAD.IADD R11, R0, 0x1, R9 ;  /* 0x00000001000b7824 */ /* 0x000fc800078e0209 */
[C---:B------:R-:W-:Y:S02]  /*1cf0*/  VIADD R19, R11.reuse, 0x100 ;  /* 0x000001000b137836 */ /* 0x040fe40000000000 */
[C---:B------:R-:W-:Y:S02]  /*1d00*/  VIADD R21, R11.reuse, 0x200 ;  /* 0x000002000b157836 */ /* 0x040fe40000000000 */
[C---:B------:R-:W-:Y:S02]  /*1d10*/  VIADD R13, R11.reuse, 0x300 ;  /* 0x000003000b0d7836 */ /* 0x040fe40000000000 */
[----:B------:R-:W-:-:S04]  /*1d20*/  IMAD.WIDE.U32 R16, R11, 0x4, R4 ;  /* 0x000000040b107825 */ /* 0x000fc800078e0004 */
[--C-:B------:R-:W-:Y:S01]  /*1d30*/  IMAD.WIDE.U32 R18, R19, 0x4, R4.reuse ;  /* 0x0000000413127825 */ /* 0x100fe200078e0004 */
[----:B------:R0:W2:Y:S03]  /*1d40*/  LDG.E R22, desc[UR6][R16.64] ;  /* 0x0000000610167981 */ /* 0x0000a6000c1e1900 */
[--C-:B------:R-:W-:Y:S01]  /*1d50*/  IMAD.WIDE.U32 R20, R21, 0x4, R4.reuse ;  /* 0x0000000415147825 */ /* 0x100fe200078e0004 */
[----:B------:R1:W2:Y:S03]  /*1d60*/  LDG.E R7, desc[UR6][R18.64] ;  /* 0x0000000612077981 */ /* 0x0002a6000c1e1900 */
[C---:B------:R-:W-:Y:S02]  /*1d70*/  VIADD R15, R11.reuse, 0x400 ;  /* 0x000004000b0f7836 */ /* 0x040fe40000000000 */
[C---:B------:R-:W-:Y:S01]  /*1d80*/  VIADD R25, R11.reuse, 0x500 ;  /* 0x000005000b197836 */ /* 0x040fe20000000000 */
[----:B------:R-:W-:Y:S01]  /*1d90*/  IADD3 R29, PT, PT, R11, 0x600, RZ ;  /* 0x000006000b1d7810 */ /* 0x000fe20007ffe0ff */
[----:B------:R-:W-:Y:S01]  /*1da0*/  IMAD.WIDE.U32 R12, R13, 0x4, R4 ;  /* 0x000000040d0c7825 */ /* 0x000fe200078e0004 */
[----:B------:R-:W3:Y:S03]  /*1db0*/  LDG.E R20, desc[UR6][R20.64] ;  /* 0x0000000614147981 */ /* 0x000ee6000c1e1900 */
[----:B------:R-:W-:-:S02]  /*1dc0*/  VIADD R24, R11, 0x700 ;  /* 0x000007000b187836 */ /* 0x000fc40000000000 */
[--C-:B------:R-:W-:Y:S01]  /*1dd0*/  IMAD.WIDE.U32 R14, R15, 0x4, R4.reuse ;  /* 0x000000040f0e7825 */ /* 0x100fe200078e0004 */
[----:B------:R-:W3:Y:S03]  /*1de0*/  LDG.E R12, desc[UR6][R12.64] ;  /* 0x000000060c0c7981 */ /* 0x000ee6000c1e1900 */
[--C-:B------:R-:W-:Y:S02]  /*1df0*/  IMAD.WIDE.U32 R10, R25, 0x4, R4.reuse ;  /* 0x00000004190a7825 */ /* 0x100fe400078e0004 */
[----:B------:R-:W4:Y:S02]  /*1e00*/  LDG.E R14, desc[UR6][R14.64] ;  /* 0x000000060e0e7981 */ /* 0x000f24000c1e1900 */
[--C-:B0-----:R-:W-:Y:S02]  /*1e10*/  IMAD.WIDE.U32 R16, R29, 0x4, R4.reuse ;  /* 0x000000041d107825 */ /* 0x101fe400078e0004 */
[----:B------:R-:W4:Y:S02]  /*1e20*/  LDG.E R10, desc[UR6][R10.64] ;  /* 0x000000060a0a7981 */ /* 0x000f24000c1e1900 */
[----:B-1----:R-:W-:-:S02]  /*1e30*/  IMAD.WIDE.U32 R18, R24, 0x4, R4 ;  /* 0x0000000418127825 */ /* 0x002fc400078e0004 */
[----:B------:R-:W5:Y:S04]  /*1e40*/  LDG.E R16, desc[UR6][R16.64] ;  /* 0x0000000610107981 */ /* 0x000f68000c1e1900 */
[----:B------:R-:W5:Y:S01]  /*1e50*/  LDG.E R18, desc[UR6][R18.64] ;  /* 0x0000000612127981 */ /* 0x000f62000c1e1900 */
[----:B------:R-:W-:Y:S01]  /*1e60*/  VIADD R0, R0, 0x800 ;  /* 0x0000080000007836 */ /* 0x000fe20000000000 */
[----:B--2---:R-:W-:-:S04]  /*1e70*/  IADD3 R7, PT, PT, R7, R22, R27 ;  /* 0x0000001607077210 */ /* 0x004fc80007ffe01b */
[----:B---3--:R-:W-:-:S04]  /*1e80*/  IADD3 R7, PT, PT, R12, R20, R7 ;  /* 0x000000140c077210 */ /* 0x008fc80007ffe007 */
[----:B----4-:R-:W-:-:S04]  /*1e90*/  IADD3 R7, PT, PT, R10, R14, R7 ;  /* 0x0000000e0a077210 */ /* 0x010fc80007ffe007 */
[----:B-----5:R-:W-:-:S07]  /*1ea0*/  IADD3 R27, PT, PT, R18, R16, R7 ;  /* 0x00000010121b7210 */ /* 0x020fce0007ffe007 */
.L_x_199:
[----:B------:R-:W-:Y:S05]  /*1eb0*/  BSYNC.RECONVERGENT B2 ;  /* 0x0000000000027941 */ /* 0x000fea0003800200 */
.L_x_198:
[----:B------:R-:W-:Y:S05]  /*1ec0*/  @!P1 BRA `(.L_x_193) ;  /* 0x0000000000849947 */ /* 0x000fea0003800000 */
[----:B------:R-:W-:Y:S01]  /*1ed0*/  ISETP.GE.U32.AND P0, PT, R23, 0x4, PT ;  /* 0x000000041700780c */ /* 0x000fe20003f06070 */
[----:B------:R-:W-:Y:S01]  /*1ee0*/  BSSY.RECONVERGENT B2, `(.L_x_200) ;  /* 0x0000012000027945 */ /* 0x000fe20003800200 */
[----:B------:R-:W-:-:S11]  /*1ef0*/  LOP3.LUT P1, RZ, R8, 0x3, RZ, 0xc0, !PT ;  /* 0x0000000308ff7812 */ /* 0x000fd6000782c0ff */
[----:B------:R-:W-:Y:S05]  /*1f00*/  @!P0 BRA `(.L_x_201) ;  /* 0x00000000003c8947 */ /* 0x000fea0003800000 */
[----:B------:R-:W-:-:S04]  /*1f10*/  IMAD.IADD R7, R0, 0x1, R9 ;  /* 0x0000000100077824 */ /* 0x000fc800078e0209 */
[C---:B------:R-:W-:Y:S02]  /*1f20*/  VIADD R11, R7.reuse, 0x100 ;  /* 0x00000100070b7836 */ /* 0x040fe40000000000 */
[----:B------:R-:W-:-:S04]  /*1f30*/  IMAD.WIDE.U32 R8, R7, 0x4, R4 ;  /* 0x0000000407087825 */ /* 0x000fc800078e0004 */
[C---:B------:R-:W-:Y:S02]  /*1f40*/  VIADD R13, R7.reuse, 0x200 ;  /* 0x00000200070d7836 */ /* 0x040fe40000000000 */
[----:B------:R-:W-:Y:S01]  /*1f50*/  VIADD R15, R7, 0x300 ;  /* 0x00000300070f7836 */ /* 0x000fe20000000000 */
[----:B------:R-:W2:Y:S01]  /*1f60*/  LDG.E R8, desc[UR6][R8.64] ;  /* 0x0000000608087981 */ /* 0x000ea2000c1e1900 */
[----:B------:R-:W-:-:S04]  /*1f70*/  IMAD.WIDE.U32 R10, R11, 0x4, R4 ;  /* 0x000000040b0a7825 */ /* 0x000fc800078e0004 */
[--C-:B------:R-:W-:Y:S02]  /*1f80*/  IMAD.WIDE.U32 R12, R13, 0x4, R4.reuse ;  /* 0x000000040d0c7825 */ /* 0x100fe400078e0004 */
[----:B------:R-:W2:Y:S02]  /*1f90*/  LDG.E R10, desc[UR6][R10.64] ;  /* 0x000000060a0a7981 */ /* 0x000ea4000c1e1900 */
[----:B------:R-:W-:Y:S02]  /*1fa0*/  IMAD.WIDE.U32 R14, R15, 0x4, R4 ;  /* 0x000000040f0e7825 */ /* 0x000fe400078e0004 */
[----:B------:R-:W3:Y:S04]  /*1fb0*/  LDG.E R12, desc[UR6][R12.64] ;  /* 0x000000060c0c7981 */ /* 0x000ee8000c1e1900 */
[----:B------:R-:W3:Y:S01]  /*1fc0*/  LDG.E R14, desc[UR6][R14.64] ;  /* 0x000000060e0e7981 */ /* 0x000ee2000c1e1900 */
[----:B------:R-:W-:-:S02]  /*1fd0*/  IADD3 R0, PT, PT, R0, 0x400, RZ ;  /* 0x0000040000007810 */ /* 0x000fc40007ffe0ff */
[----:B--2---:R-:W-:-:S04]  /*1fe0*/  IADD3 R27, PT, PT, R10, R8, R27 ;  /* 0x000000080a1b7210 */ /* 0x004fc80007ffe01b */
[----:B---3--:R-:W-:-:S07]  /*1ff0*/  IADD3 R27, PT, PT, R14, R12, R27 ;  /* 0x0000000c0e1b7210 */ /* 0x008fce0007ffe01b */
.L_x_201:
[----:B------:R-:W-:Y:S05]  /*2000*/  BSYNC.RECONVERGENT B2 ;  /* 0x0000000000027941 */ /* 0x000fea0003800200 */
.L_x_200:
[----:B------:R-:W-:Y:S05]  /*2010*/  @!P1 BRA `(.L_x_193) ;  /* 0x0000000000309947 */ /* 0x000fea0003800000 */
[----:B------:R-:W-:Y:S01]  /*2020*/  LOP3.LUT R6, R6, 0xffff, RZ, 0xc0, !PT ;  /* 0x0000ffff06067812 */ /* 0x000fe200078ec0ff */
[----:B------:R-:W-:-:S03]  /*2030*/  IMAD.IADD R9, R0, 0x1, R2 ;  /* 0x0000000100097824 */ /* 0x000fc600078e0202 */
[----:B------:R-:W-:-:S04]  /*2040*/  LEA.HI R6, R6, 0x1, RZ, 0x18 ;  /* 0x0000000106067811 */ /* 0x000fc800078fc0ff */
[----:B------:R-:W-:-:S05]  /*2050*/  LOP3.LUT R6, R6, 0x3, RZ, 0xc0, !PT ;  /* 0x0000000306067812 */ /* 0x000fca00078ec0ff */
[----:B------:R-:W-:-:S07]  /*2060*/  IMAD.MOV R0, RZ, RZ, -R6 ;  /* 0x000000ffff007224 */ /* 0x000fce00078e0a06 */
.L_x_202:
[----:B------:R-:W-:-:S06]  /*2070*/  IMAD.WIDE.U32 R6, R9, 0x4, R4 ;  /* 0x0000000409067825 */ /* 0x000fcc00078e0004 */
[----:B------:R-:W2:Y:S01]  /*2080*/  LDG.E R6, desc[UR6][R6.64] ;  /* 0x0000000606067981 */ /* 0x000ea2000c1e1900 */
[----:B------:R-:W-:Y:S02]  /*2090*/  VIADD R0, R0, 0x1 ;  /* 0x0000000100007836 */ /* 0x000fe40000000000 */
[----:B------:R-:W-:-:S03]  /*20a0*/  VIADD R9, R9, 0x100 ;  /* 0x0000010009097836 */ /* 0x000fc60000000000 */
[----:B------:R-:W-:Y:S01]  /*20b0*/  ISETP.NE.AND P0, PT, R0, RZ, PT ;  /* 0x000000ff0000720c */ /* 0x000fe20003f05270 */
[----:B--2---:R-:W-:-:S12]  /*20c0*/  IMAD.IADD R27, R6, 0x1, R27 ;  /* 0x00000001061b7824 */ /* 0x004fd800078e021b */
[----:B------:R-:W-:Y:S05]  /*20d0*/  @P0 BRA `(.L_x_202) ;  /* 0xfffffffc00e40947 */ /* 0x000fea000383ffff */
.L_x_193:
[----:B------:R-:W-:Y:S05]  /*20e0*/  BSYNC.RECONVERGENT B1 ;  /* 0x0000000000017941 */ /* 0x000fea0003800200 */
.L_x_190:
[----:B------:R-:W0:Y:S01]  /*20f0*/  S2R R9, SR_LANEID ;  /* 0x0000000000097919 */ /* 0x000e220000000000 */
[----:B------:R-:W1:Y:S01]  /*2100*/  SHFL.DOWN PT, R0, R27, 0x1, 0x1f ;  /* 0x08201f001b007f89 */ /* 0x000e6200000e0000 */
[----:B------:R-:W2:Y:S01]  /*2110*/  S2R R8, SR_TID.X ;  /* 0x0000000000087919 */ /* 0x000ea20000002100 */
[C---:B0-----:R-:W-:Y:S02]  /*2120*/  ISETP.GT.AND P0, PT, R9.reuse, 0x1e, PT ;  /* 0x0000001e0900780c */ /* 0x041fe40003f04270 */
[C---:B------:R-:W-:Y:S02]  /*2130*/  ISETP.NE.AND P1, PT, R9.reuse, RZ, PT ;  /* 0x000000ff0900720c */ /* 0x040fe40003f25270 */
[----:B-1----:R-:W-:Y:S02]  /*2140*/  SEL R0, R0, RZ, !P0 ;  /* 0x000000ff00007207 */ /* 0x002fe40004000000 */
[----:B------:R-:W-:-:S03]  /*2150*/  ISETP.GT.AND P0, PT, R9, 0x1d, PT ;  /* 0x0000001d0900780c */ /* 0x000fc60003f04270 */
[----:B------:R-:W-:-:S05]  /*2160*/  IMAD.IADD R0, R0, 0x1, R27 ;  /* 0x0000000100007824 */ /* 0x000fca00078e021b */
[----:B------:R-:W0:Y:S01]  /*2170*/  SHFL.DOWN PT, R2, R0, 0x2, 0x1f ;  /* 0x08401f0000027f89 */ /* 0x000e2200000e0000 */
[----:B------:R-:W1:Y:S01]  /*2180*/  @!P1 S2R R6, SR_CgaCtaId ;  /* 0x0000000000069919 */ /* 0x000e620000008800 */
[----:B0-----:R-:W-:Y:S02]  /*2190*/  SEL R5, R2, RZ, !P0 ;  /* 0x000000ff02057207 */ /* 0x001fe40004000000 */
[----:B------:R-:W-:Y:S02]  /*21a0*/  ISETP.GT.AND P0, PT, R9, 0x1b, PT ;  /* 0x0000001b0900780c */ /* 0x000fe40003f04270 */
[----:B------:R-:W-:-:S05]  /*21b0*/  IADD3 R5, PT, PT, R0, R5, RZ ;  /* 0x0000000500057210 */ /* 0x000fca0007ffe0ff */
[----:B------:R-:W0:Y:S02]  /*21c0*/  SHFL.DOWN PT, R2, R5, 0x4, 0x1f ;  /* 0x08801f0005027f89 */ /* 0x000e2400000e0000 */
[----:B0-----:R-:W-:Y:S02]  /*21d0*/  SEL R2, R2, RZ, !P0 ;  /* 0x000000ff02027207 */ /* 0x001fe40004000000 */
[----:B------:R-:W-:-:S03]  /*21e0*/  ISETP.GT.AND P0, PT, R9, 0x17, PT ;  /* 0x000000170900780c */ /* 0x000fc60003f04270 */
[----:B------:R-:W-:Y:S01]  /*21f0*/  IMAD.IADD R2, R5, 0x1, R2 ;  /* 0x0000000105027824 */ /* 0x000fe200078e0202 */
[----:B------:R-:W-:-:S04]  /*2200*/  @!P1 MOV R5, 0x400 ;  /* 0x0000040000059802 */ /* 0x000fc80000000f00 */
[----:B------:R-:W0:Y:S01]  /*2210*/  SHFL.DOWN PT, R4, R2, 0x8, 0x1f ;  /* 0x09001f0002047f89 */ /* 0x000e2200000e0000 */
[----:B-1----:R-:W-:Y:S02]  /*2220*/  @!P1 LEA R5, R6, R5, 0x18 ;  /* 0x0000000506059211 */ /* 0x002fe400078ec0ff */
[----:B0-----:R-:W-:Y:S02]  /*2230*/  SEL R7, R4, RZ, !P0 ;  /* 0x000000ff04077207 */ /* 0x001fe40004000000 */
[----:B------:R-:W-:Y:S02]  /*2240*/  ISETP.GT.AND P0, PT, R9, 0xf, PT ;  /* 0x0000000f0900780c */ /* 0x000fe40003f04270 */
[----:B--2---:R-:W-:Y:S01]  /*2250*/  @!P1 SHF.R.U32.HI R4, RZ, 0x3, R8 ;  /* 0x00000003ff049819 */ /* 0x004fe20000011608 */
[----:B------:R-:W-:-:S03]  /*2260*/  IMAD.IADD R7, R2, 0x1, R7 ;  /* 0x0000000102077824 */ /* 0x000fc600078e0207 */
[----:B------:R-:W-:Y:S02]  /*2270*/  @!P1 LOP3.LUT R4, R4, 0x7c, RZ, 0xc0, !PT ;  /* 0x0000007c04049812 */ /* 0x000fe400078ec0ff */
[----:B------:R-:W0:Y:S03]  /*2280*/  SHFL.DOWN PT, R0, R7, 0x10, 0x1f ;  /* 0x0a001f0007007f89 */ /* 0x000e2600000e0000 */
[----:B------:R-:W-:Y:S01]  /*2290*/  @!P1 IMAD.IADD R4, R4, 0x1, R5 ;  /* 0x0000000104049824 */ /* 0x000fe200078e0205 */
        /* <DEDUP_REMOVED lines=15> */
[----:B------:R-:W-:-:S07]  /*2390*/  IMAD.IADD R11, R0, 0x1, R9 ;  /* 0x00000001000b7824 */ /* 0x000fce00078e0209 */
.L_x_189:
[----:B------:R-:W-:Y:S05]  /*23a0*/  BSYNC.RECONVERGENT B0 ;  /* 0x0000000000007941 */ /* 0x000fea0003800200 */
.L_x_173:
[----:B------:R-:W-:Y:S05]  /*23b0*/  @P0 EXIT ;  /* 0x000000000000094d */ /* 0x000fea0003800000 */
[----:B---3--:R-:W3:Y:S02]  /*23c0*/  LDC.64 R4, c[0x0][0x388] ;  /* 0x0000e200ff047b82 */ /* 0x008ee40000000a00 */
[----:B---3--:R-:W-:-:S05]  /*23d0*/  IMAD.WIDE.U32 R2, R3, 0x4, R4 ;  /* 0x0000000403027825 */ /* 0x008fca00078e0004 */
[----:B------:R-:W-:Y:S01]  /*23e0*/  STG.E desc[UR6][R2.64], R11 ;  /* 0x0000000b02007986 */ /* 0x000fe2000c101906 */
[----:B------:R-:W-:Y:S05]  /*23f0*/  EXIT ;  /* 0x000000000000794d */ /* 0x000fea0003800000 */
.L_x_203:
        /* <DEDUP_REMOVED lines=16> */
.L_x_989:


//--------------------- .text._ZN3cub18CUB_300001_SM_10006detail6reduce28DeviceReduceSingleTileKernelINS2_10policy_hubIijN4cuda3std3__44plusIiEEE10Policy1000EN6thrust24THRUST_300001_SM_1000_NS10device_ptrIiEEPijS9_iiNS7_10__identityEEEvT0_T1_T2_T3_T4_T6_ --------------------------
	.section	.text._ZN3cub18CUB_300001_SM_10006detail6reduce28DeviceReduceSingleTileKernelINS2_10policy_hubIijN4cuda3std3__44plusIiEEE10Policy1000EN6thrust24THRUST_300001_SM_1000_NS10device_ptrIiEEPijS9_iiNS7_10__identityEEEvT0_T1_T2_T3_T4_T6_,"ax",@progbits
	.align	128
        .global         _ZN3cub18CUB_300001_SM_10006detail6reduce28DeviceReduceSingleTileKernelINS2_10policy_hubIijN4cuda3std3__44plusIiEEE10Policy1000EN6thrust24THRUST_300001_SM_1000_NS10device_ptrIiEEPijS9_iiNS7_10__identityEEEvT0_T1_T2_T3_T4_T6_
        .type           _ZN3cub18CUB_300001_SM_10006detail6reduce28DeviceReduceSingleTileKernelINS2_10policy_hubIijN4cuda3std3__44plusIiEEE10Policy1000EN6thrust24THRUST_300001_SM_1000_NS10device_ptrIiEEPijS9_iiNS7_10__identityEEEvT0_T1_T2_T3_T4_T6_,@function
        .size           _ZN3cub18CUB_300001_SM_10006detail6reduce28DeviceReduceSingleTileKernelINS2_10policy_hubIijN4cuda3std3__44plusIiEEE10Policy1000EN6thrust24THRUST_300001_SM_1000_NS10device_ptrIiEEPijS9_iiNS7_10__identityEEEvT0_T1_T2_T3_T4_T6_,(.L_x_990 - _ZN3cub18CUB_300001_SM_10006detail6reduce28DeviceReduceSingleTileKernelINS2_10policy_hubIijN4cuda3std3__44plusIiEEE10Policy1000EN6thrust24THRUST_300001_SM_1000_NS10device_ptrIiEEPijS9_iiNS7_10__identityEEEvT0_T1_T2_T3_T4_T6_)
        .other          _ZN3cub18CUB_300001_SM_10006detail6reduce28DeviceReduceSingleTileKernelINS2_10policy_hubIijN4cuda3std3__44plusIiEEE10Policy1000EN6thrust24THRUST_300001_SM_1000_NS10device_ptrIiEEPijS9_iiNS7_10__identityEEEvT0_T1_T2_T3_T4_T6_,@"STO_CUDA_ENTRY STV_DEFAULT"
_ZN3cub18CUB_300001_SM_10006detail6reduce28DeviceReduceSingleTileKernelINS2_10policy_hubIijN4cuda3std3__44plusIiEEE10Policy1000EN6thrust24THRUST_300001_SM_1000_NS10device_ptrIiEEPijS9_iiNS7_10__identityEEEvT0_T1_T2_T3_T4_T6_:
.text._ZN3cub18CUB_300001_SM_10006detail6reduce28DeviceReduceSingleTileKernelINS2_10policy_hubIijN4cuda3std3__44plusIiEEE10Policy1000EN6thrust24THRUST_300001_SM_1000_NS10device_ptrIiEEPijS9_iiNS7_10__identityEEEvT0_T1_T2_T3_T4_T6_:
        /* <DEDUP_REMOVED lines=13> */
.L_x_204:
[----:B------:R-:W-:Y:S01]  /*00d0*/  ISETP.GT.U32.AND P0, PT, R2, 0xfff, PT ;  /* 0x00000fff0200780c */ /* 0x000fe20003f04070 */
[----:B------:R-:W-:-:S12]  /*00e0*/  BSSY.RECONVERGENT B0, `(.L_x_205) ;  /* 0x00001e7000007945 */ /* 0x000fd80003800200 */
        /* <DEDUP_REMOVED lines=11> */
.L_x_208:
[----:B------:R-:W-:Y:S05]  /*01a0*/  BSYNC.RECONVERGENT B1 ;  /* 0x0000000000017941 */ /* 0x000fea0003800200 */
.L_x_207:
        /* <DEDUP_REMOVED lines=17> */
.L_x_213:
        /* <DEDUP_REMOVED lines=31> */
.L_x_212:
[----:B------:R-:W-:Y:S05]  /*04b0*/  BSYNC.RECONVERGENT B2 ;  /* 0x0000000000027941 */ /* 0x000fea0003800200 */
.L_x_211:
[----:B------:R-:W-:Y:S05]  /*04c0*/  @!P0 BRA `(.L_x_210) ;  /* 0x0000000000c88947 */ /* 0x000fea0003800000 */
[----:B------:R-:W-:Y:S01]  /*04d0*/  ISETP.GE.U32.AND P0, PT, R21, 0x8, PT ;  /* 0x000000081500780c */ /* 0x000fe20003f06070 */
[----:B------:R-:W-:Y:S01]  /*04e0*/  BSSY.RECONVERGENT B2, `(.L_x_214) ;  /* 0x0000013000027945 */ /* 0x000fe20003800200 */
[----:B------:R-:W-:-:S04]  /*04f0*/  LOP3.LUT R16, R4, 0x7, RZ, 0xc0, !PT ;  /* 0x0000000704107812 */ /* 0x000fc800078ec0ff */
[----:B------:R-:W-:-:S07]  /*0500*/  ISETP.NE.AND P1, PT, R16, RZ, PT ;  /* 0x000000ff1000720c */ /* 0x000fce0003f25270 */
[----:B------:R-:W-:Y:S06]  /*0510*/  @!P0 BRA `(.L_x_215) ;  /* 0x00000000003c8947 */ /* 0x000fec0003800000 */
[----:B------:R-:W0:Y:S02]  /*0520*/  LDC.64 R6, c[0x0][0x380] ;  /* 0x0000e000ff067b82 */ /* 0x000e240000000a00 */
[----:B0-----:R-:W-:-:S05]  /*0530*/  IMAD.WIDE.U32 R6, R5, 0x4, R6 ;  /* 0x0000000405067825 */ /* 0x001fca00078e0006 */
        /* <DEDUP_REMOVED lines=13> */
.L_x_215:
[----:B------:R-:W-:Y:S05]  /*0610*/  BSYNC.RECONVERGENT B2 ;  /* 0x0000000000027941 */ /* 0x000fea0003800200 */
.L_x_214:
        /* <DEDUP_REMOVED lines=11> */
[----:B------:R-:W3:Y:S01]  /*06d0*/  LDG.E R10, desc[UR6][R6.64+0xc00] ;  /* 0x000c0006060a7981 */ /* 0x000ee2000c1e1900 */
[----:B------:R-:W-:Y:S01]  /*06e0*/  VIADD R5, R5, 0x400 ;  /* 0x0000040005057836 */ /* 0x000fe20000000000 */
[----:B--2--5:R-:W-:-:S04]  /*06f0*/  IADD3 R0, PT, PT, R4, R9, R0 ;  /* 0x0000000904007210 */ /* 0x024fc80007ffe000 */
[----:B---3--:R-:W-:-:S07]  /*0700*/  IADD3 R0, PT, PT, R10, R11, R0 ;  /* 0x0000000b0a007210 */ /* 0x008fce0007ffe000 */
.L_x_217:
[----:B------:R-:W-:Y:S05]  /*0710*/  BSYNC.RECONVERGENT B2 ;  /* 0x0000000000027941 */ /* 0x000fea0003800200 */
.L_x_216:
[----:B------:R-:W-:Y:S05]  /*0720*/  @!P1 BRA `(.L_x_210) ;  /* 0x0000000000309947 */ /* 0x000fea0003800000 */
[----:B------:R-:W0:Y:S02]  /*0730*/  LDC.64 R6, c[0x0][0x380] ;  /* 0x0000e000ff067b82 */ /* 0x000e240000000a00 */
[----:B0-----:R-:W-:-:S04]  /*0740*/  IMAD.WIDE.U32 R4, R5, 0x4, R6 ;  /* 0x0000000405047825 */ /* 0x001fc800078e0006 */
[----:B------:R-:W-:Y:S02]  /*0750*/  IMAD.MOV R6, RZ, RZ, -R8 ;  /* 0x000000ffff067224 */ /* 0x000fe400078e0a08 */
[----:B------:R-:W-:-:S07]  /*0760*/  IMAD.MOV.U32 R7, RZ, RZ, R5 ;  /* 0x000000ffff077224 */ /* 0x000fce00078e0005 */
.L_x_218:
[----:B------:R-:W-:-:S06]  /*0770*/  IMAD.MOV.U32 R5, RZ, RZ, R7 ;  /* 0x000000ffff057224 */ /* 0x000fcc00078e0007 */
[----:B------:R0:W2:Y:S01]  /*0780*/  LDG.E R5, desc[UR6][R4.64] ;  /* 0x0000000604057981 */ /* 0x0000a2000c1e1900 */
[----:B------:R-:W-:-:S05]  /*0790*/  VIADD R6, R6, 0x1 ;  /* 0x0000000106067836 */ /* 0x000fca0000000000 */
[----:B------:R-:W-:Y:S02]  /*07a0*/  ISETP.NE.AND P0, PT, R6, RZ, PT ;  /* 0x000000ff0600720c */ /* 0x000fe40003f05270 */
[----:B0-----:R-:W-:-:S05]  /*07b0*/  IADD3 R4, P1, PT, R4, 0x400, RZ ;  /* 0x0000040004047810 */ /* 0x001fca0007f3e0ff */
[----:B------:R-:W-:Y:S02]  /*07c0*/  IMAD.X R7, RZ, RZ, R7, P1 ;  /* 0x000000ffff077224 */ /* 0x000fe400008e0607 */
[----:B--2--5:R-:W-:-:S04]  /*07d0*/  IMAD.IADD R0, R5, 0x1, R0 ;  /* 0x0000000105007824 */ /* 0x024fc800078e0200 */
[----:B------:R-:W-:Y:S05]  /*07e0*/  @P0 BRA `(.L_x_218) ;  /* 0xfffffffc00e00947 */ /* 0x000fea000383ffff */
.L_x_210:
[----:B------:R-:W-:Y:S05]  /*07f0*/  BSYNC.RECONVERGENT B1 ;  /* 0x0000000000017941 */ /* 0x000fea0003800200 */
.L_x_209:
[----:B------:R-:W-:-:S13]  /*0800*/  ISETP.GE.U32.AND P0, PT, R2, 0x100, PT ;  /* 0x000001000200780c */ /* 0x000fda0003f06070 */
        /* <DEDUP_REMOVED lines=38> */
[----:B-1----:R-:W1:Y:S01]  /*0a70*/  LDS.64 R2, [UR4+0x20] ;  /* 0x00002004ff027984 */ /* 0x002e620008000a00 */
[----:B0-----:R-:W-:-:S04]  /*0a80*/  IADD3 R0, PT, PT, R4, R0, R9 ;  /* 0x0000000004007210 */ /* 0x001fc80007ffe009 */
[----:B------:R-:W-:-:S04]  /*0a90*/  IADD3 R0, PT, PT, R6, R0, R5 ;  /* 0x0000000006007210 */ /* 0x000fc80007ffe005 */
[----:B-1----:R-:W-:-:S05]  /*0aa0*/  IADD3 R0, PT, PT, R2, R0, R7 ;  /* 0x0000000002007210 */ /* 0x002fca0007ffe007 */
[----:B------:R-:W-:Y:S01]  /*0ab0*/  IMAD.IADD R9, R0, 0x1, R3 ;  /* 0x0000000100097824 */ /* 0x000fe200078e0203 */
[----:B------:R-:W-:Y:S06]  /*0ac0*/  BRA `(.L_x_220) ;  /* 0x0000001400207947 */ /* 0x000fec0003800000 */
.L_x_219:
[----:B------:R-:W-:Y:S01]  /*0ad0*/  LOP3.LUT R4, R3, 0x3e0, RZ, 0xc0, !PT ;  /* 0x000003e003047812 */ /* 0x000fe200078ec0ff */
[----:B------:R-:W1:Y:S03]  /*0ae0*/  S2R R10, SR_LANEID ;  /* 0x00000000000a7919 */ /* 0x000e660000000000 */
[----:B0-----:R-:W-:Y:S01]  /*0af0*/  LOP3.LUT R7, RZ, R4, RZ, 0x33, !PT ;  /* 0x00000004ff077212 */ /* 0x001fe200078e33ff */
[----:B------:R-:W-:-:S04]  /*0b00*/  VIADD R5, R4, 0x20 ;  /* 0x0000002004057836 */ /* 0x000fc80000000000 */
[----:B------:R-:W-:Y:S01]  /*0b10*/  IMAD.IADD R7, R7, 0x1, R2 ;  /* 0x0000000107077824 */ /* 0x000fe200078e0202 */
[----:B------:R-:W-:-:S04]  /*0b20*/  ISETP.GT.U32.AND P0, PT, R5, R2, PT ;  /* 0x000000020500720c */ /* 0x000fc80003f04070 */
        /* <DEDUP_REMOVED lines=40> */
[----:B------:R-:W-:Y:S01]  /*0db0*/  ISETP.GT.U32.AND P3, PT, R2, 0x80, PT ;  /* 0x000000800200780c */ /* 0x000fe20003f64070 */
[----:B-1----:R-:W-:-:S09]  /*0dc0*/  ULEA UR4, UR5, UR4, 0x18 ;  /* 0x0000000405047291 */ /* 0x002fd2000f8ec0ff */
[----:B------:R-:W1:Y:S04]  /*0dd0*/  LDS.128 R4, [UR4+0x10] ;  /* 0x00001004ff047984 */ /* 0x000e680008000c00 */
[----:B------:R-:W2:Y:S04]  /*0de0*/  LDS R0, [UR4+0xc] ;  /* 0x00000c04ff007984 */ /* 0x000ea80008000800 */
[----:B------:R-:W3:Y:S01]  /*0df0*/  LDS.64 R10, [UR4+0x20] ;  /* 0x00002004ff0a7984 */ /* 0x000ee20008000a00 */
[----:B-1----:R-:W-:Y:S02]  /*0e00*/  SEL R4, R4, RZ, P2 ;  /* 0x000000ff04047207 */ /* 0x002fe40001000000 */
[----:B------:R-:W-:-:S02]  /*0e10*/  ISETP.GT.U32.AND P2, PT, R2, 0x60, PT ;  /* 0x000000600200780c */ /* 0x000fc40003f44070 */
[----:B--2---:R-:W-:Y:S02]  /*0e20*/  SEL R0, R0, RZ, P1 ;  /* 0x000000ff00007207 */ /* 0x004fe40000800000 */
        /* <DEDUP_REMOVED lines=8> */
[----:B---3--:R-:W-:Y:S02]  /*0eb0*/  SEL R10, R10, RZ, P2 ;  /* 0x000000ff0a0a7207 */ /* 0x008fe40001000000 */
[----:B------:R-:W-:Y:S02]  /*0ec0*/  SEL R11, R11, RZ, P3 ;  /* 0x000000ff0b0b7207 */ /* 0x000fe40001800000 */
[----:B------:R-:W-:-:S05]  /*0ed0*/  IADD3 R0, PT, PT, R10, R0, R7 ;  /* 0x000000000a007210 */ /* 0x000fca0007ffe007 */
[----:B0-----:R-:W-:Y:S01]  /*0ee0*/  IMAD.IADD R9, R0, 0x1, R11 ;  /* 0x0000000100097824 */ /* 0x001fe200078e020b */
[----:B------:R-:W-:Y:S06]  /*0ef0*/  BRA `(.L_x_220) ;  /* 0x0000001000147947 */ /* 0x000fec0003800000 */
.L_x_206:
[----:B------:R-:W0:Y:S01]  /*0f00*/  S2R R0, SR_TID.X ;  /* 0x0000000000007919 */ /* 0x000e220000002100 */
[----:B------:R-:W1:Y:S02]  /*0f10*/  LDCU.64 UR4, c[0x0][0x380] ;  /* 0x00007000ff0477ac */ /* 0x000e640008000a00 */
[----:B-1----:R-:W-:Y:S02]  /*0f20*/  IMAD.U32 R12, RZ, RZ, UR4 ;  /* 0x00000004ff0c7e24 */ /* 0x002fe4000f8e00ff */
[----:B------:R-:W-:Y:S02]  /*0f30*/  IMAD.U32 R13, RZ, RZ, UR5 ;  /* 0x00000005ff0d7e24 */ /* 0x000fe4000f8e00ff */
        /* <DEDUP_REMOVED lines=17> */
[----:B------:R-:W-:Y:S01]  /*1050*/  UMOV UR4, 0x1000 ;  /* 0x0000100000047882 */ /* 0x000fe20000000000 */
[----:B--2---:R-:W-:-:S04]  /*1060*/  IADD3 R3, PT, PT, R7, R6, R3 ;  /* 0x0000000607037210 */ /* 0x004fc80007ffe003 */
[----:B---3--:R-:W-:-:S04]  /*1070*/  IADD3 R3, PT, PT, R9, R8, R3 ;  /* 0x0000000809037210 */ /* 0x008fc80007ffe003 */
[----:B----4-:R-:W-:-:S04]  /*1080*/  IADD3 R3, PT, PT, R11, R10, R3 ;  /* 0x0000000a0b037210 */ /* 0x010fc80007ffe003 */
[----:B-----5:R-:W-:-:S04]  /*1090*/  IADD3 R3, PT, PT, R15, R14, R3 ;  /* 0x0000000e0f037210 */ /* 0x020fc80007ffe003 */
[----:B------:R-:W-:Y:S01]  /*10a0*/  IADD3 R16, PT, PT, R17, R16, R3 ;  /* 0x0000001011107210 */ /* 0x000fe20007ffe003 */
[----:B------:R-:W-:-:S05]  /*10b0*/  VIADD R3, R2, 0xfffff000 ;  /* 0xfffff00002037836 */ /* 0x000fca0000000000 */
[----:B------:R-:W-:Y:S02]  /*10c0*/  ISETP.GE.U32.AND P0, PT, R3, 0x1000, PT ;  /* 0x000010000300780c */ /* 0x000fe40003f06070 */
[----:B------:R-:W-:-:S04]  /*10d0*/  IADD3 R16, PT, PT, R19, R18, R16 ;  /* 0x0000001213107210 */ /* 0x000fc80007ffe010 */
[----:B------:R-:W-:-:S05]  /*10e0*/  IADD3 R21, PT, PT, R21, R20, R16 ;  /* 0x0000001415157210 */ /* 0x000fca0007ffe010 */
[----:B------:R-:W-:Y:S02]  /*10f0*/  IMAD.IADD R7, R22, 0x1, R21 ;  /* 0x0000000116077824 */ /* 0x000fe400078e0215 */
[----:B------:R-:W-:Y:S05]  /*1100*/  @!P0 BRA `(.L_x_221) ;  /* 0x00000000008c8947 */ /* 0x000fea0003800000 */
[----:B------:R-:W0:Y:S01]  /*1110*/  LDC R2, c[0x0][0x390] ;  /* 0x0000e400ff027b82 */ /* 0x000e220000000800 */
[----:B------:R-:W-:-:S07]  /*1120*/  UMOV UR4, 0x1000 ;  /* 0x0000100000047882 */ /* 0x000fce0000000000 */
[----:B------:R-:W1:Y:S02]  /*1130*/  LDC.64 R12, c[0x0][0x380] ;  /* 0x0000e000ff0c7b82 */ /* 0x000e640000000a00 */
.L_x_223:
[----:B------:R-:W-:-:S04]  /*1140*/  VIADD R5, R0, UR4 ;  /* 0x0000000400057c36 */ /* 0x000fc80008000000 */
        /* <DEDUP_REMOVED lines=17> */
[----:B--2---:R-:W-:Y:S01]  /*1260*/  IADD3 R16, PT, PT, R18, R16, R7 ;  /* 0x0000001012107210 */ /* 0x004fe20007ffe007 */
[----:B0-----:R-:W-:-:S05]  /*1270*/  VIADD R7, R2, -UR4 ;  /* 0x8000000402077c36 */ /* 0x001fca0008000000 */
[----:B------:R-:W-:Y:S02]  /*1280*/  ISETP.GE.U32.AND P0, PT, R7, 0x1000, PT ;  /* 0x000010000700780c */ /* 0x000fe40003f06070 */
        /* <DEDUP_REMOVED lines=8> */
[----:B------:R-:W-:-:S06]  /*1310*/  UIADD3 UR4, UPT, UPT, UR4, 0x1000, URZ ;  /* 0x0000100004047890 */ /* 0x000fcc000fffe0ff */
[----:B------:R-:W-:-:S13]  /*1320*/  ISETP.LT.U32.AND P0, PT, R3, UR4, PT ;  /* 0x0000000403007c0c */ /* 0x000fda000bf01070 */
[----:B------:R-:W-:Y:S05]  /*1330*/  @!P0 BRA `(.L_x_223) ;  /* 0xfffffffc00808947 */ /* 0x000fea000383ffff */
.L_x_221:
[----:B------:R-:W-:Y:S01]  /*1340*/  VIADD R3, R2, -UR4 ;  /* 0x8000000402037c36 */ /* 0x000fe20008000000 */
[----:B------:R-:W-:Y:S04]  /*1350*/  BSSY.RECONVERGENT B1, `(.L_x_222) ;  /* 0x0000095000017945 */ /* 0x000fe80003800200 */
[----:B------:R-:W-:-:S04]  /*1360*/  ISETP.GE.AND P0, PT, R0, R3, PT ;  /* 0x000000030000720c */ /* 0x000fc80003f06270 */
[----:B------:R-:W-:-:S13]  /*1370*/  ISETP.LE.U32.OR P0, PT, R2, UR4, P0 ;  /* 0x0000000402007c0c */ /* 0x000fda0008703470 */
[----:B------:R-:W-:Y:S05]  /*1380*/  @P0 BRA `(.L_x_224) ;  /* 0x0000000800440947 */ /* 0x000fea0003800000 */
[----:B------:R-:W-:Y:S01]  /*1390*/  LOP3.LUT R3, RZ, R0, RZ, 0x33, !PT ;  /* 0x00000000ff037212 */ /* 0x000fe200078e33ff */
[----:B------:R-:W-:Y:S01]  /*13a0*/  BSSY.RECONVERGENT B2, `(.L_x_225) ;  /* 0x000004a000027945 */ /* 0x000fe20003800200 */
[----:B------:R-:W-:Y:S02]  /*13b0*/  IMAD.MOV.U32 R5, RZ, RZ, R0 ;  /* 0x000000ffff057224 */ /* 0x000fe400078e0000 */
[----:B------:R-:W-:-:S04]  /*13c0*/  IADD3 R3, PT, PT, R2, -UR4, R3 ;  /* 0x8000000402037c10 */ /* 0x000fc8000fffe003 */
[C---:B------:R-:W-:Y:S02]  /*13d0*/  ISETP.GE.U32.AND P0, PT, R3.reuse, 0xf00, PT ;  /* 0x00000f000300780c */ /* 0x040fe40003f06070 */
[----:B------:R-:W-:-:S04]  /*13e0*/  LEA.HI R3, R3, 0x1, RZ, 0x18 ;  /* 0x0000000103037811 */ /* 0x000fc800078fc0ff */
[----:B------:R-:W-:-:S07]  /*13f0*/  LOP3.LUT R4, R3, 0xf, RZ, 0xc0, !PT ;  /* 0x0000000f03047812 */ /* 0x000fce00078ec0ff */
[----:B------:R-:W-:Y:S05]  /*1400*/  @!P0 BRA `(.L_x_226) ;  /* 0x00000004000c8947 */ /* 0x000fea0003800000 */
[----:B------:R-:W-:Y:S01]  /*1410*/  LOP3.LUT R6, R3, 0x1fffff0, RZ, 0xc0, !PT ;  /* 0x01fffff003067812 */ /* 0x000fe200078ec0ff */
[----:B------:R-:W-:Y:S01]  /*1420*/  BSSY.RECONVERGENT B3, `(.L_x_227) ;  /* 0x0000040000037945 */ /* 0x000fe20003800200 */
[C---:B------:R-:W-:Y:S01]  /*1430*/  LOP3.LUT R5, R0.reuse, 0x800, RZ, 0xfc, !PT ;  /* 0x0000080000057812 */ /* 0x040fe200078efcff */
[----:B------:R-:W-:Y:S02]  /*1440*/  VIADD R2, R0, UR4 ;  /* 0x0000000400027c36 */ /* 0x000fe40008000000 */
[----:B------:R-:W-:-:S07]  /*1450*/  IMAD.MOV R6, RZ, RZ, -R6 ;  /* 0x000000ffff067224 */ /* 0x000fce00078e0a06 */
.L_x_228:
[----:B------:R-:W-:-:S04]  /*1460*/  IMAD.WIDE.U32 R26, R2, 0x4, R12 ;  /* 0x00000004021a7825 */ /* 0x000fc800078e000c */
[C---:B------:R-:W-:Y:S02]  /*1470*/  VIADD R9, R2.reuse, 0x100 ;  /* 0x0000010002097836 */ /* 0x040fe40000000000 */
[----:B------:R-:W-:Y:S01]  /*1480*/  VIADD R15, R2, 0x400 ;  /* 0x00000400020f7836 */ /* 0x000fe20000000000 */
[----:B------:R0:W2:Y:S01]  /*1490*/  LDG.E R26, desc[UR6][R26.64] ;  /* 0x000000061a1a7981 */ /* 0x0000a2000c1e1900 */
[----:B------:R-:W-:-:S04]  /*14a0*/  IMAD.WIDE.U32 R8, R9, 0x4, R12 ;  /* 0x0000000409087825 */ /* 0x000fc800078e000c */
[C---:B------:R-:W-:Y:S01]  /*14b0*/  VIADD R17, R2.reuse, 0x200 ;  /* 0x0000020002117836 */ /* 0x040fe20000000000 */
[----:B------:R1:W2:Y:S01]  /*14c0*/  LDG.E R25, desc[UR6][R8.64] ;  /* 0x0000000608197981 */ /* 0x0002a2000c1e1900 */
[C---:B------:R-:W-:Y:S02]  /*14d0*/  VIADD R11, R2.reuse, 0x300 ;  /* 0x00000300020b7836 */ /* 0x040fe40000000000 */
[----:B0-----:R-:W-:Y:S02]  /*14e0*/  VIADD R27, R2, 0x700 ;  /* 0x00000700021b7836 */ /* 0x001fe40000000000 */
[----:B------:R-:W-:-:S04]  /*14f0*/  IMAD.WIDE.U32 R14, R15, 0x4, R12 ;  /* 0x000000040f0e7825 */ /* 0x000fc800078e000c */
[--C-:B------:R-:W-:Y:S01]  /*1500*/  IMAD.WIDE.U32 R16, R17, 0x4, R12.reuse ;  /* 0x0000000411107825 */ /* 0x100fe200078e000c */
[----:B------:R0:W3:Y:S03]  /*1510*/  LDG.E R22, desc[UR6][R14.64] ;  /* 0x000000060e167981 */ /* 0x0000e6000c1e1900 */
[----:B------:R-:W-:Y:S01]  /*1520*/  VIADD R29, R2, 0x500 ;  /* 0x00000500021d7836 */ /* 0x000fe20000000000 */
[----:B------:R-:W4:Y:S01]  /*1530*/  LDG.E R24, desc[UR6][R16.64] ;  /* 0x0000000610187981 */ /* 0x000f22000c1e1900 */
[----:B------:R-:W-:-:S04]  /*1540*/  IMAD.WIDE.U32 R10, R11, 0x4, R12 ;  /* 0x000000040b0a7825 */ /* 0x000fc800078e000c */
[--C-:B-1----:R-:W-:Y:S01]  /*1550*/  IMAD.WIDE.U32 R8, R27, 0x4, R12.reuse ;  /* 0x000000041b087825 */ /* 0x102fe200078e000c */
[----:B------:R-:W4:Y:S03]  /*1560*/  LDG.E R23, desc[UR6][R10.64] ;  /* 0x000000060a177981 */ /* 0x000f26000c1e1900 */
[----:B------:R-:W-:Y:S02]  /*1570*/  VIADD R27, R2, 0x900 ;  /* 0x00000900021b7836 */ /* 0x000fe40000000000 */
[----:B------:R-:W-:-:S04]  /*1580*/  IMAD.WIDE.U32 R28, R29, 0x4, R12 ;  /* 0x000000041d1c7825 */ /* 0x000fc800078e000c */
[C---:B------:R-:W-:Y:S01]  /*1590*/  VIADD R19, R2.reuse, 0x600 ;  /* 0x0000060002137836 */ /* 0x040fe20000000000 */
[----:B------:R1:W5:Y:S01]  /*15a0*/  LDG.E R11, desc[UR6][R8.64] ;  /* 0x00000006080b7981 */ /* 0x000362000c1e1900 */
[C---:B0-----:R-:W-:Y:S02]  /*15b0*/  VIADD R15, R2.reuse, 0xa00 ;  /* 0x00000a00020f7836 */ /* 0x041fe40000000000 */
[----:B------:R-:W-:Y:S01]  /*15c0*/  VIADD R20, R2, 0x800 ;  /* 0x0000080002147836 */ /* 0x000fe20000000000 */
[----:B------:R0:W3:Y:S01]  /*15d0*/  LDG.E R21, desc[UR6][R28.64] ;  /* 0x000000061c157981 */ /* 0x0000e2000c1e1900 */
[----:B------:R-:W-:-:S04]  /*15e0*/  IMAD.WIDE.U32 R18, R19, 0x4, R12 ;  /* 0x0000000413127825 */ /* 0x000fc800078e000c */
[----:B-1----:R-:W-:-:S04]  /*15f0*/  IMAD.WIDE.U32 R8, R27, 0x4, R12 ;  /* 0x000000041b087825 */ /* 0x002fc800078e000c */
[--C-:B------:R-:W-:Y:S02]  /*1600*/  IMAD.WIDE.U32 R14, R15, 0x4, R12.reuse ;  /* 0x000000040f0e7825 */ /* 0x100fe400078e000c */
[----:B------:R-:W5:Y:S02]  /*1610*/  LDG.E R9, desc[UR6][R8.64] ;  /* 0x0000000608097981 */ /* 0x000f64000c1e1900 */
[--C-:B------:R-:W-:Y:S02]  /*1620*/  IMAD.WIDE.U32 R16, R20, 0x4, R12.reuse ;  /* 0x0000000414107825 */ /* 0x100fe400078e000c */
[----:B------:R1:W5:Y:S02]  /*1630*/  LDG.E R20, desc[UR6][R18.64] ;  /* 0x0000000612147981 */ /* 0x000364000c1e1900 */
[C---:B0-----:R-:W-:Y:S02]  /*1640*/  VIADD R29, R2.reuse, 0xb00 ;  /* 0x00000b00021d7836 */ /* 0x041fe40000000000 */
[----:B------:R-:W-:Y:S01]  /*1650*/  VIADD R27, R2, 0xc00 ;  /* 0x00000c00021b7836 */ /* 0x000fe20000000000 */
[----:B------:R0:W5:Y:S01]  /*1660*/  LDG.E R10, desc[UR6][R16.64] ;  /* 0x00000006100a7981 */ /* 0x000162000c1e1900 */
[----:B------:R-:W-:-:S03]  /*1670*/  IMAD.WIDE.U32 R28, R29, 0x4, R12 ;  /* 0x000000041d1c7825 */ /* 0x000fc600078e000c */
[----:B------:R0:W5:Y:S01]  /*1680*/  LDG.E R8, desc[UR6][R14.64] ;  /* 0x000000060e087981 */ /* 0x000162000c1e1900 */
[C---:B-1----:R-:W-:Y:S02]  /*1690*/  VIADD R19, R2.reuse, 0xe00 ;  /* 0x00000e0002137836 */ /* 0x042fe40000000000 */
[C---:B------:R-:W-:Y:S02]  /*16a0*/  VIADD R18, R2.reuse, 0xf00 ;  /* 0x00000f0002127836 */ /* 0x040fe40000000000 */
[----:B0-----:R-:W-:Y:S02]  /*16b0*/  IMAD.WIDE.U32 R16, R27, 0x4, R12 ;  /* 0x000000041b107825 */ /* 0x001fe400078e000c */
[----:B------:R-:W5:Y:S02]  /*16c0*/  LDG.E R27, desc[UR6][R28.64] ;  /* 0x000000061c1b7981 */ /* 0x000f64000c1e1900 */
[----:B------:R-:W-:-:S04]  /*16d0*/  VIADD R15, R2, 0xd00 ;  /* 0x00000d00020f7836 */ /* 0x000fc80000000000 */
[--C-:B------:R-:W-:Y:S01]  /*16e0*/  IMAD.WIDE.U32 R14, R15, 0x4, R12.reuse ;  /* 0x000000040f0e7825 */ /* 0x100fe200078e000c */
[----:B------:R0:W5:Y:S05]  /*16f0*/  LDG.E R28, desc[UR6][R16.64] ;  /* 0x00000006101c7981 */ /* 0x00016a000c1e1900 */
[----:B------:R-:W5:Y:S01]  /*1700*/  LDG.E R15, desc[UR6][R14.64] ;  /* 0x000000060e0f7981 */ /* 0x000f62000c1e1900 */
[----:B0-----:R-:W-:-:S04]  /*1710*/  IMAD.WIDE.U32 R16, R19, 0x4, R12 ;  /* 0x0000000413107825 */ /* 0x001fc800078e000c */
[----:B------:R-:W-:Y:S02]  /*1720*/  IMAD.WIDE.U32 R18, R18, 0x4, R12 ;  /* 0x0000000412127825 */ /* 0x000fe400078e000c */
[----:B------:R-:W5:Y:S04]  /*1730*/  LDG.E R16, desc[UR6][R16.64] ;  /* 0x0000000610107981 */ /* 0x000f68000c1e1900 */
[----:B------:R-:W5:Y:S01]  /*1740*/  LDG.E R19, desc[UR6][R18.64] ;  /* 0x0000000612137981 */ /* 0x000f62000c1e1900 */
[----:B------:R-:W-:-:S05]  /*1750*/  VIADD R6, R6, 0x10 ;  /* 0x0000001006067836 */ /* 0x000fca0000000000 */
[----:B------:R-:W-:Y:S01]  /*1760*/  ISETP.NE.AND P0, PT, R6, RZ, PT ;  /* 0x000000ff0600720c */ /* 0x000fe20003f05270 */
[----:B------:R-:W-:Y:S02]  /*1770*/  VIADD R5, R5, 0x1000 ;  /* 0x0000100005057836 */ /* 0x000fe40000000000 */
[----:B------:R-:W-:Y:S01]  /*1780*/  VIADD R2, R2, 0x1000 ;  /* 0x0000100002027836 */ /* 0x000fe20000000000 */
[----:B--2---:R-:W-:-:S04]  /*1790*/  IADD3 R25, PT, PT, R25, R26, R7 ;  /* 0x0000001a19197210 */ /* 0x004fc80007ffe007 */
[----:B----4-:R-:W-:-:S04]  /*17a0*/  IADD3 R23, PT, PT, R23, R24, R25 ;  /* 0x0000001817177210 */ /* 0x010fc80007ffe019 */
[----:B---3--:R-:W-:-:S04]  /*17b0*/  IADD3 R21, PT, PT, R21, R22, R23 ;  /* 0x0000001615157210 */ /* 0x008fc80007ffe017 */
[----:B-----5:R-:W-:-:S04]  /*17c0*/  IADD3 R11, PT, PT, R11, R20, R21 ;  /* 0x000000140b0b7210 */ /* 0x020fc80007ffe015 */
[----:B------:R-:W-:-:S04]  /*17d0*/  IADD3 R9, PT, PT, R9, R10, R11 ;  /* 0x0000000a09097210 */ /* 0x000fc80007ffe00b */
[----:B------:R-:W-:-:S04]  /*17e0*/  IADD3 R8, PT, PT, R27, R8, R9 ;  /* 0x000000081b087210 */ /* 0x000fc80007ffe009 */
[----:B------:R-:W-:-:S04]  /*17f0*/  IADD3 R8, PT, PT, R15, R28, R8 ;  /* 0x0000001c0f087210 */ /* 0x000fc80007ffe008 */
[----:B------:R-:W-:Y:S01]  /*1800*/  IADD3 R7, PT, PT, R19, R16, R8 ;  /* 0x0000001013077210 */ /* 0x000fe20007ffe008 */
[----:B------:R-:W-:Y:S06]  /*1810*/  @P0 BRA `(.L_x_228) ;  /* 0xfffffffc00100947 */ /* 0x000fec000383ffff */
[----:B------:R-:W-:Y:S05]  /*1820*/  BSYNC.RECONVERGENT B3 ;  /* 0x0000000000037941 */ /* 0x000fea0003800200 */
.L_x_227:
[----:B------:R-:W-:-:S07]  /*1830*/  VIADD R5, R5, 0xfffff800 ;  /* 0xfffff80005057836 */ /* 0x000fce0000000000 */
.L_x_226:
[----:B------:R-:W-:Y:S05]  /*1840*/  BSYNC.RECONVERGENT B2 ;  /* 0x0000000000027941 */ /* 0x000fea0003800200 */
.L_x_225:
[----:B------:R-:W-:-:S13]  /*1850*/  ISETP.NE.AND P0, PT, R4, RZ, PT ;  /* 0x000000ff0400720c */ /* 0x000fda0003f05270 */
[----:B------:R-:W-:Y:S05]  /*1860*/  @!P0 BRA `(.L_x_224) ;  /* 0x00000004000c8947 */ /* 0x000fea0003800000 */
[----:B------:R-:W-:Y:S01]  /*1870*/  ISETP.GE.U32.AND P0, PT, R4, 0x8, PT ;  /* 0x000000080400780c */ /* 0x000fe20003f06070 */
[----:B------:R-:W-:Y:S01]  /*1880*/  BSSY.RECONVERGENT B2, `(.L_x_229) ;  /* 0x0000021000027945 */ /* 0x000fe20003800200 */
[----:B------:R-:W-:-:S04]  /*1890*/  LOP3.LUT R24, R3, 0x7, RZ, 0xc0, !PT ;  /* 0x0000000703187812 */ /* 0x000fc800078ec0ff */
[----:B------:R-:W-:-:S07]  /*18a0*/  ISETP.NE.AND P1, PT, R24, RZ, PT ;  /* 0x000000ff1800720c */ /* 0x000fce0003f25270 */
[----:B------:R-:W-:Y:S06]  /*18b0*/  @!P0 BRA `(.L_x_230) ;  /* 0x0000000000748947 */ /* 0x000fec0003800000 */
[----:B------:R-:W-:-:S04]  /*18c0*/  VIADD R9, R5, UR4 ;  /* 0x0000000405097c36 */ /* 0x000fc80008000000 */
[C---:B------:R-:W-:Y:S02]  /*18d0*/  VIADD R21, R9.reuse, 0x100 ;  /* 0x0000010009157836 */ /* 0x040fe40000000000 */
[C---:B------:R-:W-:Y:S02]  /*18e0*/  VIADD R11, R9.reuse, 0x300 ;  /* 0x00000300090b7836 */ /* 0x040fe40000000000 */
[C---:B------:R-:W-:Y:S02]  /*18f0*/  VIADD R23, R9.reuse, 0x200 ;  /* 0x0000020009177836 */ /* 0x040fe40000000000 */
[----:B------:R-:W-:-:S04]  /*1900*/  IMAD.WIDE.U32 R16, R9, 0x4, R12 ;  /* 0x0000000409107825 */ /* 0x000fc800078e000c */
[--C-:B------:R-:W-:Y:S01]  /*1910*/  IMAD.WIDE.U32 R20, R21, 0x4, R12.reuse ;  /* 0x0000000415147825 */ /* 0x100fe200078e000c */
[----:B------:R0:W2:Y:S03]  /*1920*/  LDG.E R2, desc[UR6][R16.64] ;  /* 0x0000000610027981 */ /* 0x0000a6000c1e1900 */
[C---:B------:R-:W-:Y:S01]  /*1930*/  VIADD R15, R9.reuse, 0x400 ;  /* 0x00000400090f7836 */ /* 0x040fe20000000000 */
[----:B------:R-:W2:Y:S01]  /*1940*/  LDG.E R4, desc[UR6][R20.64] ;  /* 0x0000000614047981 */ /* 0x000ea2000c1e1900 */
[----:B------:R-:W-:Y:S02]  /*1950*/  VIADD R19, R9, 0x500 ;  /* 0x0000050009137836 */ /* 0x000fe40000000000 */
[----:B------:R-:W-:-:S04]  /*1960*/  IMAD.WIDE.U32 R10, R11, 0x4, R12 ;  /* 0x000000040b0a7825 */ /* 0x000fc800078e000c */
[--C-:B------:R-:W-:Y:S02]  /*1970*/  IMAD.WIDE.U32 R22, R23, 0x4, R12.reuse ;  /* 0x0000000417167825 */ /* 0x100fe400078e000c */
[----:B------:R-:W3:Y:S02]  /*1980*/  LDG.E R10, desc[UR6][R10.64] ;  /* 0x000000060a0a7981 */ /* 0x000ee4000c1e1900 */
[C---:B------:R-:W-:Y:S02]  /*1990*/  VIADD R25, R9.reuse, 0x600 ;  /* 0x0000060009197836 */ /* 0x040fe40000000000 */
[----:B------:R-:W-:Y:S01]  /*19a0*/  VIADD R27, R9, 0x700 ;  /* 0x00000700091b7836 */ /* 0x000fe20000000000 */
[----:B------:R-:W3:Y:S01]  /*19b0*/  LDG.E R6, desc[UR6][R22.64] ;  /* 0x0000000616067981 */ /* 0x000ee2000c1e1900 */
[----:B------:R-:W-:-:S04]  /*19c0*/  IMAD.WIDE.U32 R14, R15, 0x4, R12 ;  /* 0x000000040f0e7825 */ /* 0x000fc800078e000c */
[--C-:B------:R-:W-:Y:S02]  /*19d0*/  IMAD.WIDE.U32 R8, R19, 0x4, R12.reuse ;  /* 0x0000000413087825 */ /* 0x100fe400078e000c */
[----:B------:R-:W4:Y:S02]  /*19e0*/  LDG.E R15, desc[UR6][R14.64] ;  /* 0x000000060e0f7981 */ /* 0x000f24000c1e1900 */
[--C-:B------:R-:W-:Y:S02]  /*19f0*/  IMAD.WIDE.U32 R18, R25, 0x4, R12.reuse ;  /* 0x0000000419127825 */ /* 0x100fe400078e000c */
[----:B------:R-:W4:Y:S02]  /*1a00*/  LDG.E R8, desc[UR6][R8.64] ;  /* 0x0000000608087981 */ /* 0x000f24000c1e1900 */
[----:B0-----:R-:W-:Y:S02]  /*1a10*/  IMAD.WIDE.U32 R16, R27, 0x4, R12 ;  /* 0x000000041b107825 */ /* 0x001fe400078e000c */
[----:B------:R-:W5:Y:S04]  /*1a20*/  LDG.E R19, desc[UR6][R18.64] ;  /* 0x0000000612137981 */ /* 0x000f68000c1e1900 */
[----:B------:R-:W5:Y:S01]  /*1a30*/  LDG.E R16, desc[UR6][R16.64] ;  /* 0x0000000610107981 */ /* 0x000f62000c1e1900 */
[----:B------:R-:W-:Y:S01]  /*1a40*/  VIADD R5, R5, 0x800 ;  /* 0x0000080005057836 */ /* 0x000fe20000000000 */
[----:B--2---:R-:W-:-:S04]  /*1a50*/  IADD3 R7, PT, PT, R4, R2, R7 ;  /* 0x0000000204077210 */ /* 0x004fc80007ffe007 */
[----:B---3--:R-:W-:-:S04]  /*1a60*/  IADD3 R6, PT, PT, R10, R6, R7 ;  /* 0x000000060a067210 */ /* 0x008fc80007ffe007 */
[----:B----4-:R-:W-:-:S04]  /*1a70*/  IADD3 R6, PT, PT, R8, R15, R6 ;  /* 0x0000000f08067210 */ /* 0x010fc80007ffe006 */
[----:B-----5:R-:W-:-:S07]  /*1a80*/  IADD3 R7, PT, PT, R16, R19, R6 ;  /* 0x0000001310077210 */ /* 0x020fce0007ffe006 */
.L_x_230:
[----:B------:R-:W-:Y:S05]  /*1a90*/  BSYNC.RECONVERGENT B2 ;  /* 0x0000000000027941 */ /* 0x000fea0003800200 */
.L_x_229:
        /* <DEDUP_REMOVED lines=18> */
[----:B------:R-:W-:Y:S01]  /*1bc0*/  VIADD R5, R5, 0x400 ;  /* 0x0000040005057836 */ /* 0x000fe20000000000 */
[----:B--2---:R-:W-:-:S04]  /*1bd0*/  IADD3 R7, PT, PT, R8, R2, R7 ;  /* 0x0000000208077210 */ /* 0x004fc80007ffe007 */
[----:B---3--:R-:W-:-:S07]  /*1be0*/  IADD3 R7, PT, PT, R14, R10, R7 ;  /* 0x0000000a0e077210 */ /* 0x008fce0007ffe007 */
.L_x_232:
[----:B------:R-:W-:Y:S05]  /*1bf0*/  BSYNC.RECONVERGENT B2 ;  /* 0x0000000000027941 */ /* 0x000fea0003800200 */
.L_x_231:
[----:B------:R-:W-:Y:S05]  /*1c00*/  @!P1 BRA `(.L_x_224) ;  /* 0x0000000000249947 */ /* 0x000fea0003800000 */
[----:B------:R-:W-:Y:S02]  /*1c10*/  VIADD R5, R5, UR4 ;  /* 0x0000000405057c36 */ /* 0x000fe40008000000 */
[----:B------:R-:W-:-:S07]  /*1c20*/  IMAD.MOV R4, RZ, RZ, -R4 ;  /* 0x000000ffff047224 */ /* 0x000fce00078e0a04 */
.L_x_233:
[----:B------:R-:W-:-:S06]  /*1c30*/  IMAD.WIDE.U32 R2, R5, 0x4, R12 ;  /* 0x0000000405027825 */ /* 0x000fcc00078e000c */
[----:B------:R-:W2:Y:S01]  /*1c40*/  LDG.E R2, desc[UR6][R2.64] ;  /* 0x0000000602027981 */ /* 0x000ea2000c1e1900 */
[----:B------:R-:W-:Y:S02]  /*1c50*/  VIADD R4, R4, 0x1 ;  /* 0x0000000104047836 */ /* 0x000fe40000000000 */
[----:B------:R-:W-:-:S03]  /*1c60*/  VIADD R5, R5, 0x100 ;  /* 0x0000010005057836 */ /* 0x000fc60000000000 */
[----:B------:R-:W-:Y:S01]  /*1c70*/  ISETP.NE.AND P0, PT, R4, RZ, PT ;  /* 0x000000ff0400720c */ /* 0x000fe20003f05270 */
[----:B--2---:R-:W-:-:S12]  /*1c80*/  IMAD.IADD R7, R2, 0x1, R7 ;  /* 0x0000000102077824 */ /* 0x004fd800078e0207 */
[----:B------:R-:W-:Y:S05]  /*1c90*/  @P0 BRA `(.L_x_233) ;  /* 0xfffffffc00e40947 */ /* 0x000fea000383ffff */
.L_x_224:
[----:B------:R-:W-:Y:S05]  /*1ca0*/  BSYNC.RECONVERGENT B1 ;  /* 0x0000000000017941 */ /* 0x000fea0003800200 */
.L_x_222:
        /* <DEDUP_REMOVED lines=36> */
[----:B--2---:R-:W0:Y:S04]  /*1ef0*/  LDS.128 R4, [UR4+0x10] ;  /* 0x00001004ff047984 */ /* 0x004e280008000c00 */
[----:B------:R-:W1:Y:S01]  /*1f00*/  LDS.64 R2, [UR4+0x20] ;  /* 0x00002004ff027984 */ /* 0x000e620008000a00 */
[----:B0-----:R-:W-:-:S04]  /*1f10*/  IADD3 R0, PT, PT, R4, R0, R9 ;  /* 0x0000000004007210 */ /* 0x001fc80007ffe009 */
[----:B------:R-:W-:-:S04]  /*1f20*/  IADD3 R0, PT, PT, R6, R0, R5 ;  /* 0x0000000006007210 */ /* 0x000fc80007ffe005 */
[----:B-1----:R-:W-:-:S05]  /*1f30*/  IADD3 R0, PT, PT, R2, R0, R7 ;  /* 0x0000000002007210 */ /* 0x002fca0007ffe007 */
[----:B------:R-:W-:-:S07]  /*1f40*/  IMAD.IADD R9, R0, 0x1, R3 ;  /* 0x0000000100097824 */ /* 0x000fce00078e0203 */
.L_x_220:
[----:B------:R-:W-:Y:S05]  /*1f50*/  BSYNC.RECONVERGENT B0 ;  /* 0x0000000000007941 */ /* 0x000fea0003800200 */
.L_x_205:
[----:B------:R-:W-:Y:S05]  /*1f60*/  @P0 EXIT ;  /* 0x000000000000094d */ /* 0x000fea0003800000 */
[----:B-1----:R-:W1:Y:S01]  /*1f70*/  LDC.64 R2, c[0x0][0x388] ;  /* 0x0000e200ff027b82 */ /* 0x002e620000000a00 */
[----:B------:R-:W0:Y:S02]  /*1f80*/  LDCU UR4, c[0x0][0x398] ;  /* 0x00007300ff0477ac */ /* 0x000e240008000800 */
[----:B0-2---:R-:W-:-:S05]  /*1f90*/  VIADD R9, R9, UR4 ;  /* 0x0000000409097c36 */ /* 0x005fca0008000000 */
[----:B-1----:R-:W-:Y:S01]  /*1fa0*/  STG.E desc[UR6][R2.64], R9 ;  /* 0x0000000902007986 */ /* 0x002fe2000c101906 */
[----:B------:R-:W-:Y:S05]  /*1fb0*/  EXIT ;  /* 0x000000000000794d */ /* 0x000fea0003800000 */
.L_x_234:
        /* <DEDUP_REMOVED lines=12> */
.L_x_990:


//--------------------- .text._ZN3cub18CUB_300001_SM_10006detail11EmptyKernelIvEEvv --------------------------
	.section	.text._ZN3cub18CUB_300001_SM_10006detail11EmptyKernelIvEEvv,"ax",@progbits
	.align	128
        .global         _ZN3cub18CUB_300001_SM_10006detail11EmptyKernelIvEEvv
        .type           _ZN3cub18CUB_300001_SM_10006detail11EmptyKernelIvEEvv,@function
        .size           _ZN3cub18CUB_300001_SM_10006detail11EmptyKernelIvEEvv,(.L_x_991 - _ZN3cub18CUB_300001_SM_10006detail11EmptyKernelIvEEvv)
        .other          _ZN3cub18CUB_300001_SM_10006detail11EmptyKernelIvEEvv,@"STO_CUDA_ENTRY STV_DEFAULT"
_ZN3cub18CUB_300001_SM_10006detail11EmptyKernelIvEEvv:
.text._ZN3cub18CUB_300001_SM_10006detail11EmptyKernelIvEEvv:
[----:B------:R-:W-:Y:S01]  /*0000*/  LDC R1, c[0x0][0x37c] ;  /* 0x0000df00ff017b82 */ /* 0x000fe20000000800 */
[----:B------:R-:W-:Y:S05]  /*0010*/  EXIT ;  /* 0x000000000000794d */ /* 0x000fea0003800000 */
.L_x_235:
        /* <DEDUP_REMOVED lines=14> */
.L_x_991:


//--------------------- .text._ZN6thrust24THRUST_300001_SM_1000_NS8cuda_cub4core6detail13_kernel_agentINS1_8__reduce11ReduceAgentIPN4cuda3std3__45tupleIJilEEESC_SB_lNS1_9__extrema9arg_max_fIilNS9_4lessIiEEEEEEJSC_SC_iSH_EEEvDpT0_ --------------------------
	.section	.text._ZN6thrust24THRUST_300001_SM_1000_NS8cuda_cub4core6detail13_kernel_agentINS1_8__reduce11ReduceAgentIPN4cuda3std3__45tupleIJilEEESC_SB_lNS1_9__extrema9arg_max_fIilNS9_4lessIiEEEEEEJSC_SC_iSH_EEEvDpT0_,"ax",@progbits
	.align	128
        .global         _ZN6thrust24THRUST_300001_SM_1000_NS8cuda_cub4core6detail13_kernel_agentINS1_8__reduce11ReduceAgentIPN4cuda3std3__45tupleIJilEEESC_SB_lNS1_9__extrema9arg_max_fIilNS9_4lessIiEEEEEEJSC_SC_iSH_EEEvDpT0_
        .type           _ZN6thrust24THRUST_300001_SM_1000_NS8cuda_cub4core6detail13_kernel_agentINS1_8__reduce11ReduceAgentIPN4cuda3std3__45tupleIJilEEESC_SB_lNS1_9__extrema9arg_max_fIilNS9_4lessIiEEEEEEJSC_SC_iSH_EEEvDpT0_,@function
        .size           _ZN6thrust24THRUST_300001_SM_1000_NS8cuda_cub4core6detail13_kernel_agentINS1_8__reduce11ReduceAgentIPN4cuda3std3__45tupleIJilEEESC_SB_lNS1_9__extrema9arg_max_fIilNS9_4lessIiEEEEEEJSC_SC_iSH_EEEvDpT0_,(.L_x_992 - _ZN6thrust24THRUST_300001_SM_1000_NS8cuda_cub4core6detail13_kernel_agentINS1_8__reduce11ReduceAgentIPN4cuda3std3__45tupleIJilEEESC_SB_lNS1_9__extrema9arg_max_fIilNS9_4lessIiEEEEEEJSC_SC_iSH_EEEvDpT0_)
        .other          _ZN6thrust24THRUST_300001_SM_1000_NS8cuda_cub4core6detail13_kernel_agentINS1_8__reduce11ReduceAgentIPN4cuda3std3__45tupleIJilEEESC_SB_lNS1_9__extrema9arg_max_fIilNS9_4lessIiEEEEEEJSC_SC_iSH_EEEvDpT0_,@"STO_CUDA_ENTRY STV_DEFAULT"
_ZN6thrust24THRUST_300001_SM_1000_NS8cuda_cub4core6detail13_kernel_agentINS1_8__reduce11ReduceAgentIPN4cuda3std3__45tupleIJilEEESC_SB_lNS1_9__extrema9arg_max_fIilNS9_4lessIiEEEEEEJSC_SC_iSH_EEEvDpT0_:
.text._ZN6thrust24THRUST_300001_SM_1000_NS8cuda_cub4core6detail13_kernel_agentINS1_8__reduce11ReduceAgentIPN4cuda3std3__45tupleIJilEEESC_SB_lNS1_9__extrema9arg_max_fIilNS9_4lessIiEEEEEEJSC_SC_iSH_EEEvDpT0_:
[----:B------:R-:W-:Y:S01]  /*0000*/  LDC R1, c[0x0][0x37c] ;  /* 0x0000df00ff017b82 */ /* 0x000fe20000000800 */
[----:B------:R-:W0:Y:S02]  /*0010*/  LDCU UR8, c[0x0][0x390] ;  /* 0x00007200ff0877ac */ /* 0x000e240008000800 */
[----:B0-----:R-:W-:-:S13]  /*0020*/  ISETP.NE.AND P0, PT, RZ, UR8, PT ;  /* 0x00000008ff007c0c */ /* 0x001fda000bf05270 */
[----:B------:R-:W-:Y:S05]  /*0030*/  @!P0 EXIT ;  /* 0x000000000000894d */ /* 0x000fea0003800000 */
[----:B------:R-:W-:Y:S01]  /*0040*/  UISETP.GT.AND UP0, UPT, UR8, 0x4ff, UPT ;  /* 0x000004ff0800788c */ /* 0x000fe2000bf04270 */
[----:B------:R-:W-:Y:S01]  /*0050*/  BSSY.RECONVERGENT B0, `(.L_x_236) ;  /* 0x00005bf000007945 */ /* 0x000fe20003800200 */
[----:B------:R-:W0:Y:S07]  /*0060*/  LDCU.64 UR10, c[0x0][0x358] ;  /* 0x00006b00ff0a77ac */ /* 0x000e2e0008000a00 */
[----:B------:R-:W-:Y:S05]  /*0070*/  BRA.U UP0, `(.L_x_237) ;  /* 0x0000003100807547 */ /* 0x000fea000b800000 */
[----:B------:R-:W1:Y:S01]  /*0080*/  S2R R0, SR_TID.X ;  /* 0x0000000000007919 */ /* 0x000e620000002100 */
[----:B------:R-:W2:Y:S01]  /*0090*/  LDCU UR4, c[0x0][0x390] ;  /* 0x00007200ff0477ac */ /* 0x000ea20008000800 */
[----:B------:R-:W-:Y:S01]  /*00a0*/  BSSY.RECONVERGENT B1, `(.L_x_238) ;  /* 0x000000b000017945 */ /* 0x000fe20003800200 */
[----:B------:R-:W-:Y:S01]  /*00b0*/  IMAD.MOV.U32 R4, RZ, RZ, RZ ;  /* 0x000000ffff047224 */ /* 0x000fe200078e00ff */
[----:B------:R-:W-:Y:S02]  /*00c0*/  CS2R R2, SRZ ;  /* 0x0000000000027805 */ /* 0x000fe4000001ff00 */
[----:B-1----:R-:W-:Y:S01]  /*00d0*/  ISETP.GE.AND P0, PT, R0, UR8, PT ;  /* 0x0000000800007c0c */ /* 0x002fe2000bf06270 */
[----:B------:R-:W-:-:S12]  /*00e0*/  IMAD.MOV.U32 R5, RZ, RZ, R0 ;  /* 0x000000ffff057224 */ /* 0x000fd800078e0000 */
[----:B--2---:R-:W-:Y:S05]  /*00f0*/  @P0 BRA `(.L_x_239) ;  /* 0x0000000000140947 */ /* 0x004fea0003800000 */
[----:B------:R-:W1:Y:S02]  /*0100*/  LDC.64 R6, c[0x0][0x380] ;  /* 0x0000e000ff067b82 */ /* 0x000e640000000a00 */
[----:B-1----:R-:W-:-:S05]  /*0110*/  IMAD.WIDE.U32 R6, R0, 0x10, R6 ;  /* 0x0000001000067825 */ /* 0x002fca00078e0006 */
[----:B0-----:R1:W5:Y:S04]  /*0120*/  LDG.E.CONSTANT R4, desc[UR10][R6.64] ;  /* 0x0000000a06047981 */ /* 0x001368000c1e9900 */
[----:B------:R1:W5:Y:S01]  /*0130*/  LDG.E.64.CONSTANT R2, desc[UR10][R6.64+0x8] ;  /* 0x0000080a06027981 */ /* 0x000362000c1e9b00 */
[----:B------:R-:W-:-:S07]  /*0140*/  VIADD R5, R0, 0x100 ;  /* 0x0000010000057836 */ /* 0x000fce0000000000 */
.L_x_239:
[----:B0-----:R-:W-:Y:S05]  /*0150*/  BSYNC.RECONVERGENT B1 ;  /* 0x0000000000017941 */ /* 0x001fea0003800200 */
.L_x_238:
[----:B------:R-:W-:Y:S01]  /*0160*/  ISETP.GE.AND P0, PT, R5, UR8, PT ;  /* 0x0000000805007c0c */ /* 0x000fe2000bf06270 */
[----:B------:R-:W-:-:S12]  /*0170*/  BSSY.RECONVERGENT B1, `(.L_x_240) ;  /* 0x0000088000017945 */ /* 0x000fd80003800200 */
[----:B------:R-:W-:Y:S05]  /*0180*/  @P0 BRA `(.L_x_241) ;  /* 0x0000000800180947 */ /* 0x000fea0003800000 */
[----:B-1----:R-:W-:Y:S01]  /*0190*/  LOP3.LUT R6, RZ, R5, RZ, 0x33, !PT ;  /* 0x00000005ff067212 */ /* 0x002fe200078e33ff */
[----:B------:R-:W-:Y:S04]  /*01a0*/  BSSY.RECONVERGENT B2, `(.L_x_242) ;  /* 0x000002b000027945 */ /* 0x000fe80003800200 */
[----:B------:R-:W-:-:S05]  /*01b0*/  VIADD R12, R6, UR8 ;  /* 0x00000008060c7c36 */ /* 0x000fca0008000000 */
[----:B------:R-:W-:-:S04]  /*01c0*/  LOP3.LUT R6, R12, 0x300, RZ, 0xc0, !PT ;  /* 0x000003000c067812 */ /* 0x000fc800078ec0ff */
        /* <DEDUP_REMOVED lines=8> */
.L_x_246:
[----:B------:R-:W-:-:S05]  /*0250*/  IMAD.MOV.U32 R6, RZ, RZ, R11 ;  /* 0x000000ffff067224 */ /* 0x000fca00078e000b */
[----:B------:R-:W2:Y:S04]  /*0260*/  LDG.E.CONSTANT R14, desc[UR10][R6.64] ;  /* 0x0000000a060e7981 */ /* 0x000ea8000c1e9900 */
[----:B------:R-:W3:Y:S01]  /*0270*/  LDG.E.64.CONSTANT R8, desc[UR10][R6.64+0x8] ;  /* 0x0000080a06087981 */ /* 0x000ee2000c1e9b00 */
[----:B------:R-:W-:Y:S01]  /*0280*/  VIADD R10, R10, 0x1 ;  /* 0x000000010a0a7836 */ /* 0x000fe20000000000 */
[----:B------:R-:W-:Y:S01]  /*0290*/  BSSY.RECONVERGENT B3, `(.L_x_244) ;  /* 0x0000018000037945 */ /* 0x000fe20003800200 */
[----:B-----5:R-:W-:Y:S01]  /*02a0*/  IMAD.MOV.U32 R17, RZ, RZ, R3 ;  /* 0x000000ffff117224 */ /* 0x020fe200078e0003 */
[----:B------:R-:W-:Y:S01]  /*02b0*/  IADD3 R11, P3, PT, R6, 0x1000, RZ ;  /* 0x00001000060b7810 */ /* 0x000fe20007f7e0ff */
[----:B------:R-:W-:Y:S01]  /*02c0*/  IMAD.MOV.U32 R15, RZ, RZ, R2 ;  /* 0x000000ffff0f7224 */ /* 0x000fe200078e0002 */
[----:B------:R-:W-:Y:S01]  /*02d0*/  ISETP.NE.AND P2, PT, R10, RZ, PT ;  /* 0x000000ff0a00720c */ /* 0x000fe20003f45270 */
[----:B------:R-:W-:Y:S01]  /*02e0*/  IMAD.MOV.U32 R13, RZ, RZ, R4 ;  /* 0x000000ffff0d7224 */ /* 0x000fe200078e0004 */
[----:B--2---:R-:W-:Y:S01]  /*02f0*/  ISETP.GE.AND P0, PT, R4, R14, PT ;  /* 0x0000000e0400720c */ /* 0x004fe20003f06270 */
[----:B------:R-:W-:-:S02]  /*0300*/  IMAD.MOV.U32 R4, RZ, RZ, R14 ;  /* 0x000000ffff047224 */ /* 0x000fc400078e000e */
[----:B---3--:R-:W-:Y:S02]  /*0310*/  IMAD.MOV.U32 R2, RZ, RZ, R8 ;  /* 0x000000ffff027224 */ /* 0x008fe400078e0008 */
[----:B------:R-:W-:-:S08]  /*0320*/  IMAD.MOV.U32 R3, RZ, RZ, R9 ;  /* 0x000000ffff037224 */ /* 0x000fd000078e0009 */
[----:B------:R-:W-:Y:S05]  /*0330*/  @!P0 BRA `(.L_x_245) ;  /* 0x0000000000348947 */ /* 0x000fea0003800000 */
[----:B------:R-:W-:Y:S01]  /*0340*/  ISETP.GE.AND P4, PT, R14, R13, PT ;  /* 0x0000000d0e00720c */ /* 0x000fe20003f86270 */
[----:B------:R-:W-:Y:S02]  /*0350*/  IMAD.MOV.U32 R4, RZ, RZ, R13 ;  /* 0x000000ffff047224 */ /* 0x000fe400078e000d */
[----:B------:R-:W-:Y:S02]  /*0360*/  IMAD.MOV.U32 R2, RZ, RZ, R15 ;  /* 0x000000ffff027224 */ /* 0x000fe400078e000f */
[----:B------:R-:W-:-:S08]  /*0370*/  IMAD.MOV.U32 R3, RZ, RZ, R17 ;  /* 0x000000ffff037224 */ /* 0x000fd000078e0011 */
[CC--:B------:R-:W-:Y:S02]  /*0380*/  @P4 ISETP.LT.U32.AND P1, PT, R15.reuse, R8.reuse, PT ;  /* 0x000000080f00420c */ /* 0x0c0fe40003f21070 */
[-C--:B------:R-:W-:Y:S02]  /*0390*/  @P4 ISETP.GE.U32.AND P0, PT, R15, R8.reuse, PT ;  /* 0x000000080f00420c */ /* 0x080fe40003f06070 */
[CC--:B------:R-:W-:Y:S02]  /*03a0*/  @P4 ISETP.LT.AND.EX P1, PT, R17.reuse, R9.reuse, PT, P1 ;  /* 0x000000091100420c */ /* 0x0c0fe40003f21310 */
[-C--:B------:R-:W-:Y:S02]  /*03b0*/  @P4 ISETP.GE.AND.EX P0, PT, R17, R9.reuse, PT, P0 ;  /* 0x000000091100420c */ /* 0x080fe40003f06300 */
[----:B------:R-:W-:Y:S02]  /*03c0*/  @P4 SEL R8, R15, R8, P1 ;  /* 0x000000080f084207 */ /* 0x000fe40000800000 */
[----:B------:R-:W-:-:S02]  /*03d0*/  @P4 SEL R9, R17, R9, P1 ;  /* 0x0000000911094207 */ /* 0x000fc40000800000 */
[----:B------:R-:W-:Y:S01]  /*03e0*/  @P4 SEL R4, R13, R14, !P0 ;  /* 0x0000000e0d044207 */ /* 0x000fe20004000000 */
[----:B------:R-:W-:Y:S02]  /*03f0*/  @P4 IMAD.MOV.U32 R2, RZ, RZ, R8 ;  /* 0x000000ffff024224 */ /* 0x000fe400078e0008 */
[----:B------:R-:W-:-:S07]  /*0400*/  @P4 IMAD.MOV.U32 R3, RZ, RZ, R9 ;  /* 0x000000ffff034224 */ /* 0x000fce00078e0009 */
.L_x_245:
[----:B------:R-:W-:Y:S05]  /*0410*/  BSYNC.RECONVERGENT B3 ;  /* 0x0000000000037941 */ /* 0x000fea0003800200 */
.L_x_244:
[----:B------:R-:W-:Y:S02]  /*0420*/  IMAD.X R7, RZ, RZ, R7, P3 ;  /* 0x000000ffff077224 */ /* 0x000fe400018e0607 */
[----:B------:R-:W-:Y:S01]  /*0430*/  VIADD R5, R5, 0x100 ;  /* 0x0000010005057836 */ /* 0x000fe20000000000 */
[----:B------:R-:W-:Y:S06]  /*0440*/  @P2 BRA `(.L_x_246) ;  /* 0xfffffffc00802947 */ /* 0x000fec000383ffff */
.L_x_243:
[----:B------:R-:W-:Y:S05]  /*0450*/  BSYNC.RECONVERGENT B2 ;  /* 0x0000000000027941 */ /* 0x000fea0003800200 */
.L_x_242:
[----:B------:R-:W0:Y:S01]  /*0460*/  LDC.64 R8, c[0x0][0x380] ;  /* 0x0000e000ff087b82 */ /* 0x000e220000000a00 */
[----:B------:R-:W-:-:S13]  /*0470*/  ISETP.GE.U32.AND P0, PT, R12, 0x300, PT ;  /* 0x000003000c00780c */ /* 0x000fda0003f06070 */
[----:B------:R-:W-:Y:S05]  /*0480*/  @!P0 BRA `(.L_x_241) ;  /* 0x0000000400588947 */ /* 0x000fea0003800000 */
.L_x_255:
[----:B0-----:R-:W-:-:S05]  /*0490*/  IMAD.WIDE R18, R5, 0x10, R8 ;  /* 0x0000001005127825 */ /* 0x001fca00078e0208 */
[----:B------:R-:W2:Y:S04]  /*04a0*/  LDG.E.CONSTANT R21, desc[UR10][R18.64] ;  /* 0x0000000a12157981 */ /* 0x000ea8000c1e9900 */
[----:B------:R-:W3:Y:S04]  /*04b0*/  LDG.E.64.CONSTANT R14, desc[UR10][R18.64+0x8] ;  /* 0x0000080a120e7981 */ /* 0x000ee8000c1e9b00 */
[----:B-----5:R0:W5:Y:S04]  /*04c0*/  LDG.E.CONSTANT R27, desc[UR10][R18.64+0x1000] ;  /* 0x0010000a121b7981 */ /* 0x020168000c1e9900 */
[----:B------:R0:W5:Y:S04]  /*04d0*/  LDG.E.CONSTANT R16, desc[UR10][R18.64+0x2000] ;  /* 0x0020000a12107981 */ /* 0x000168000c1e9900 */
[----:B------:R0:W5:Y:S04]  /*04e0*/  LDG.E.CONSTANT R17, desc[UR10][R18.64+0x3000] ;  /* 0x0030000a12117981 */ /* 0x000168000c1e9900 */
[----:B------:R0:W5:Y:S04]  /*04f0*/  LDG.E.64.CONSTANT R12, desc[UR10][R18.64+0x1008] ;  /* 0x0010080a120c7981 */ /* 0x000168000c1e9b00 */
[----:B------:R0:W5:Y:S04]  /*0500*/  LDG.E.64.CONSTANT R6, desc[UR10][R18.64+0x2008] ;  /* 0x0020080a12067981 */ /* 0x000168000c1e9b00 */
[----:B------:R0:W5:Y:S01]  /*0510*/  LDG.E.64.CONSTANT R10, desc[UR10][R18.64+0x3008] ;  /* 0x0030080a120a7981 */ /* 0x000162000c1e9b00 */
[----:B------:R-:W-:Y:S01]  /*0520*/  BSSY.RECONVERGENT B2, `(.L_x_247) ;  /* 0x0000011000027945 */ /* 0x000fe20003800200 */
[----:B--2---:R-:W-:Y:S01]  /*0530*/  ISETP.GE.AND P0, PT, R4, R21, PT ;  /* 0x000000150400720c */ /* 0x004fe20003f06270 */
[----:B------:R-:W-:-:S02]  /*0540*/  IMAD.MOV.U32 R20, RZ, RZ, R21 ;  /* 0x000000ffff147224 */ /* 0x000fc400078e0015 */
[----:B---3--:R-:W-:Y:S02]  /*0550*/  IMAD.MOV.U32 R23, RZ, RZ, R14 ;  /* 0x000000ffff177224 */ /* 0x008fe400078e000e */
[----:B------:R-:W-:-:S08]  /*0560*/  IMAD.MOV.U32 R25, RZ, RZ, R15 ;  /* 0x000000ffff197224 */ /* 0x000fd000078e000f */
[----:B0-----:R-:W-:Y:S05]  /*0570*/  @!P0 BRA `(.L_x_248) ;  /* 0x00000000002c8947 */ /* 0x001fea0003800000 */
[----:B------:R-:W-:Y:S01]  /*0580*/  ISETP.GE.AND P2, PT, R21, R4, PT ;  /* 0x000000041500720c */ /* 0x000fe20003f46270 */
[----:B------:R-:W-:Y:S02]  /*0590*/  IMAD.MOV.U32 R23, RZ, RZ, R2 ;  /* 0x000000ffff177224 */ /* 0x000fe400078e0002 */
[----:B------:R-:W-:Y:S02]  /*05a0*/  IMAD.MOV.U32 R25, RZ, RZ, R3 ;  /* 0x000000ffff197224 */ /* 0x000fe400078e0003 */
[----:B------:R-:W-:-:S08]  /*05b0*/  IMAD.MOV.U32 R20, RZ, RZ, R4 ;  /* 0x000000ffff147224 */ /* 0x000fd000078e0004 */
[CC--:B------:R-:W-:Y:S02]  /*05c0*/  @P2 ISETP.GE.U32.AND P0, PT, R2.reuse, R14.reuse, PT ;  /* 0x0000000e0200220c */ /* 0x0c0fe40003f06070 */
[-C--:B------:R-:W-:Y:S02]  /*05d0*/  @P2 ISETP.LT.U32.AND P1, PT, R2, R14.reuse, PT ;  /* 0x0000000e0200220c */ /* 0x080fe40003f21070 */
[CC--:B------:R-:W-:Y:S02]  /*05e0*/  @P2 ISETP.GE.AND.EX P0, PT, R3.reuse, R15.reuse, PT, P0 ;  /* 0x0000000f0300220c */ /* 0x0c0fe40003f06300 */
[----:B------:R-:W-:Y:S02]  /*05f0*/  @P2 ISETP.LT.AND.EX P1, PT, R3, R15, PT, P1 ;  /* 0x0000000f0300220c */ /* 0x000fe40003f21310 */
[----:B------:R-:W-:Y:S02]  /*0600*/  @P2 SEL R20, R4, R21, !P0 ;  /* 0x0000001504142207 */ /* 0x000fe40004000000 */
[----:B------:R-:W-:-:S02]  /*0610*/  @P2 SEL R23, R2, R14, P1 ;  /* 0x0000000e02172207 */ /* 0x000fc40000800000 */
[----:B------:R-:W-:-:S07]  /*0620*/  @P2 SEL R25, R3, R15, P1 ;  /* 0x0000000f03192207 */ /* 0x000fce0000800000 */
.L_x_248:
[----:B------:R-:W-:Y:S05]  /*0630*/  BSYNC.RECONVERGENT B2 ;  /* 0x0000000000027941 */ /* 0x000fea0003800200 */
.L_x_247:
[----:B-----5:R-:W-:Y:S01]  /*0640*/  ISETP.GE.AND P0, PT, R20, R27, PT ;  /* 0x0000001b1400720c */ /* 0x020fe20003f06270 */
[----:B------:R-:W-:Y:S01]  /*0650*/  BSSY.RECONVERGENT B2, `(.L_x_249) ;  /* 0x0000010000027945 */ /* 0x000fe20003800200 */
[----:B------:R-:W-:Y:S02]  /*0660*/  IMAD.MOV.U32 R3, RZ, RZ, R27 ;  /* 0x000000ffff037224 */ /* 0x000fe400078e001b */
[----:B------:R-:W-:Y:S02]  /*0670*/  IMAD.MOV.U32 R19, RZ, RZ, R12 ;  /* 0x000000ffff137224 */ /* 0x000fe400078e000c */
[----:B------:R-:W-:-:S07]  /*0680*/  IMAD.MOV.U32 R21, RZ, RZ, R13 ;  /* 0x000000ffff157224 */ /* 0x000fce00078e000d */
[----:B------:R-:W-:Y:S05]  /*0690*/  @!P0 BRA `(.L_x_250) ;  /* 0x00000000002c8947 */ /* 0x000fea0003800000 */
        /* <DEDUP_REMOVED lines=11> */
.L_x_250:
[----:B------:R-:W-:Y:S05]  /*0750*/  BSYNC.RECONVERGENT B2 ;  /* 0x0000000000027941 */ /* 0x000fea0003800200 */
.L_x_249:
[----:B------:R-:W-:Y:S01]  /*0760*/  ISETP.GE.AND P0, PT, R3, R16, PT ;  /* 0x000000100300720c */ /* 0x000fe20003f06270 */
        /* <DEDUP_REMOVED lines=10> */
[----:B------:R-:W-:Y:S02]  /*0810*/  @P2 ISETP.LT.U32.AND P1, PT, R19, R6, PT ;  /* 0x000000061300220c */ /* 0x000fe40003f21070 */
[CC--:B------:R-:W-:Y:S02]  /*0820*/  @P2 ISETP.GE.AND.EX P0, PT, R21.reuse, R7.reuse, PT, P0 ;  /* 0x000000071500220c */ /* 0x0c0fe40003f06300 */
[----:B------:R-:W-:Y:S02]  /*0830*/  @P2 ISETP.LT.AND.EX P1, PT, R21, R7, PT, P1 ;  /* 0x000000071500220c */ /* 0x000fe40003f21310 */
[----:B------:R-:W-:Y:S02]  /*0840*/  @P2 SEL R12, R3, R16, !P0 ;  /* 0x00000010030c2207 */ /* 0x000fe40004000000 */
[----:B------:R-:W-:-:S02]  /*0850*/  @P2 SEL R13, R19, R6, P1 ;  /* 0x00000006130d2207 */ /* 0x000fc40000800000 */
[----:B------:R-:W-:-:S07]  /*0860*/  @P2 SEL R15, R21, R7, P1 ;  /* 0x00000007150f2207 */ /* 0x000fce0000800000 */
.L_x_252:
[----:B------:R-:W-:Y:S05]  /*0870*/  BSYNC.RECONVERGENT B2 ;  /* 0x0000000000027941 */ /* 0x000fea0003800200 */
.L_x_251:
        /* <DEDUP_REMOVED lines=19> */
.L_x_254:
[----:B------:R-:W-:Y:S05]  /*09b0*/  BSYNC.RECONVERGENT B2 ;  /* 0x0000000000027941 */ /* 0x000fea0003800200 */
.L_x_253:
[----:B------:R-:W-:-:S05]  /*09c0*/  VIADD R5, R5, 0x400 ;  /* 0x0000040005057836 */ /* 0x000fca0000000000 */
[----:B------:R-:W-:-:S13]  /*09d0*/  ISETP.GE.AND P0, PT, R5, UR4, PT ;  /* 0x0000000405007c0c */ /* 0x000fda000bf06270 */
[----:B------:R-:W-:Y:S05]  /*09e0*/  @!P0 BRA `(.L_x_255) ;  /* 0xfffffff800a88947 */ /* 0x000fea000383ffff */
.L_x_241:
[----:B------:R-:W-:Y:S05]  /*09f0*/  BSYNC.RECONVERGENT B1 ;  /* 0x0000000000017941 */ /* 0x000fea0003800200 */
.L_x_240:
[----:B------:R-:W2:Y:S02]  /*0a00*/  LDCU UR6, c[0x0][0x390] ;  /* 0x00007200ff0677ac */ /* 0x000ea40008000800 */
[----:B--2---:R-:W-:-:S09]  /*0a10*/  UISETP.GE.AND UP0, UPT, UR6, 0x100, UPT ;  /* 0x000001000600788c */ /* 0x004fd2000bf06270 */
[----:B------:R-:W-:Y:S05]  /*0a20*/  BRA.U !UP0, `(.L_x_256) ;  /* 0x00000011088c7547 */ /* 0x000fea000b800000 */
[----:B0-----:R-:W0:Y:S01]  /*0a30*/  S2R R8, SR_LANEID ;  /* 0x0000000000087919 */ /* 0x001e220000000000 */
[----:B------:R-:W-:Y:S01]  /*0a40*/  BSSY.RECONVERGENT B1, `(.L_x_257) ;  /* 0x000001b000017945 */ /* 0x000fe20003800200 */
[----:B-1---5:R-:W-:Y:S01]  /*0a50*/  IMAD.MOV.U32 R6, RZ, RZ, R2 ;  /* 0x000000ffff067224 */ /* 0x022fe200078e0002 */
[----:B------:R1:W2:Y:S01]  /*0a60*/  SHFL.DOWN PT, R9, R4, 0x1, 0x1f ;  /* 0x08201f0004097f89 */ /* 0x0002a200000e0000 */
[----:B------:R-:W-:Y:S02]  /*0a70*/  IMAD.MOV.U32 R7, RZ, RZ, R3 ;  /* 0x000000ffff077224 */ /* 0x000fe400078e0003 */
[----:B------:R-:W-:Y:S01]  /*0a80*/  IMAD.MOV.U32 R5, RZ, RZ, R4 ;  /* 0x000000ffff057224 */ /* 0x000fe200078e0004 */
[----:B------:R1:W3:Y:S04]  /*0a90*/  SHFL.DOWN PT, R11, R2, 0x1, 0x1f ;  /* 0x08201f00020b7f89 */ /* 0x0002e800000e0000 */
[----:B------:R1:W4:Y:S01]  /*0aa0*/  SHFL.DOWN PT, R13, R3, 0x1, 0x1f ;  /* 0x08201f00030d7f89 */ /* 0x00032200000e0000 */
[----:B0-----:R-:W-:-:S02]  /*0ab0*/  ISETP.GT.AND P0, PT, R8, 0x1e, PT ;  /* 0x0000001e0800780c */ /* 0x001fc40003f04270 */
[C---:B------:R-:W-:Y:S02]  /*0ac0*/  ISETP.GT.AND P1, PT, R8.reuse, 0x1d, PT ;  /* 0x0000001d0800780c */ /* 0x040fe40003f24270 */
[----:B------:R-:W-:-:S09]  /*0ad0*/  ISETP.GT.AND P3, PT, R8, 0x1b, PT ;  /* 0x0000001b0800780c */ /* 0x000fd20003f64270 */
[----:B-1234-:R-:W-:Y:S05]  /*0ae0*/  @P0 BRA `(.L_x_258) ;  /* 0x0000000000400947 */ /* 0x01efea0003800000 */
[----:B------:R-:W-:Y:S01]  /*0af0*/  ISETP.GE.AND P0, PT, R4, R9, PT ;  /* 0x000000090400720c */ /* 0x000fe20003f06270 */
[----:B------:R-:W-:Y:S02]  /*0b00*/  IMAD.MOV.U32 R6, RZ, RZ, R11 ;  /* 0x000000ffff067224 */ /* 0x000fe400078e000b */
[----:B------:R-:W-:Y:S02]  /*0b10*/  IMAD.MOV.U32 R7, RZ, RZ, R13 ;  /* 0x000000ffff077224 */ /* 0x000fe400078e000d */
[----:B------:R-:W-:-:S08]  /*0b20*/  IMAD.MOV.U32 R5, RZ, RZ, R9 ;  /* 0x000000ffff057224 */ /* 0x000fd000078e0009 */
        /* <DEDUP_REMOVED lines=12> */
.L_x_258:
[----:B------:R-:W-:Y:S05]  /*0bf0*/  BSYNC.RECONVERGENT B1 ;  /* 0x0000000000017941 */ /* 0x000fea0003800200 */
.L_x_257:
[----:B------:R0:W1:Y:S01]  /*0c00*/  SHFL.DOWN PT, R10, R5, 0x2, 0x1f ;  /* 0x08401f00050a7f89 */ /* 0x00006200000e0000 */
[----:B------:R-:W-:Y:S01]  /*0c10*/  BSSY.RECONVERGENT B1, `(.L_x_259) ;  /* 0x000001a000017945 */ /* 0x000fe20003800200 */
[C---:B------:R-:W-:Y:S01]  /*0c20*/  ISETP.GT.AND P5, PT, R8.reuse, 0x17, PT ;  /* 0x000000170800780c */ /* 0x040fe20003fa4270 */
[----:B------:R-:W-:Y:S01]  /*0c30*/  IMAD.MOV.U32 R4, RZ, RZ, R6 ;  /* 0x000000ffff047224 */ /* 0x000fe200078e0006 */
[----:B------:R0:W2:Y:S01]  /*0c40*/  SHFL.DOWN PT, R3, R6, 0x2, 0x1f ;  /* 0x08401f0006037f89 */ /* 0x0000a200000e0000 */
[C---:B------:R-:W-:Y:S01]  /*0c50*/  ISETP.GT.AND P4, PT, R8.reuse, 0xf, PT ;  /* 0x0000000f0800780c */ /* 0x040fe20003f84270 */
[----:B------:R-:W-:Y:S01]  /*0c60*/  IMAD.MOV.U32 R2, RZ, RZ, R5 ;  /* 0x000000ffff027224 */ /* 0x000fe200078e0005 */
[----:B------:R-:W-:Y:S01]  /*0c70*/  ISETP.NE.AND P2, PT, R8, RZ, PT ;  /* 0x000000ff0800720c */ /* 0x000fe20003f45270 */
[----:B------:R0:W3:Y:S01]  /*0c80*/  SHFL.DOWN PT, R12, R7, 0x2, 0x1f ;  /* 0x08401f00070c7f89 */ /* 0x0000e200000e0000 */
[----:B------:R-:W-:Y:S01]  /*0c90*/  IMAD.MOV.U32 R8, RZ, RZ, R7 ;  /* 0x000000ffff087224 */ /* 0x000fe200078e0007 */
[----:B------:R-:W-:Y:S10]  /*0ca0*/  @P1 BRA `(.L_x_260) ;  /* 0x0000000000401947 */ /* 0x000ff40003800000 */
[----:B-1----:R-:W-:Y:S01]  /*0cb0*/  ISETP.GE.AND P0, PT, R5, R10, PT ;  /* 0x0000000a0500720c */ /* 0x002fe20003f06270 */
[----:B--2---:R-:W-:Y:S02]  /*0cc0*/  IMAD.MOV.U32 R4, RZ, RZ, R3 ;  /* 0x000000ffff047224 */ /* 0x004fe400078e0003 */
[----:B---3--:R-:W-:Y:S02]  /*0cd0*/  IMAD.MOV.U32 R8, RZ, RZ, R12 ;  /* 0x000000ffff087224 */ /* 0x008fe400078e000c */
[----:B------:R-:W-:-:S08]  /*0ce0*/  IMAD.MOV.U32 R2, RZ, RZ, R10 ;  /* 0x000000ffff027224 */ /* 0x000fd000078e000a */
[----:B------:R-:W-:Y:S05]  /*0cf0*/  @!P0 BRA `(.L_x_260) ;  /* 0x00000000002c8947 */ /* 0x000fea0003800000 */
[----:B------:R-:W-:Y:S01]  /*0d00*/  ISETP.GE.AND P6, PT, R10, R5, PT ;  /* 0x000000050a00720c */ /* 0x000fe20003fc6270 */
[----:B------:R-:W-:Y:S02]  /*0d10*/  IMAD.MOV.U32 R4, RZ, RZ, R6 ;  /* 0x000000ffff047224 */ /* 0x000fe400078e0006 */
[----:B------:R-:W-:Y:S02]  /*0d20*/  IMAD.MOV.U32 R8, RZ, RZ, R7 ;  /* 0x000000ffff087224 */ /* 0x000fe400078e0007 */
[----:B------:R-:W-:-:S08]  /*0d30*/  IMAD.MOV.U32 R2, RZ, RZ, R5 ;  /* 0x000000ffff027224 */ /* 0x000fd000078e0005 */
[CC--:B------:R-:W-:Y:S02]  /*0d40*/  @P6 ISETP.GE.U32.AND P1, PT, R6.reuse, R3.reuse, PT ;  /* 0x000000030600620c */ /* 0x0c0fe40003f26070 */
[CC--:B------:R-:W-:Y:S02]  /*0d50*/  @P6 ISETP.LT.U32.AND P0, PT, R6.reuse, R3.reuse, PT ;  /* 0x000000030600620c */ /* 0x0c0fe40003f01070 */
[CC--:B------:R-:W-:Y:S02]  /*0d60*/  @P6 ISETP.GE.AND.EX P1, PT, R7.reuse, R12.reuse, PT, P1 ;  /* 0x0000000c0700620c */ /* 0x0c0fe40003f26310 */
[----:B------:R-:W-:Y:S02]  /*0d70*/  @P6 ISETP.LT.AND.EX P0, PT, R7, R12, PT, P0 ;  /* 0x0000000c0700620c */ /* 0x000fe40003f01300 */
[----:B------:R-:W-:Y:S02]  /*0d80*/  @P6 SEL R2, R5, R10, !P1 ;  /* 0x0000000a05026207 */ /* 0x000fe40004800000 */
[----:B------:R-:W-:-:S02]  /*0d90*/  @P6 SEL R4, R6, R3, P0 ;  /* 0x0000000306046207 */ /* 0x000fc40000000000 */
[----:B------:R-:W-:-:S07]  /*0da0*/  @P6 SEL R8, R7, R12, P0 ;  /* 0x0000000c07086207 */ /* 0x000fce0000000000 */
.L_x_260:
[----:B------:R-:W-:Y:S05]  /*0db0*/  BSYNC.RECONVERGENT B1 ;  /* 0x0000000000017941 */ /* 0x000fea0003800200 */
.L_x_259:
[----:B0-----:R0:W4:Y:S01]  /*0dc0*/  SHFL.DOWN PT, R5, R2, 0x4, 0x1f ;  /* 0x08801f0002057f89 */ /* 0x00112200000e0000 */
[----:B------:R-:W-:Y:S01]  /*0dd0*/  BSSY.RECONVERGENT B1, `(.L_x_261) ;  /* 0x0000017000017945 */ /* 0x000fe20003800200 */
[----:B------:R-:W-:Y:S02]  /*0de0*/  IMAD.MOV.U32 R6, RZ, RZ, R4 ;  /* 0x000000ffff067224 */ /* 0x000fe400078e0004 */
[----:B------:R0:W0:Y:S01]  /*0df0*/  SHFL.DOWN PT, R9, R4, 0x4, 0x1f ;  /* 0x08801f0004097f89 */ /* 0x00002200000e0000 */
[----:B------:R-:W-:Y:S02]  /*0e00*/  IMAD.MOV.U32 R7, RZ, RZ, R8 ;  /* 0x000000ffff077224 */ /* 0x000fe400078e0008 */
[----:B--2---:R-:W-:Y:S01]  /*0e10*/  IMAD.MOV.U32 R3, RZ, RZ, R2 ;  /* 0x000000ffff037224 */ /* 0x004fe200078e0002 */
[----:B------:R2:W0:Y:S01]  /*0e20*/  SHFL.DOWN PT, R11, R8, 0x4, 0x1f ;  /* 0x08801f00080b7f89 */ /* 0x00042200000e0000 */
[----:B------:R-:W-:Y:S05]  /*0e30*/  @P3 BRA `(.L_x_262) ;  /* 0x0000000000403947 */ /* 0x000fea0003800000 */
[----:B----4-:R-:W-:Y:S01]  /*0e40*/  ISETP.GE.AND P0, PT, R2, R5, PT ;  /* 0x000000050200720c */ /* 0x010fe20003f06270 */
[----:B0-----:R-:W-:Y:S02]  /*0e50*/  IMAD.MOV.U32 R6, RZ, RZ, R9 ;  /* 0x000000ffff067224 */ /* 0x001fe400078e0009 */
        /* <DEDUP_REMOVED lines=14> */
.L_x_262:
[----:B------:R-:W-:Y:S05]  /*0f40*/  BSYNC.RECONVERGENT B1 ;  /* 0x0000000000017941 */ /* 0x000fea0003800200 */
.L_x_261:
[----:B--2---:R2:W2:Y:S01]  /*0f50*/  SHFL.DOWN PT, R8, R3, 0x8, 0x1f ;  /* 0x09001f0003087f89 */ /* 0x0044a200000e0000 */
[----:B------:R-:W-:Y:S01]  /*0f60*/  BSSY.RECONVERGENT B1, `(.L_x_263) ;  /* 0x0000017000017945 */ /* 0x000fe20003800200 */
[----:B0-----:R-:W-:Y:S02]  /*0f70*/  IMAD.MOV.U32 R4, RZ, RZ, R6 ;  /* 0x000000ffff047224 */ /* 0x001fe400078e0006 */
[----:B------:R0:W0:Y:S01]  /*0f80*/  SHFL.DOWN PT, R9, R6, 0x8, 0x1f ;  /* 0x09001f0006097f89 */ /* 0x00002200000e0000 */
[----:B----4-:R-:W-:Y:S02]  /*0f90*/  IMAD.MOV.U32 R5, RZ, RZ, R7 ;  /* 0x000000ffff057224 */ /* 0x010fe400078e0007 */
[----:B------:R-:W-:Y:S01]  /*0fa0*/  IMAD.MOV.U32 R2, RZ, RZ, R3 ;  /* 0x000000ffff027224 */ /* 0x000fe200078e0003 */
[----:B-1----:R1:W4:Y:S01]  /*0fb0*/  SHFL.DOWN PT, R10, R7, 0x8, 0x1f ;  /* 0x09001f00070a7f89 */ /* 0x00232200000e0000 */
[----:B------:R-:W-:Y:S05]  /*0fc0*/  @P5 BRA `(.L_x_264) ;  /* 0x0000000000405947 */ /* 0x000fea0003800000 */
[----:B--2---:R-:W-:Y:S01]  /*0fd0*/  ISETP.GE.AND P0, PT, R3, R8, PT ;  /* 0x000000080300720c */ /* 0x004fe20003f06270 */
[----:B0-----:R-:W-:Y:S02]  /*0fe0*/  IMAD.MOV.U32 R4, RZ, RZ, R9 ;  /* 0x000000ffff047224 */ /* 0x001fe400078e0009 */
[----:B----4-:R-:W-:Y:S02]  /*0ff0*/  IMAD.MOV.U32 R5, RZ, RZ, R10 ;  /* 0x000000ffff057224 */ /* 0x010fe400078e000a */
        /* <DEDUP_REMOVED lines=13> */
.L_x_264:
[----:B------:R-:W-:Y:S05]  /*10d0*/  BSYNC.RECONVERGENT B1 ;  /* 0x0000000000017941 */ /* 0x000fea0003800200 */
.L_x_263:
[----:B--2---:R2:W2:Y:S01]  /*10e0*/  SHFL.DOWN PT, R3, R2, 0x10, 0x1f ;  /* 0x0a001f0002037f89 */ /* 0x0044a200000e0000 */
[----:B------:R-:W-:Y:S01]  /*10f0*/  BSSY.RECONVERGENT B1, `(.L_x_265) ;  /* 0x0000017000017945 */ /* 0x000fe20003800200 */
[----:B-1----:R-:W-:Y:S02]  /*1100*/  IMAD.MOV.U32 R7, RZ, RZ, R4 ;  /* 0x000000ffff077224 */ /* 0x002fe400078e0004 */
[----:B0-----:R0:W1:Y:S01]  /*1110*/  SHFL.DOWN PT, R9, R4, 0x10, 0x1f ;  /* 0x0a001f0004097f89 */ /* 0x00106200000e0000 */
[----:B------:R-:W-:Y:S02]  /*1120*/  IMAD.MOV.U32 R6, RZ, RZ, R5 ;  /* 0x000000ffff067224 */ /* 0x000fe400078e0005 */
[----:B------:R-:W-:Y:S01]  /*1130*/  IMAD.MOV.U32 R8, RZ, RZ, R2 ;  /* 0x000000ffff087224 */ /* 0x000fe200078e0002 */
[----:B----4-:R0:W4:Y:S01]  /*1140*/  SHFL.DOWN PT, R10, R5, 0x10, 0x1f ;  /* 0x0a001f00050a7f89 */ /* 0x01012200000e0000 */
[----:B------:R-:W-:Y:S05]  /*1150*/  @P4 BRA `(.L_x_266) ;  /* 0x0000000000404947 */ /* 0x000fea0003800000 */
[----:B--2---:R-:W-:Y:S01]  /*1160*/  ISETP.GE.AND P0, PT, R2, R3, PT ;  /* 0x000000030200720c */ /* 0x004fe20003f06270 */
[----:B-1----:R-:W-:Y:S02]  /*1170*/  IMAD.MOV.U32 R7, RZ, RZ, R9 ;  /* 0x000000ffff077224 */ /* 0x002fe400078e0009 */
        /* <DEDUP_REMOVED lines=14> */
.L_x_266:
[----:B------:R-:W-:Y:S05]  /*1260*/  BSYNC.RECONVERGENT B1 ;  /* 0x0000000000017941 */ /* 0x000fea0003800200 */
.L_x_265:
[----:B------:R-:W-:Y:S04]  /*1270*/  BSSY.RECONVERGENT B1, `(.L_x_267) ;  /* 0x000000c000017945 */ /* 0x000fe80003800200 */
[----:B------:R-:W-:Y:S05]  /*1280*/  @P2 BRA `(.L_x_268) ;  /* 0x0000000000282947 */ /* 0x000fea0003800000 */
[----:B0-----:R-:W0:Y:S01]  /*1290*/  S2R R4, SR_CgaCtaId ;  /* 0x0000000000047919 */ /* 0x001e220000008800 */
[----:B--2---:R-:W-:Y:S02]  /*12a0*/  MOV R3, 0x400 ;  /* 0x0000040000037802 */ /* 0x004fe40000000f00 */
[----:B------:R-:W-:-:S04]  /*12b0*/  SHF.R.U32.HI R2, RZ, 0x1, R0 ;  /* 0x00000001ff027819 */ /* 0x000fc80000011600 */
[----:B------:R-:W-:Y:S02]  /*12c0*/  LOP3.LUT R2, R2, 0x1f0, RZ, 0xc0, !PT ;  /* 0x000001f002027812 */ /* 0x000fe400078ec0ff */
[----:B0-----:R-:W-:-:S05]  /*12d0*/  LEA R3, R4, R3, 0x18 ;  /* 0x0000000304037211 */ /* 0x001fca00078ec0ff */
[----:B------:R-:W-:Y:S02]  /*12e0*/  IMAD.IADD R5, R2, 0x1, R3 ;  /* 0x0000000102057824 */ /* 0x000fe400078e0203 */
[----:B------:R-:W-:Y:S02]  /*12f0*/  IMAD.MOV.U32 R2, RZ, RZ, R7 ;  /* 0x000000ffff027224 */ /* 0x000fe400078e0007 */
[----:B------:R-:W-:Y:S01]  /*1300*/  IMAD.MOV.U32 R3, RZ, RZ, R6 ;  /* 0x000000ffff037224 */ /* 0x000fe200078e0006 */
[----:B------:R0:W-:Y:S04]  /*1310*/  STS [R5+0x8], R8 ;  /* 0x0000080805007388 */ /* 0x0001e80000000800 */
[----:B------:R0:W-:Y:S02]  /*1320*/  STS.64 [R5+0x10], R2 ;  /* 0x0000100205007388 */ /* 0x0001e40000000a00 */
.L_x_268:
[----:B------:R-:W-:Y:S05]  /*1330*/  BSYNC.RECONVERGENT B1 ;  /* 0x0000000000017941 */ /* 0x000fea0003800200 */
.L_x_267:
[----:B------:R-:W-:Y:S01]  /*1340*/  BAR.SYNC.DEFER_BLOCKING 0x0 ;  /* 0x0000000000007b1d */ /* 0x000fe20000010000 */
[----:B------:R-:W-:-:S13]  /*1350*/  ISETP.NE.AND P1, PT, R0, RZ, PT ;  /* 0x000000ff0000720c */ /* 0x000fda0003f25270 */
[----:B------:R-:W-:Y:S05]  /*1360*/  @P1 BRA `(.L_x_269) ;  /* 0x0000004800341947 */ /* 0x000fea0003800000 */
[----:B0-2---:R-:W0:Y:S01]  /*1370*/  S2R R3, SR_CgaCtaId ;  /* 0x0000000000037919 */ /* 0x005e220000008800 */
[----:B------:R-:W-:Y:S01]  /*1380*/  MOV R0, 0x400 ;  /* 0x0000040000007802 */ /* 0x000fe20000000f00 */
[----:B------:R-:W-:Y:S03]  /*1390*/  BSSY.RECONVERGENT B1, `(.L_x_270) ;  /* 0x0000016000017945 */ /* 0x000fe60003800200 */
[----:B0-----:R-:W-:-:S05]  /*13a0*/  LEA R24, R3, R0, 0x18 ;  /* 0x0000000003187211 */ /* 0x001fca00078ec0ff */
[----:B------:R-:W0:Y:S04]  /*13b0*/  LDS R5, [R24+0x18] ;  /* 0x0000180018057984 */ /* 0x000e280000000800 */
[----:B------:R2:W1:Y:S04]  /*13c0*/  LDS.64 R2, [R24+0x20] ;  /* 0x0000200018027984 */ /* 0x0004680000000a00 */
[----:B------:R2:W1:Y:S04]  /*13d0*/  LDS R21, [R24+0x28] ;  /* 0x0000280018157984 */ /* 0x0004680000000800 */
[----:B------:R2:W1:Y:S01]  /*13e0*/  LDS R18, [R24+0x38] ;  /* 0x0000380018127984 */ /* 0x0004620000000800 */
[----:B0-----:R-:W-:Y:S01]  /*13f0*/  ISETP.GE.AND P0, PT, R8, R5, PT ;  /* 0x000000050800720c */ /* 0x001fe20003f06270 */
[----:B------:R-:W-:-:S12]  /*1400*/  IMAD.MOV.U32 R20, RZ, RZ, R5 ;  /* 0x000000ffff147224 */ /* 0x000fd800078e0005 */
[----:B-12---:R-:W-:Y:S05]  /*1410*/  @!P0 BRA `(.L_x_271) ;  /* 0x0000000000348947 */ /* 0x006fea0003800000 */
[----:B------:R-:W-:Y:S01]  /*1420*/  ISETP.GE.AND P3, PT, R5, R8, PT ;  /* 0x000000080500720c */ /* 0x000fe20003f66270 */
[----:B------:R-:W-:-:S12]  /*1430*/  IMAD.MOV.U32 R20, RZ, RZ, R8 ;  /* 0x000000ffff147224 */ /* 0x000fd800078e0008 */
[CC--:B------:R-:W-:Y:S02]  /*1440*/  @P3 ISETP.GE.U32.AND P0, PT, R7.reuse, R2.reuse, PT ;  /* 0x000000020700320c */ /* 0x0c0fe40003f06070 */
[CC--:B------:R-:W-:Y:S02]  /*1450*/  @P3 ISETP.LT.U32.AND P2, PT, R7.reuse, R2.reuse, PT ;  /* 0x000000020700320c */ /* 0x0c0fe40003f41070 */
[CC--:B------:R-:W-:Y:S02]  /*1460*/  @P3 ISETP.GE.AND.EX P0, PT, R6.reuse, R3.reuse, PT, P0 ;  /* 0x000000030600320c */ /* 0x0c0fe40003f06300 */
[----:B------:R-:W-:Y:S02]  /*1470*/  @P3 ISETP.LT.AND.EX P2, PT, R6, R3, PT, P2 ;  /* 0x000000030600320c */ /* 0x000fe40003f41320 */
[----:B------:R-:W-:Y:S02]  /*1480*/  @P3 SEL R20, R8, R5, !P0 ;  /* 0x0000000508143207 */ /* 0x000fe40004000000 */
[----:B------:R-:W-:Y:S01]  /*1490*/  @P3 SEL R0, R7, R2, P2 ;  /* 0x0000000207003207 */ /* 0x000fe20001000000 */
[----:B------:R-:W-:Y:S01]  /*14a0*/  IMAD.MOV.U32 R2, RZ, RZ, R7 ;  /* 0x000000ffff027224 */ /* 0x000fe200078e0007 */
[----:B------:R-:W-:Y:S01]  /*14b0*/  @P3 SEL R5, R6, R3, P2 ;  /* 0x0000000306053207 */ /* 0x000fe20001000000 */
[----:B------:R-:W-:-:S02]  /*14c0*/  IMAD.MOV.U32 R3, RZ, RZ, R6 ;  /* 0x000000ffff037224 */ /* 0x000fc400078e0006 */
[----:B------:R-:W-:Y:S02]  /*14d0*/  @P3 IMAD.MOV.U32 R2, RZ, RZ, R0 ;  /* 0x000000ffff023224 */ /* 0x000fe400078e0000 */
[----:B------:R-:W-:-:S07]  /*14e0*/  @P3 IMAD.MOV.U32 R3, RZ, RZ, R5 ;  /* 0x000000ffff033224 */ /* 0x000fce00078e0005 */
.L_x_271:
[----:B------:R-:W-:Y:S05]  /*14f0*/  BSYNC.RECONVERGENT B1 ;  /* 0x0000000000017941 */ /* 0x000fea0003800200 */
.L_x_270:
[----:B------:R-:W0:Y:S01]  /*1500*/  LDS.64 R14, [R24+0x30] ;  /* 0x00003000180e7984 */ /* 0x000e220000000a00 */
[----:B------:R-:W-:Y:S01]  /*1510*/  ISETP.GE.AND P0, PT, R20, R21, PT ;  /* 0x000000151400720c */ /* 0x000fe20003f06270 */
[----:B------:R-:W-:Y:S01]  /*1520*/  BSSY.RECONVERGENT B1, `(.L_x_272) ;  /* 0x0000019000017945 */ /* 0x000fe20003800200 */
[----:B------:R-:W-:Y:S01]  /*1530*/  IMAD.MOV.U32 R23, RZ, RZ, R21 ;  /* 0x000000ffff177224 */ /* 0x000fe200078e0015 */
[----:B------:R1:W2:Y:S04]  /*1540*/  LDS R19, [R24+0x48] ;  /* 0x0000480018137984 */ /* 0x0002a80000000800 */
[----:B------:R1:W1:Y:S04]  /*1550*/  LDS R17, [R24+0x58] ;  /* 0x0000580018117984 */ /* 0x0002680000000800 */
[----:B------:R0:W1:Y:S04]  /*1560*/  LDS R16, [R24+0x68] ;  /* 0x0000680018107984 */ /* 0x0000680000000800 */
[----:B------:R0:W1:Y:S04]  /*1570*/  LDS R0, [R24+0x78] ;  /* 0x0000780018007984 */ /* 0x0000680000000800 */
[----:B---3--:R3:W1:Y:S04]  /*1580*/  LDS.64 R12, [R24+0x40] ;  /* 0x00004000180c7984 */ /* 0x0086680000000a00 */
[----:B----4-:R3:W4:Y:S04]  /*1590*/  LDS.64 R10, [R24+0x50] ;  /* 0x00005000180a7984 */ /* 0x0107280000000a00 */
[----:B------:R3:W1:Y:S04]  /*15a0*/  LDS.64 R8, [R24+0x60] ;  /* 0x0000600018087984 */ /* 0x0006680000000a00 */
[----:B------:R3:W1:Y:S04]  /*15b0*/  LDS.64 R6, [R24+0x70] ;  /* 0x0000700018067984 */ /* 0x0006680000000a00 */
[----:B------:R3:W1:Y:S01]  /*15c0*/  LDS.64 R4, [R24+0x80] ;  /* 0x0000800018047984 */ /* 0x0006620000000a00 */
[----:B0-----:R-:W-:-:S02]  /*15d0*/  IMAD.MOV.U32 R25, RZ, RZ, R14 ;  /* 0x000000ffff197224 */ /* 0x001fc400078e000e */
[----:B------:R-:W-:Y:S01]  /*15e0*/  IMAD.MOV.U32 R22, RZ, RZ, R15 ;  /* 0x000000ffff167224 */ /* 0x000fe200078e000f */
[----:B------:R-:W-:Y:S06]  /*15f0*/  @!P0 BRA `(.L_x_273) ;  /* 0x00000000002c8947 */ /* 0x000fec0003800000 */
        /* <DEDUP_REMOVED lines=11> */
.L_x_273:
[----:B------:R-:W-:Y:S05]  /*16b0*/  BSYNC.RECONVERGENT B1 ;  /* 0x0000000000017941 */ /* 0x000fea0003800200 */
.L_x_272:
[----:B------:R-:W-:Y:S01]  /*16c0*/  ISETP.GE.AND P0, PT, R23, R18, PT ;  /* 0x000000121700720c */ /* 0x000fe20003f06270 */
[----:B------:R-:W-:Y:S01]  /*16d0*/  BSSY.RECONVERGENT B1, `(.L_x_274) ;  /* 0x0000010000017945 */ /* 0x000fe20003800200 */
[----:B------:R-:W-:Y:S02]  /*16e0*/  IMAD.MOV.U32 R2, RZ, RZ, R18 ;  /* 0x000000ffff027224 */ /* 0x000fe400078e0012 */
[----:B-1----:R-:W-:Y:S02]  /*16f0*/  IMAD.MOV.U32 R3, RZ, RZ, R12 ;  /* 0x000000ffff037224 */ /* 0x002fe400078e000c */
        /* <DEDUP_REMOVED lines=13> */
.L_x_275:
[----:B------:R-:W-:Y:S05]  /*17d0*/  BSYNC.RECONVERGENT B1 ;  /* 0x0000000000017941 */ /* 0x000fea0003800200 */
.L_x_274:
[----:B--2---:R-:W-:Y:S01]  /*17e0*/  ISETP.GE.AND P0, PT, R2, R19, PT ;  /* 0x000000130200720c */ /* 0x004fe20003f06270 */
[----:B------:R-:W-:Y:S01]  /*17f0*/  BSSY.RECONVERGENT B1, `(.L_x_276) ;  /* 0x0000010000017945 */ /* 0x000fe20003800200 */
[----:B------:R-:W-:Y:S02]  /*1800*/  IMAD.MOV.U32 R12, RZ, RZ, R19 ;  /* 0x000000ffff0c7224 */ /* 0x000fe400078e0013 */
[----:B----4-:R-:W-:Y:S02]  /*1810*/  IMAD.MOV.U32 R15, RZ, RZ, R10 ;  /* 0x000000ffff0f7224 */ /* 0x010fe400078e000a */
[----:B------:R-:W-:-:S07]  /*1820*/  IMAD.MOV.U32 R14, RZ, RZ, R11 ;  /* 0x000000ffff0e7224 */ /* 0x000fce00078e000b */
        /* <DEDUP_REMOVED lines=12> */
.L_x_277:
[----:B------:R-:W-:Y:S05]  /*18f0*/  BSYNC.RECONVERGENT B1 ;  /* 0x0000000000017941 */ /* 0x000fea0003800200 */
.L_x_276:
        /* <DEDUP_REMOVED lines=17> */
.L_x_279:
[----:B------:R-:W-:Y:S05]  /*1a10*/  BSYNC.RECONVERGENT B1 ;  /* 0x0000000000017941 */ /* 0x000fea0003800200 */
.L_x_278:
        /* <DEDUP_REMOVED lines=17> */
.L_x_281:
[----:B------:R-:W-:Y:S05]  /*1b30*/  BSYNC.RECONVERGENT B1 ;  /* 0x0000000000017941 */ /* 0x000fea0003800200 */
.L_x_280:
        /* <DEDUP_REMOVED lines=9> */
[----:B------:R-:W-:Y:S05]  /*1bd0*/  @!P0 BRA `(.L_x_269) ;  /* 0x0000004000188947 */ /* 0x000fea0003800000 */
[CC--:B------:R-:W-:Y:S02]  /*1be0*/  ISETP.GE.U32.AND P0, PT, R11.reuse, R4.reuse, PT ;  /* 0x000000040b00720c */ /* 0x0c0fe40003f06070 */
[----:B------:R-:W-:Y:S02]  /*1bf0*/  ISETP.LT.U32.AND P2, PT, R11, R4, PT ;  /* 0x000000040b00720c */ /* 0x000fe40003f41070 */
[CC--:B------:R-:W-:Y:S02]  /*1c00*/  ISETP.GE.AND.EX P0, PT, R2.reuse, R5.reuse, PT, P0 ;  /* 0x000000050200720c */ /* 0x0c0fe40003f06300 */
[----:B------:R-:W-:Y:S02]  /*1c10*/  ISETP.LT.AND.EX P2, PT, R2, R5, PT, P2 ;  /* 0x000000050200720c */ /* 0x000fe40003f41320 */
[----:B------:R-:W-:Y:S02]  /*1c20*/  SEL R8, R9, R0, !P0 ;  /* 0x0000000009087207 */ /* 0x000fe40004000000 */
[----:B------:R-:W-:-:S02]  /*1c30*/  SEL R7, R11, R4, P2 ;  /* 0x000000040b077207 */ /* 0x000fc40001000000 */
[----:B------:R-:W-:Y:S01]  /*1c40*/  SEL R6, R2, R5, P2 ;  /* 0x0000000502067207 */ /* 0x000fe20001000000 */
[----:B------:R-:W-:Y:S06]  /*1c50*/  BRA `(.L_x_269) ;  /* 0x0000003c00f87947 */ /* 0x000fec0003800000 */
.L_x_256:
[----:B------:R-:W2:Y:S01]  /*1c60*/  S2R R12, SR_LANEID ;  /* 0x00000000000c7919 */ /* 0x000ea20000000000 */
[----:B------:R-:W-:Y:S01]  /*1c70*/  LOP3.LUT R5, R0, 0x3e0, RZ, 0xc0, !PT ;  /* 0x000003e000057812 */ /* 0x000fe200078ec0ff */
[----:B------:R-:W-:Y:S01]  /*1c80*/  BSSY.RECONVERGENT B1, `(.L_x_282) ;  /* 0x0000026000017945 */ /* 0x000fe20003800200 */
[----:B-----5:R-:W-:Y:S02]  /*1c90*/  IMAD.MOV.U32 R14, RZ, RZ, R2 ;  /* 0x000000ffff0e7224 */ /* 0x020fe400078e0002 */
[----:B------:R-:W-:Y:S02]  /*1ca0*/  IMAD.MOV.U32 R16, RZ, RZ, R3 ;  /* 0x000000ffff107224 */ /* 0x000fe400078e0003 */
[----:B-1----:R-:W-:Y:S01]  /*1cb0*/  VIADD R6, R5, 0x20 ;  /* 0x0000002005067836 */ /* 0x002fe20000000000 */
[----:B------:R-:W-:-:S04]  /*1cc0*/  LOP3.LUT R5, RZ, R5, RZ, 0x33, !PT ;  /* 0x00000005ff057212 */ /* 0x000fc800078e33ff */
[----:B------:R-:W-:Y:S01]  /*1cd0*/  ISETP.GT.AND P0, PT, R6, UR6, PT ;  /* 0x0000000606007c0c */ /* 0x000fe2000bf04270 */
[----:B------:R-:W-:-:S05]  /*1ce0*/  VIADD R5, R5, UR6 ;  /* 0x0000000605057c36 */ /* 0x000fca0008000000 */
[----:B------:R-:W-:-:S05]  /*1cf0*/  SEL R5, R5, 0x1f, P0 ;  /* 0x0000001f05057807 */ /* 0x000fca0000000000 */
[----:B------:R1:W3:Y:S04]  /*1d00*/  SHFL.DOWN PT, R7, R4, 0x1, R5 ;  /* 0x0820000004077989 */ /* 0x0002e800000e0005 */
[----:B0-----:R1:W0:Y:S04]  /*1d10*/  SHFL.DOWN PT, R9, R2, 0x1, R5 ;  /* 0x0820000002097989 */ /* 0x00122800000e0005 */
[----:B------:R1:W4:Y:S01]  /*1d20*/  SHFL.DOWN PT, R11, R3, 0x1, R5 ;  /* 0x08200000030b7989 */ /* 0x00032200000e0005 */
[C---:B--2---:R-:W-:Y:S01]  /*1d30*/  ISETP.GE.AND P0, PT, R12.reuse, R5, PT ;  /* 0x000000050c00720c */ /* 0x044fe20003f06270 */
[C---:B------:R-:W-:Y:S01]  /*1d40*/  VIADD R6, R12.reuse, 0x2 ;  /* 0x000000020c067836 */ /* 0x040fe20000000000 */
[C---:B------:R-:W-:Y:S01]  /*1d50*/  ISETP.NE.AND P3, PT, R12.reuse, RZ, PT ;  /* 0x000000ff0c00720c */ /* 0x040fe20003f65270 */
[----:B------:R-:W-:-:S02]  /*1d60*/  VIADD R8, R12, 0x4 ;  /* 0x000000040c087836 */ /* 0x000fc40000000000 */
[----:B------:R-:W-:Y:S01]  /*1d70*/  VIADD R10, R12, 0x8 ;  /* 0x000000080c0a7836 */ /* 0x000fe20000000000 */
[-C--:B------:R-:W-:Y:S01]  /*1d80*/  ISETP.GT.AND P6, PT, R6, R5.reuse, PT ;  /* 0x000000050600720c */ /* 0x080fe20003fc4270 */
[----:B------:R-:W-:Y:S01]  /*1d90*/  IMAD.MOV.U32 R6, RZ, RZ, R4 ;  /* 0x000000ffff067224 */ /* 0x000fe200078e0004 */
[-C--:B------:R-:W-:Y:S01]  /*1da0*/  ISETP.GT.AND P4, PT, R8, R5.reuse, PT ;  /* 0x000000050800720c */ /* 0x080fe20003f84270 */
[----:B------:R-:W-:Y:S01]  /*1db0*/  VIADD R8, R12, 0x10 ;  /* 0x000000100c087836 */ /* 0x000fe20000000000 */
[----:B------:R-:W-:-:S03]  /*1dc0*/  ISETP.GT.AND P2, PT, R10, R5, PT ;  /* 0x000000050a00720c */ /* 0x000fc60003f44270 */
[----:B-1----:R-:W-:Y:S10]  /*1dd0*/  @P0 BRA `(.L_x_283) ;  /* 0x0000000000400947 */ /* 0x002ff40003800000 */
[----:B---3--:R-:W-:Y:S01]  /*1de0*/  ISETP.GE.AND P0, PT, R4, R7, PT ;  /* 0x000000070400720c */ /* 0x008fe20003f06270 */
        /* <DEDUP_REMOVED lines=15> */
.L_x_283:
[----:B------:R-:W-:Y:S05]  /*1ee0*/  BSYNC.RECONVERGENT B1 ;  /* 0x0000000000017941 */ /* 0x000fea0003800200 */
.L_x_282:
[----:B------:R1:W2:Y:S01]  /*1ef0*/  SHFL.DOWN PT, R3, R6, 0x2, R5 ;  /* 0x0840000006037989 */ /* 0x0002a200000e0005 */
[----:B------:R-:W-:Y:S01]  /*1f00*/  BSSY.RECONVERGENT B1, `(.L_x_284) ;  /* 0x0000018000017945 */ /* 0x000fe20003800200 */
[----:B------:R-:W-:Y:S01]  /*1f10*/  ISETP.GT.AND P5, PT, R8, R5, PT ;  /* 0x000000050800720c */ /* 0x000fe20003fa4270 */
[----:B------:R-:W-:Y:S01]  /*1f20*/  IMAD.MOV.U32 R10, RZ, RZ, R14 ;  /* 0x000000ffff0a7224 */ /* 0x000fe200078e000e */
[----:B---3--:R1:W3:Y:S01]  /*1f30*/  SHFL.DOWN PT, R7, R14, 0x2, R5 ;  /* 0x084000000e077989 */ /* 0x0082e200000e0005 */
[----:B------:R-:W-:Y:S02]  /*1f40*/  IMAD.MOV.U32 R12, RZ, RZ, R16 ;  /* 0x000000ffff0c7224 */ /* 0x000fe400078e0010 */
[----:B------:R-:W-:Y:S01]  /*1f50*/  IMAD.MOV.U32 R2, RZ, RZ, R6 ;  /* 0x000000ffff027224 */ /* 0x000fe200078e0006 */
[----:B0-----:R1:W0:Y:S01]  /*1f60*/  SHFL.DOWN PT, R9, R16, 0x2, R5 ;  /* 0x0840000010097989 */ /* 0x00122200000e0005 */
[----:B------:R-:W-:Y:S06]  /*1f70*/  @P6 BRA `(.L_x_285) ;  /* 0x0000000000406947 */ /* 0x000fec0003800000 */
[----:B--2---:R-:W-:Y:S01]  /*1f80*/  ISETP.GE.AND P0, PT, R6, R3, PT ;  /* 0x000000030600720c */ /* 0x004fe20003f06270 */
[----:B---3--:R-:W-:Y:S02]  /*1f90*/  IMAD.MOV.U32 R10, RZ, RZ, R7 ;  /* 0x000000ffff0a7224 */ /* 0x008fe400078e0007 */
[----:B0-----:R-:W-:Y:S02]  /*1fa0*/  IMAD.MOV.U32 R12, RZ, RZ, R9 ;  /* 0x000000ffff0c7224 */ /* 0x001fe400078e0009 */
        /* <DEDUP_REMOVED lines=13> */
.L_x_285:
[----:B------:R-:W-:Y:S05]  /*2080*/  BSYNC.RECONVERGENT B1 ;  /* 0x0000000000017941 */ /* 0x000fea0003800200 */
.L_x_284:
[----:B--2---:R2:W2:Y:S01]  /*2090*/  SHFL.DOWN PT, R3, R2, 0x4, R5 ;  /* 0x0880000002037989 */ /* 0x0044a200000e0005 */
[----:B------:R-:W-:Y:S01]  /*20a0*/  BSSY.RECONVERGENT B1, `(.L_x_286) ;  /* 0x0000017000017945 */ /* 0x000fe20003800200 */
[----:B------:R-:W-:Y:S02]  /*20b0*/  IMAD.MOV.U32 R4, RZ, RZ, R2 ;  /* 0x000000ffff047224 */ /* 0x000fe400078e0002 */
[----:B---3--:R3:W2:Y:S01]  /*20c0*/  SHFL.DOWN PT, R7, R10, 0x4, R5 ;  /* 0x088000000a077989 */ /* 0x0086a200000e0005 */
[----:B-1----:R-:W-:Y:S02]  /*20d0*/  IMAD.MOV.U32 R6, RZ, RZ, R10 ;  /* 0x000000ffff067224 */ /* 0x002fe400078e000a */
[----:B------:R-:W-:Y:S01]  /*20e0*/  IMAD.MOV.U32 R8, RZ, RZ, R12 ;  /* 0x000000ffff087224 */ /* 0x000fe200078e000c */
[----:B0-----:R3:W0:Y:S01]  /*20f0*/  SHFL.DOWN PT, R9, R12, 0x4, R5 ;  /* 0x088000000c097989 */ /* 0x00162200000e0005 */
[----:B------:R-:W-:Y:S05]  /*2100*/  @P4 BRA `(.L_x_287) ;  /* 0x0000000000404947 */ /* 0x000fea0003800000 */
[----:B--2---:R-:W-:Y:S01]  /*2110*/  ISETP.GE.AND P0, PT, R2, R3, PT ;  /* 0x000000030200720c */ /* 0x004fe20003f06270 */
[----:B------:R-:W-:Y:S02]  /*2120*/  IMAD.MOV.U32 R4, RZ, RZ, R3 ;  /* 0x000000ffff047224 */ /* 0x000fe400078e0003 */
[----:B------:R-:W-:Y:S02]  /*2130*/  IMAD.MOV.U32 R6, RZ, RZ, R7 ;  /* 0x000000ffff067224 */ /* 0x000fe400078e0007 */
[----:B0-----:R-:W-:-:S08]  /*2140*/  IMAD.MOV.U32 R8, RZ, RZ, R9 ;  /* 0x000000ffff087224 */ /* 0x001fd000078e0009 */
        /* <DEDUP_REMOVED lines=12> */
.L_x_287:
[----:B------:R-:W-:Y:S05]  /*2210*/  BSYNC.RECONVERGENT B1 ;  /* 0x0000000000017941 */ /* 0x000fea0003800200 */
.L_x_286:
[----:B--2---:R1:W2:Y:S01]  /*2220*/  SHFL.DOWN PT, R3, R4, 0x8, R5 ;  /* 0x0900000004037989 */ /* 0x0042a200000e0005 */
[----:B------:R-:W-:Y:S01]  /*2230*/  BSSY.RECONVERGENT B1, `(.L_x_288) ;  /* 0x0000017000017945 */ /* 0x000fe20003800200 */
[----:B------:R-:W-:Y:S02]  /*2240*/  IMAD.MOV.U32 R2, RZ, RZ, R4 ;  /* 0x000000ffff027224 */ /* 0x000fe400078e0004 */
[----:B------:R1:W1:Y:S01]  /*2250*/  SHFL.DOWN PT, R7, R6, 0x8, R5 ;  /* 0x0900000006077989 */ /* 0x00026200000e0005 */
[----:B---3--:R-:W-:Y:S02]  /*2260*/  IMAD.MOV.U32 R10, RZ, RZ, R6 ;  /* 0x000000ffff0a7224 */ /* 0x008fe400078e0006 */
[----:B------:R-:W-:Y:S01]  /*2270*/  IMAD.MOV.U32 R12, RZ, RZ, R8 ;  /* 0x000000ffff0c7224 */ /* 0x000fe200078e0008 */
[----:B0-----:R0:W3:Y:S01]  /*2280*/  SHFL.DOWN PT, R9, R8, 0x8, R5 ;  /* 0x0900000008097989 */ /* 0x0010e200000e0005 */
[----:B------:R-:W-:Y:S05]  /*2290*/  @P2 BRA `(.L_x_289) ;  /* 0x0000000000402947 */ /* 0x000fea0003800000 */
[----:B--2---:R-:W-:Y:S01]  /*22a0*/  ISETP.GE.AND P0, PT, R4, R3, PT ;  /* 0x000000030400720c */ /* 0x004fe20003f06270 */
[----:B------:R-:W-:Y:S02]  /*22b0*/  IMAD.MOV.U32 R2, RZ, RZ, R3 ;  /* 0x000000ffff027224 */ /* 0x000fe400078e0003 */
[----:B-1----:R-:W-:Y:S02]  /*22c0*/  IMAD.MOV.U32 R10, RZ, RZ, R7 ;  /* 0x000000ffff0a7224 */ /* 0x002fe400078e0007 */
[----:B---3--:R-:W-:-:S08]  /*22d0*/  IMAD.MOV.U32 R12, RZ, RZ, R9 ;  /* 0x000000ffff0c7224 */ /* 0x008fd000078e0009 */
        /* <DEDUP_REMOVED lines=12> */
.L_x_289:
[----:B------:R-:W-:Y:S05]  /*23a0*/  BSYNC.RECONVERGENT B1 ;  /* 0x0000000000017941 */ /* 0x000fea0003800200 */
.L_x_288:
[----:B--2---:R2:W2:Y:S01]  /*23b0*/  SHFL.DOWN PT, R3, R2, 0x10, R5 ;  /* 0x0a00000002037989 */ /* 0x0044a200000e0005 */
[----:B------:R-:W-:Y:S01]  /*23c0*/  BSSY.RECONVERGENT B1, `(.L_x_290) ;  /* 0x0000017000017945 */ /* 0x000fe20003800200 */
[----:B0-----:R-:W-:Y:S02]  /*23d0*/  IMAD.MOV.U32 R8, RZ, RZ, R2 ;  /* 0x000000ffff087224 */ /* 0x001fe400078e0002 */
[----:B---3--:R0:W3:Y:S01]  /*23e0*/  SHFL.DOWN PT, R9, R10, 0x10, R5 ;  /* 0x0a0000000a097989 */ /* 0x0080e200000e0005 */
[----:B-1----:R-:W-:Y:S02]  /*23f0*/  IMAD.MOV.U32 R7, RZ, RZ, R10 ;  /* 0x000000ffff077224 */ /* 0x002fe400078e000a */
[----:B------:R-:W-:Y:S01]  /*2400*/  IMAD.MOV.U32 R6, RZ, RZ, R12 ;  /* 0x000000ffff067224 */ /* 0x000fe200078e000c */
[----:B----4-:R0:W1:Y:S01]  /*2410*/  SHFL.DOWN PT, R11, R12, 0x10, R5 ;  /* 0x0a0000000c0b7989 */ /* 0x01006200000e0005 */
[----:B------:R-:W-:Y:S05]  /*2420*/  @P5 BRA `(.L_x_291) ;  /* 0x0000000000405947 */ /* 0x000fea0003800000 */
[----:B--2---:R-:W-:Y:S01]  /*2430*/  ISETP.GE.AND P0, PT, R2, R3, PT ;  /* 0x000000030200720c */ /* 0x004fe20003f06270 */
[----:B------:R-:W-:Y:S02]  /*2440*/  IMAD.MOV.U32 R8, RZ, RZ, R3 ;  /* 0x000000ffff087224 */ /* 0x000fe400078e0003 */
[----:B---3--:R-:W-:Y:S02]  /*2450*/  IMAD.MOV.U32 R7, RZ, RZ, R9 ;  /* 0x000000ffff077224 */ /* 0x008fe400078e0009 */
[----:B-1----:R-:W-:-:S08]  /*2460*/  IMAD.MOV.U32 R6, RZ, RZ, R11 ;  /* 0x000000ffff067224 */ /* 0x002fd000078e000b */
        /* <DEDUP_REMOVED lines=12> */
.L_x_291:
[----:B------:R-:W-:Y:S05]  /*2530*/  BSYNC.RECONVERGENT B1 ;  /* 0x0000000000017941 */ /* 0x000fea0003800200 */
.L_x_290:
[----:B------:R-:W-:Y:S04]  /*2540*/  BSSY.RECONVERGENT B1, `(.L_x_292) ;  /* 0x000000c000017945 */ /* 0x000fe80003800200 */
[----:B------:R-:W-:Y:S05]  /*2550*/  @P3 BRA `(.L_x_293) ;  /* 0x0000000000283947 */ /* 0x000fea0003800000 */
[----:B------:R-:W4:Y:S01]  /*2560*/  S2R R4, SR_CgaCtaId ;  /* 0x0000000000047919 */ /* 0x000f220000008800 */
[----:B--2---:R-:W-:Y:S02]  /*2570*/  MOV R3, 0x400 ;  /* 0x0000040000037802 */ /* 0x004fe40000000f00 */
[----:B------:R-:W-:-:S04]  /*2580*/  SHF.R.U32.HI R2, RZ, 0x1, R0 ;  /* 0x00000001ff027819 */ /* 0x000fc80000011600 */
[----:B------:R-:W-:Y:S02]  /*2590*/  LOP3.LUT R2, R2, 0x1f0, RZ, 0xc0, !PT ;  /* 0x000001f002027812 */ /* 0x000fe400078ec0ff */
[----:B----4-:R-:W-:-:S05]  /*25a0*/  LEA R3, R4, R3, 0x18 ;  /* 0x0000000304037211 */ /* 0x010fca00078ec0ff */
[----:B0-----:R-:W-:Y:S02]  /*25b0*/  IMAD.IADD R5, R2, 0x1, R3 ;  /* 0x0000000102057824 */ /* 0x001fe400078e0203 */
[----:B------:R-:W-:Y:S02]  /*25c0*/  IMAD.MOV.U32 R2, RZ, RZ, R7 ;  /* 0x000000ffff027224 */ /* 0x000fe400078e0007 */
[----:B------:R-:W-:Y:S01]  /*25d0*/  IMAD.MOV.U32 R3, RZ, RZ, R6 ;  /* 0x000000ffff037224 */ /* 0x000fe200078e0006 */
[----:B------:R4:W-:Y:S04]  /*25e0*/  STS [R5+0x8], R8 ;  /* 0x0000080805007388 */ /* 0x0009e80000000800 */
[----:B------:R4:W-:Y:S02]  /*25f0*/  STS.64 [R5+0x10], R2 ;  /* 0x0000100205007388 */ /* 0x0009e40000000a00 */
.L_x_293:
[----:B------:R-:W-:Y:S05]  /*2600*/  BSYNC.RECONVERGENT B1 ;  /* 0x0000000000017941 */ /* 0x000fea0003800200 */
.L_x_292:
[----:B------:R-:W-:Y:S01]  /*2610*/  BAR.SYNC.DEFER_BLOCKING 0x0 ;  /* 0x0000000000007b1d */ /* 0x000fe20000010000 */
[----:B------:R-:W-:-:S13]  /*2620*/  ISETP.NE.AND P1, PT, R0, RZ, PT ;  /* 0x000000ff0000720c */ /* 0x000fda0003f25270 */
[----:B------:R-:W-:Y:S05]  /*2630*/  @P1 BRA `(.L_x_269) ;  /* 0x0000003400801947 */ /* 0x000fea0003800000 */
[----:B------:R-:W-:Y:S01]  /*2640*/  UISETP.GE.AND UP0, UPT, UR6, 0x21, UPT ;  /* 0x000000210600788c */ /* 0x000fe2000bf06270 */
[----:B------:R-:W-:Y:S02]  /*2650*/  IMAD.MOV.U32 R0, RZ, RZ, R8 ;  /* 0x000000ffff007224 */ /* 0x000fe400078e0008 */
[----:B---3--:R-:W-:Y:S02]  /*2660*/  IMAD.MOV.U32 R9, RZ, RZ, R7 ;  /* 0x000000ffff097224 */ /* 0x008fe400078e0007 */
[----:B0-----:R-:W-:-:S04]  /*2670*/  IMAD.MOV.U32 R10, RZ, RZ, R6 ;  /* 0x000000ffff0a7224 */ /* 0x001fc800078e0006 */
[----:B------:R-:W-:Y:S05]  /*2680*/  BRA.U !UP0, `(.L_x_294) ;  /* 0x00000001085c7547 */ /* 0x000fea000b800000 */
[----:B------:R-:W0:Y:S01]  /*2690*/  S2UR UR5, SR_CgaCtaId ;  /* 0x00000000000579c3 */ /* 0x000e220000008800 */
[----:B------:R-:W-:Y:S01]  /*26a0*/  UMOV UR4, 0x400 ;  /* 0x0000040000047882 */ /* 0x000fe20000000000 */
[----:B------:R-:W-:Y:S01]  /*26b0*/  BSSY.RECONVERGENT B1, `(.L_x_294) ;  /* 0x0000014000017945 */ /* 0x000fe20003800200 */
[----:B0-----:R-:W-:-:S09]  /*26c0*/  ULEA UR4, UR5, UR4, 0x18 ;  /* 0x0000000405047291 */ /* 0x001fd2000f8ec0ff */
[----:B--2-4-:R-:W0:Y:S04]  /*26d0*/  LDS R3, [UR4+0x18] ;  /* 0x00001804ff037984 */ /* 0x014e280008000800 */
[----:B------:R-:W2:Y:S01]  /*26e0*/  LDS.64 R4, [UR4+0x20] ;  /* 0x00002004ff047984 */ /* 0x000ea20008000a00 */
[----:B0-----:R-:W-:Y:S01]  /*26f0*/  ISETP.GE.AND P0, PT, R8, R3, PT ;  /* 0x000000030800720c */ /* 0x001fe20003f06270 */
[----:B------:R-:W-:Y:S02]  /*2700*/  IMAD.MOV.U32 R0, RZ, RZ, R3 ;  /* 0x000000ffff007224 */ /* 0x000fe400078e0003 */
[----:B--2---:R-:W-:Y:S02]  /*2710*/  IMAD.MOV.U32 R9, RZ, RZ, R4 ;  /* 0x000000ffff097224 */ /* 0x004fe400078e0004 */
        /* <DEDUP_REMOVED lines=13> */
.L_x_295:
[----:B------:R-:W-:Y:S05]  /*27f0*/  BSYNC.RECONVERGENT B1 ;  /* 0x0000000000017941 */ /* 0x000fea0003800200 */
.L_x_294:
[----:B------:R-:W-:Y:S01]  /*2800*/  UISETP.GE.AND UP0, UPT, UR6, 0x41, UPT ;  /* 0x000000410600788c */ /* 0x000fe2000bf06270 */
[----:B--2-4-:R-:W-:Y:S02]  /*2810*/  IMAD.MOV.U32 R2, RZ, RZ, R0 ;  /* 0x000000ffff027224 */ /* 0x014fe400078e0000 */
[----:B------:R-:W-:Y:S02]  /*2820*/  IMAD.MOV.U32 R5, RZ, RZ, R9 ;  /* 0x000000ffff057224 */ /* 0x000fe400078e0009 */
[----:B------:R-:W-:-:S04]  /*2830*/  IMAD.MOV.U32 R4, RZ, RZ, R10 ;  /* 0x000000ffff047224 */ /* 0x000fc800078e000a */
[----:B------:R-:W-:Y:S05]  /*2840*/  BRA.U !UP0, `(.L_x_296) ;  /* 0x00000001085c7547 */ /* 0x000fea000b800000 */
[----:B------:R-:W0:Y:S01]  /*2850*/  S2UR UR5, SR_CgaCtaId ;  /* 0x00000000000579c3 */ /* 0x000e220000008800 */
[----:B------:R-:W-:Y:S01]  /*2860*/  UMOV UR4, 0x400 ;  /* 0x0000040000047882 */ /* 0x000fe20000000000 */
[----:B------:R-:W-:Y:S01]  /*2870*/  BSSY.RECONVERGENT B1, `(.L_x_296) ;  /* 0x0000014000017945 */ /* 0x000fe20003800200 */
[----:B0-----:R-:W-:-:S09]  /*2880*/  ULEA UR4, UR5, UR4, 0x18 ;  /* 0x0000000405047291 */ /* 0x001fd2000f8ec0ff */
[----:B------:R-:W0:Y:S04]  /*2890*/  LDS R3, [UR4+0x28] ;  /* 0x00002804ff037984 */ /* 0x000e280008000800 */
        /* <DEDUP_REMOVED lines=17> */
.L_x_297:
[----:B------:R-:W-:Y:S05]  /*29b0*/  BSYNC.RECONVERGENT B1 ;  /* 0x0000000000017941 */ /* 0x000fea0003800200 */
.L_x_296:
[----:B------:R-:W-:Y:S01]  /*29c0*/  UISETP.GE.AND UP0, UPT, UR6, 0x61, UPT ;  /* 0x000000610600788c */ /* 0x000fe2000bf06270 */
[----:B------:R-:W-:Y:S02]  /*29d0*/  IMAD.MOV.U32 R0, RZ, RZ, R2 ;  /* 0x000000ffff007224 */ /* 0x000fe400078e0002 */
        /* <DEDUP_REMOVED lines=25> */
.L_x_299:
[----:B------:R-:W-:Y:S05]  /*2b70*/  BSYNC.RECONVERGENT B1 ;  /* 0x0000000000017941 */ /* 0x000fea0003800200 */
.L_x_298:
        /* <DEDUP_REMOVED lines=27> */
.L_x_301:
[----:B------:R-:W-:Y:S05]  /*2d30*/  BSYNC.RECONVERGENT B1 ;  /* 0x0000000000017941 */ /* 0x000fea0003800200 */
.L_x_300:
        /* <DEDUP_REMOVED lines=27> */
.L_x_303:
[----:B------:R-:W-:Y:S05]  /*2ef0*/  BSYNC.RECONVERGENT B1 ;  /* 0x0000000000017941 */ /* 0x000fea0003800200 */
.L_x_302:
        /* <DEDUP_REMOVED lines=27> */
.L_x_305:
[----:B------:R-:W-:Y:S05]  /*30b0*/  BSYNC.RECONVERGENT B1 ;  /* 0x0000000000017941 */ /* 0x000fea0003800200 */
.L_x_304:
[----:B------:R-:W-:Y:S01]  /*30c0*/  UISETP.GE.AND UP0, UPT, UR6, 0xe1, UPT ;  /* 0x000000e10600788c */ /* 0x000fe2000bf06270 */
[----:B------:R-:W-:Y:S02]  /*30d0*/  IMAD.MOV.U32 R8, RZ, RZ, R2 ;  /* 0x000000ffff087224 */ /* 0x000fe400078e0002 */
[----:B------:R-:W-:Y:S02]  /*30e0*/  IMAD.MOV.U32 R7, RZ, RZ, R5 ;  /* 0x000000ffff077224 */ /* 0x000fe400078e0005 */
[----:B------:R-:W-:-:S04]  /*30f0*/  IMAD.MOV.U32 R6, RZ, RZ, R4 ;  /* 0x000000ffff067224 */ /* 0x000fc800078e0004 */
[----:B------:R-:W-:Y:S05]  /*3100*/  BRA.U !UP0, `(.L_x_269) ;  /* 0x0000002908cc7547 */ /* 0x000fea000b800000 */
[----:B------:R-:W0:Y:S01]  /*3110*/  S2UR UR5, SR_CgaCtaId ;  /* 0x00000000000579c3 */ /* 0x000e220000008800 */
[----:B------:R-:W-:Y:S02]  /*3120*/  UMOV UR4, 0x400 ;  /* 0x0000040000047882 */ /* 0x000fe40000000000 */
[----:B0-----:R-:W-:-:S09]  /*3130*/  ULEA UR4, UR5, UR4, 0x18 ;  /* 0x0000000405047291 */ /* 0x001fd2000f8ec0ff */
[----:B------:R-:W0:Y:S04]  /*3140*/  LDS R3, [UR4+0x78] ;  /* 0x00007804ff037984 */ /* 0x000e280008000800 */
[----:B-1----:R-:W1:Y:S01]  /*3150*/  LDS.64 R10, [UR4+0x80] ;  /* 0x00008004ff0a7984 */ /* 0x002e620008000a00 */
[----:B0-----:R-:W-:Y:S01]  /*3160*/  ISETP.GE.AND P0, PT, R2, R3, PT ;  /* 0x000000030200720c */ /* 0x001fe20003f06270 */
[----:B------:R-:W-:Y:S02]  /*3170*/  IMAD.MOV.U32 R8, RZ, RZ, R3 ;  /* 0x000000ffff087224 */ /* 0x000fe400078e0003 */
[----:B-1----:R-:W-:Y:S02]  /*3180*/  IMAD.MOV.U32 R7, RZ, RZ, R10 ;  /* 0x000000ffff077224 */ /* 0x002fe400078e000a */
        /* <DEDUP_REMOVED lines=8> */
[CC--:B------:R-:W-:Y:S02]  /*3210*/  ISETP.LT.U32.AND P2, PT, R5.reuse, R10.reuse, PT ;  /* 0x0000000a0500720c */ /* 0x0c0fe40003f41070 */
[CC--:B------:R-:W-:Y:S02]  /*3220*/  ISETP.GE.AND.EX P0, PT, R4.reuse, R11.reuse, PT, P0 ;  /* 0x0000000b0400720c */ /* 0x0c0fe40003f06300 */
[----:B------:R-:W-:Y:S02]  /*3230*/  ISETP.LT.AND.EX P2, PT, R4, R11, PT, P2 ;  /* 0x0000000b0400720c */ /* 0x000fe40003f41320 */
[----:B------:R-:W-:Y:S02]  /*3240*/  SEL R8, R2, R3, !P0 ;  /* 0x0000000302087207 */ /* 0x000fe40004000000 */
[----:B------:R-:W-:-:S02]  /*3250*/  SEL R7, R5, R10, P2 ;  /* 0x0000000a05077207 */ /* 0x000fc40001000000 */
[----:B------:R-:W-:Y:S01]  /*3260*/  SEL R6, R4, R11, P2 ;  /* 0x0000000b04067207 */ /* 0x000fe20001000000 */
[----:B------:R-:W-:Y:S06]  /*3270*/  BRA `(.L_x_269) ;  /* 0x0000002800707947 */ /* 0x000fec0003800000 */
.L_x_237:
[----:B------:R-:W1:Y:S01]  /*3280*/  S2R R0, SR_TID.X ;  /* 0x0000000000007919 */ /* 0x000e620000002100 */
[----:B------:R-:W1:Y:S02]  /*3290*/  LDC.64 R2, c[0x0][0x380] ;  /* 0x0000e000ff027b82 */ /* 0x000e640000000a00 */
[----:B-1----:R-:W-:-:S05]  /*32a0*/  IMAD.WIDE.U32 R2, R0, 0x10, R2 ;  /* 0x0000001000027825 */ /* 0x002fca00078e0002 */
[----:B0-----:R-:W2:Y:S04]  /*32b0*/  LDG.E.CONSTANT R11, desc[UR10][R2.64] ;  /* 0x0000000a020b7981 */ /* 0x001ea8000c1e9900 */
[----:B------:R-:W2:Y:S04]  /*32c0*/  LDG.E.CONSTANT R6, desc[UR10][R2.64+0x1000] ;  /* 0x0010000a02067981 */ /* 0x000ea8000c1e9900 */
[----:B------:R-:W3:Y:S04]  /*32d0*/  LDG.E.64.CONSTANT R4, desc[UR10][R2.64+0x8] ;  /* 0x0000080a02047981 */ /* 0x000ee8000c1e9b00 */
[----:B------:R-:W3:Y:S04]  /*32e0*/  LDG.E.64.CONSTANT R16, desc[UR10][R2.64+0x1008] ;  /* 0x0010080a02107981 */ /* 0x000ee8000c1e9b00 */
[----:B------:R-:W4:Y:S04]  /*32f0*/  LDG.E.CONSTANT R7, desc[UR10][R2.64+0x2000] ;  /* 0x0020000a02077981 */ /* 0x000f28000c1e9900 */
[----:B------:R-:W5:Y:S04]  /*3300*/  LDG.E.64.CONSTANT R14, desc[UR10][R2.64+0x2008] ;  /* 0x0020080a020e7981 */ /* 0x000f68000c1e9b00 */
[----:B------:R-:W5:Y:S04]  /*3310*/  LDG.E.CONSTANT R10, desc[UR10][R2.64+0x3000] ;  /* 0x0030000a020a7981 */ /* 0x000f68000c1e9900 */
[----:B------:R-:W5:Y:S04]  /*3320*/  LDG.E.64.CONSTANT R12, desc[UR10][R2.64+0x3008] ;  /* 0x0030080a020c7981 */ /* 0x000f68000c1e9b00 */
[----:B------:R-:W5:Y:S04]  /*3330*/  LDG.E.CONSTANT R26, desc[UR10][R2.64+0x4000] ;  /* 0x0040000a021a7981 */ /* 0x000f68000c1e9900 */
[----:B------:R0:W5:Y:S01]  /*3340*/  LDG.E.64.CONSTANT R8, desc[UR10][R2.64+0x4008] ;  /* 0x0040080a02087981 */ /* 0x000162000c1e9b00 */
[----:B------:R-:W-:Y:S01]  /*3350*/  UISETP.GE.U32.AND UP0, UPT, UR8, 0xa00, UPT ;  /* 0x00000a000800788c */ /* 0x000fe2000bf06070 */
[----:B0-----:R-:W-:-:S02]  /*3360*/  IMAD.MOV.U32 R3, RZ, RZ, 0x500 ;  /* 0x00000500ff037424 */ /* 0x001fc400078e00ff */
[----:B------:R-:W-:Y:S01]  /*3370*/  IMAD.MOV.U32 R2, RZ, RZ, RZ ;  /* 0x000000ffff027224 */ /* 0x000fe200078e00ff */
[----:B--2---:R-:W-:-:S13]  /*3380*/  ISETP.GE.AND P1, PT, R11, R6, PT ;  /* 0x000000060b00720c */ /* 0x004fda0003f26270 */
[----:B---3--:R-:W-:-:S04]  /*3390*/  @P1 ISETP.GE.U32.AND P0, PT, R4, R16, PT ;  /* 0x000000100400120c */ /* 0x008fc80003f06070 */
[----:B------:R-:W-:-:S04]  /*33a0*/  @P1 ISETP.GE.AND.EX P0, PT, R5, R17, PT, P0 ;  /* 0x000000110500120c */ /* 0x000fc80003f06300 */
[----:B------:R-:W-:-:S04]  /*33b0*/  @P1 ISETP.LT.OR P0, PT, R6, R11, !P0 ;  /* 0x0000000b0600120c */ /* 0x000fc80004701670 */
[----:B------:R-:W-:Y:S02]  /*33c0*/  @P1 SEL R6, R11, R6, P0 ;  /* 0x000000060b061207 */ /* 0x000fe40000000000 */
[----:B------:R-:W-:Y:S02]  /*33d0*/  @P1 SEL R16, R4, R16, P0 ;  /* 0x0000001004101207 */ /* 0x000fe40000000000 */
[----:B----4-:R-:W-:Y:S02]  /*33e0*/  ISETP.GE.AND P2, PT, R6, R7, PT ;  /* 0x000000070600720c */ /* 0x010fe40003f46270 */
[----:B------:R-:W-:-:S11]  /*33f0*/  @P1 SEL R17, R5, R17, P0 ;  /* 0x0000001105111207 */ /* 0x000fd60000000000 */
[----:B-----5:R-:W-:-:S04]  /*3400*/  @P2 ISETP.GE.U32.AND P0, PT, R16, R14, PT ;  /* 0x0000000e1000220c */ /* 0x020fc80003f06070 */
[----:B------:R-:W-:-:S04]  /*3410*/  @P2 ISETP.GE.AND.EX P0, PT, R17, R15, PT, P0 ;  /* 0x0000000f1100220c */ /* 0x000fc80003f06300 */
[----:B------:R-:W-:-:S04]  /*3420*/  @P2 ISETP.LT.OR P0, PT, R7, R6, !P0 ;  /* 0x000000060700220c */ /* 0x000fc80004701670 */
[----:B------:R-:W-:Y:S02]  /*3430*/  @P2 SEL R7, R6, R7, P0 ;  /* 0x0000000706072207 */ /* 0x000fe40000000000 */
[----:B------:R-:W-:Y:S02]  /*3440*/  @P2 SEL R14, R16, R14, P0 ;  /* 0x0000000e100e2207 */ /* 0x000fe40000000000 */
[----:B------:R-:W-:Y:S02]  /*3450*/  ISETP.GE.AND P1, PT, R7, R10, PT ;  /* 0x0000000a0700720c */ /* 0x000fe40003f26270 */
[----:B------:R-:W-:-:S11]  /*3460*/  @P2 SEL R15, R17, R15, P0 ;  /* 0x0000000f110f2207 */ /* 0x000fd60000000000 */
[----:B------:R-:W-:-:S04]  /*3470*/  @P1 ISETP.GE.U32.AND P0, PT, R14, R12, PT ;  /* 0x0000000c0e00120c */ /* 0x000fc80003f06070 */
        /* <DEDUP_REMOVED lines=11> */
[----:B------:R-:W-:Y:S01]  /*3530*/  @P2 SEL R9, R13, R9, P0 ;  /* 0x000000090d092207 */ /* 0x000fe20000000000 */
[----:B------:R-:W-:Y:S06]  /*3540*/  BRA.U !UP0, `(.L_x_306) ;  /* 0x0000000908dc7547 */ /* 0x000fec000b800000 */
[----:B------:R-:W-:Y:S01]  /*3550*/  UIADD3 UR9, UP0, UPT, UR8, -0xa00, URZ ;  /* 0xfffff60008097890 */ /* 0x000fe2000ff1e0ff */
[----:B------:R-:W-:Y:S02]  /*3560*/  IMAD.MOV.U32 R3, RZ, RZ, 0x500 ;  /* 0x00000500ff037424 */ /* 0x000fe400078e00ff */
[----:B------:R-:W-:Y:S01]  /*3570*/  IMAD.MOV.U32 R2, RZ, RZ, RZ ;  /* 0x000000ffff027224 */ /* 0x000fe200078e00ff */
[----:B------:R-:W-:Y:S02]  /*3580*/  ULEA.HI.X.SX32 UR8, UR8, 0xffffffff, 0x1, UP0 ;  /* 0xffffffff08087891 */ /* 0x000fe400080f0eff */
[----:B------:R-:W-:Y:S02]  /*3590*/  UIMAD.WIDE.U32 UR12, UR9, -0x33333333, URZ ;  /* 0xcccccccd090c78a5 */ /* 0x000fe4000f8e00ff */
[----:B------:R-:W-:Y:S02]  /*35a0*/  UIMAD.WIDE.U32 UR4, UR8, -0x33333333, URZ ;  /* 0xcccccccd080478a5 */ /* 0x000fe4000f8e00ff */
[----:B------:R-:W-:-:S02]  /*35b0*/  UISETP.GE.U32.AND UP1, UPT, UR9, 0x500, UPT ;  /* 0x000005000900788c */ /* 0x000fc4000bf26070 */
[----:B------:R-:W-:Y:S02]  /*35c0*/  UIMAD.WIDE.U32 UR4, UP0, UR9, -0x33333334, UR4 ;  /* 0xcccccccc090478a5 */ /* 0x000fe4000f800004 */
[----:B------:R-:W-:Y:S02]  /*35d0*/  UISETP.GE.U32.AND.EX UP1, UPT, UR8, URZ, UPT, UP1 ;  /* 0x000000ff0800728c */ /* 0x000fe4000bf26110 */
[----:B------:R-:W-:Y:S02]  /*35e0*/  UIADD3.X UR7, UPT, UPT, URZ, URZ, URZ, UP0, !UPT ;  /* 0x000000ffff077290 */ /* 0x000fe400087fe4ff */
[----:B------:R-:W-:Y:S01]  /*35f0*/  UIADD3 URZ, UP0, UPT, UR13, UR4, URZ ;  /* 0x000000040dff7290 */ /* 0x000fe2000ff1e0ff */
[----:B------:R-:W-:-:S03]  /*3600*/  UMOV UR6, UR5 ;  /* 0x0000000500067c82 */ /* 0x000fc60008000000 */
[----:B------:R-:W-:-:S04]  /*3610*/  UIMAD.WIDE.U32.X UR4, UR8, -0x33333334, UR6, UP0 ;  /* 0xcccccccc080478a5 */ /* 0x000fc800080e0406 */
[----:B------:R-:W-:-:S04]  /*3620*/  USHF.R.U64 UR6, UR4, 0xa, UR5 ;  /* 0x0000000a04067899 */ /* 0x000fc80008001205 */
[----:B------:R-:W-:-:S04]  /*3630*/  ULOP3.LUT UR7, UR6, 0x1, URZ, 0xc0, !UPT ;  /* 0x0000000106077892 */ /* 0x000fc8000f8ec0ff */
[----:B------:R-:W-:-:S04]  /*3640*/  UISETP.NE.U32.AND UP0, UPT, UR7, 0x1, UPT ;  /* 0x000000010700788c */ /* 0x000fc8000bf05070 */
[----:B------:R-:W-:Y:S01]  /*3650*/  UISETP.NE.U32.AND.EX UP0, UPT, URZ, URZ, UPT, UP0 ;  /* 0x000000ffff00728c */ /* 0x000fe2000bf05100 */
[----:B------:R-:W-:Y:S10]  /*3660*/  BRA.U !UP1, `(.L_x_307) ;  /* 0x0000000509b87547 */ /* 0x000ff4000b800000 */
[----:B------:R-:W0:Y:S01]  /*3670*/  LDCU.64 UR8, c[0x0][0x380] ;  /* 0x00007000ff0877ac */ /* 0x000e220008000a00 */
[----:B------:R-:W-:Y:S02]  /*3680*/  IMAD.MOV.U32 R3, RZ, RZ, 0x500 ;  /* 0x00000500ff037424 */ /* 0x000fe400078e00ff */
[----:B------:R-:W-:Y:S01]  /*3690*/  IMAD.MOV.U32 R2, RZ, RZ, RZ ;  /* 0x000000ffff027224 */ /* 0x000fe200078e00ff */
[----:B------:R-:W-:-:S04]  /*36a0*/  UIADD3 UR4, UP1, UPT, UR6, 0x1, URZ ;  /* 0x0000000106047890 */ /* 0x000fc8000ff3e0ff */
[----:B------:R-:W-:Y:S02]  /*36b0*/  ULEA.HI.X UR5, UR5, URZ, URZ, 0x16, UP1 ;  /* 0x000000ff05057291 */ /* 0x000fe400088fb4ff */
[----:B------:R-:W-:Y:S02]  /*36c0*/  ULOP3.LUT UR4, UR4, 0xfffffffe, URZ, 0xc0, !UPT ;  /* 0xfffffffe04047892 */ /* 0x000fe4000f8ec0ff */
[----:B------:R-:W-:Y:S01]  /*36d0*/  ULOP3.LUT UR5, UR5, 0x7fffff, URZ, 0xc0, !UPT ;  /* 0x007fffff05057892 */ /* 0x000fe2000f8ec0ff */
[----:B0-----:R-:W-:-:S04]  /*36e0*/  LEA R28, P0, R0, UR8, 0x4 ;  /* 0x00000008001c7c11 */ /* 0x001fc8000f8020ff */
[----:B------:R-:W-:Y:S02]  /*36f0*/  IADD3 R28, P1, PT, R28, 0xe008, RZ ;  /* 0x0000e0081c1c7810 */ /* 0x000fe40007f3e0ff */
[----:B------:R-:W-:-:S05]  /*3700*/  LEA.HI.X R29, R0, UR9, RZ, 0x4, P0 ;  /* 0x00000009001d7c11 */ /* 0x000fca00080f24ff */
[----:B------:R-:W-:-:S07]  /*3710*/  IMAD.X R29, RZ, RZ, R29, P1 ;  /* 0x000000ffff1d7224 */ /* 0x000fce00008e061d */
.L_x_308:
[----:B------:R-:W2:Y:S04]  /*3720*/  LDG.E.CONSTANT R25, desc[UR10][R28.64+-0x9008] ;  /* 0xff6ff80a1c197981 */ /* 0x000ea8000c1e9900 */
[----:B------:R-:W3:Y:S04]  /*3730*/  LDG.E.64.CONSTANT R22, desc[UR10][R28.64+-0x9000] ;  /* 0xff70000a1c167981 */ /* 0x000ee8000c1e9b00 */
[----:B------:R-:W4:Y:S04]  /*3740*/  LDG.E.CONSTANT R27, desc[UR10][R28.64+-0x8008] ;  /* 0xff7ff80a1c1b7981 */ /* 0x000f28000c1e9900 */
[----:B------:R-:W5:Y:S04]  /*3750*/  LDG.E.64.CONSTANT R10, desc[UR10][R28.64+-0x8000] ;  /* 0xff80000a1c0a7981 */ /* 0x000f68000c1e9b00 */
[----:B------:R-:W5:Y:S04]  /*3760*/  LDG.E.CONSTANT R4, desc[UR10][R28.64+-0x7008] ;  /* 0xff8ff80a1c047981 */ /* 0x000f68000c1e9900 */
        /* <DEDUP_REMOVED lines=8> */
[----:B------:R-:W5:Y:S01]  /*37f0*/  LDG.E.64.CONSTANT R20, desc[UR10][R28.64+-0x3000] ;  /* 0xffd0000a1c147981 */ /* 0x000f62000c1e9b00 */
[----:B--2---:R-:W-:-:S13]  /*3800*/  ISETP.GE.AND P1, PT, R26, R25, PT ;  /* 0x000000191a00720c */ /* 0x004fda0003f26270 */
[----:B---3--:R-:W-:-:S04]  /*3810*/  @P1 ISETP.GE.U32.AND P0, PT, R8, R22, PT ;  /* 0x000000160800120c */ /* 0x008fc80003f06070 */
[----:B------:R-:W-:-:S04]  /*3820*/  @P1 ISETP.GE.AND.EX P0, PT, R9, R23, PT, P0 ;  /* 0x000000170900120c */ /* 0x000fc80003f06300 */
[----:B------:R-:W-:-:S04]  /*3830*/  @P1 ISETP.LT.OR P0, PT, R25, R26, !P0 ;  /* 0x0000001a1900120c */ /* 0x000fc80004701670 */
[----:B------:R-:W-:Y:S02]  /*3840*/  @P1 SEL R25, R26, R25, P0 ;  /* 0x000000191a191207 */ /* 0x000fe40000000000 */
[----:B------:R-:W-:Y:S01]  /*3850*/  @P1 SEL R22, R8, R22, P0 ;  /* 0x0000001608161207 */ /* 0x000fe20000000000 */
[----:B------:R-:W2:Y:S01]  /*3860*/  LDG.E.CONSTANT R26, desc[UR10][R28.64+-0x8] ;  /* 0xfffff80a1c1a7981 */ /* 0x000ea2000c1e9900 */
[----:B----4-:R-:W-:Y:S02]  /*3870*/  ISETP.GE.AND P2, PT, R25, R27, PT ;  /* 0x0000001b1900720c */ /* 0x010fe40003f46270 */
[----:B------:R-:W-:Y:S02]  /*3880*/  @P1 SEL R23, R9, R23, P0 ;  /* 0x0000001709171207 */ /* 0x000fe40000000000 */
[----:B------:R0:W3:Y:S09]  /*3890*/  LDG.E.64.CONSTANT R8, desc[UR10][R28.64] ;  /* 0x0000000a1c087981 */ /* 0x0000f2000c1e9b00 */
[----:B-----5:R-:W-:-:S04]  /*38a0*/  @P2 ISETP.GE.U32.AND P0, PT, R22, R10, PT ;  /* 0x0000000a1600220c */ /* 0x020fc80003f06070 */
[----:B------:R-:W-:-:S04]  /*38b0*/  @P2 ISETP.GE.AND.EX P0, PT, R23, R11, PT, P0 ;  /* 0x0000000b1700220c */ /* 0x000fc80003f06300 */
[----:B------:R-:W-:-:S04]  /*38c0*/  @P2 ISETP.LT.OR P0, PT, R27, R25, !P0 ;  /* 0x000000191b00220c */ /* 0x000fc80004701670 */
[----:B------:R-:W-:Y:S02]  /*38d0*/  @P2 SEL R27, R25, R27, P0 ;  /* 0x0000001b191b2207 */ /* 0x000fe40000000000 */
[----:B------:R-:W4:Y:S02]  /*38e0*/  LDG.E.CONSTANT R25, desc[UR10][R28.64+-0x2008] ;  /* 0xffdff80a1c197981 */ /* 0x000f24000c1e9900 */
[----:B------:R-:W-:Y:S02]  /*38f0*/  ISETP.GE.AND P1, PT, R27, R4, PT ;  /* 0x000000041b00720c */ /* 0x000fe40003f26270 */
[----:B------:R-:W-:Y:S02]  /*3900*/  @P2 SEL R10, R22, R10, P0 ;  /* 0x0000000a160a2207 */ /* 0x000fe40000000000 */
[----:B------:R-:W-:Y:S02]  /*3910*/  @P2 SEL R11, R23, R11, P0 ;  /* 0x0000000b170b2207 */ /* 0x000fe40000000000 */
[----:B------:R-:W5:Y:S07]  /*3920*/  LDG.E.64.CONSTANT R22, desc[UR10][R28.64+-0x2000] ;  /* 0xffe0000a1c167981 */ /* 0x000f6e000c1e9b00 */
[----:B------:R-:W-:-:S04]  /*3930*/  @P1 ISETP.GE.U32.AND P0, PT, R10, R12, PT ;  /* 0x0000000c0a00120c */ /* 0x000fc80003f06070 */
[----:B------:R-:W-:-:S04]  /*3940*/  @P1 ISETP.GE.AND.EX P0, PT, R11, R13, PT, P0 ;  /* 0x0000000d0b00120c */ /* 0x000fc80003f06300 */
[----:B------:R-:W-:-:S04]  /*3950*/  @P1 ISETP.LT.OR P0, PT, R4, R27, !P0 ;  /* 0x0000001b0400120c */ /* 0x000fc80004701670 */
[----:B------:R-:W-:Y:S02]  /*3960*/  @P1 SEL R4, R27, R4, P0 ;  /* 0x000000041b041207 */ /* 0x000fe40000000000 */
[----:B------:R-:W2:Y:S01]  /*3970*/  LDG.E.CONSTANT R27, desc[UR10][R28.64+-0x1008] ;  /* 0xffeff80a1c1b7981 */ /* 0x000ea2000c1e9900 */
[----:B------:R-:W-:Y:S02]  /*3980*/  @P1 SEL R12, R10, R12, P0 ;  /* 0x0000000c0a0c1207 */ /* 0x000fe40000000000 */
[----:B------:R-:W-:Y:S02]  /*3990*/  @P1 SEL R13, R11, R13, P0 ;  /* 0x0000000d0b0d1207 */ /* 0x000fe40000000000 */
[----:B------:R-:W3:Y:S01]  /*39a0*/  LDG.E.64.CONSTANT R10, desc[UR10][R28.64+-0x1000] ;  /* 0xfff0000a1c0a7981 */ /* 0x000ee2000c1e9b00 */
[----:B------:R-:W-:-:S13]  /*39b0*/  ISETP.GE.AND P2, PT, R4, R5, PT ;  /* 0x000000050400720c */ /* 0x000fda0003f46270 */
[----:B------:R-:W-:-:S04]  /*39c0*/  @P2 ISETP.GE.U32.AND P0, PT, R12, R14, PT ;  /* 0x0000000e0c00220c */ /* 0x000fc80003f06070 */
[----:B------:R-:W-:-:S04]  /*39d0*/  @P2 ISETP.GE.AND.EX P0, PT, R13, R15, PT, P0 ;  /* 0x0000000f0d00220c */ /* 0x000fc80003f06300 */
[----:B------:R-:W-:-:S04]  /*39e0*/  @P2 ISETP.LT.OR P0, PT, R5, R4, !P0 ;  /* 0x000000040500220c */ /* 0x000fc80004701670 */
[----:B------:R-:W-:-:S04]  /*39f0*/  @P2 SEL R5, R4, R5, P0 ;  /* 0x0000000504052207 */ /* 0x000fc80000000000 */
[----:B------:R-:W-:Y:S02]  /*3a00*/  ISETP.GE.AND P1, PT, R5, R6, PT ;  /* 0x000000060500720c */ /* 0x000fe40003f26270 */
[----:B------:R-:W-:Y:S02]  /*3a10*/  @P2 SEL R14, R12, R14, P0 ;  /* 0x0000000e0c0e2207 */ /* 0x000fe40000000000 */
[----:B------:R-:W-:-:S09]  /*3a20*/  @P2 SEL R15, R13, R15, P0 ;  /* 0x0000000f0d0f2207 */ /* 0x000fd20000000000 */
        /* <DEDUP_REMOVED lines=17> */
[----:B------:R-:W-:Y:S02]  /*3b40*/  @P1 SEL R24, R7, R24, P0 ;  /* 0x0000001807181207 */ /* 0x000fe40000000000 */
[----:B------:R-:W-:Y:S02]  /*3b50*/  @P1 SEL R20, R18, R20, P0 ;  /* 0x0000001412141207 */ /* 0x000fe40000000000 */
[----:B------:R-:W-:Y:S01]  /*3b60*/  @P1 SEL R21, R19, R21, P0 ;  /* 0x0000001513151207 */ /* 0x000fe20000000000 */
[----:B------:R-:W-:-:S04]  /*3b70*/  UIADD3 UR4, UP1, UPT, UR4, -0x2, URZ ;  /* 0xfffffffe04047890 */ /* 0x000fc8000ff3e0ff */
[----:B------:R-:W-:Y:S02]  /*3b80*/  UIADD3.X UR5, UPT, UPT, UR5, -0x1, URZ, UP1, !UPT ;  /* 0xffffffff05057890 */ /* 0x000fe40008ffe4ff */
[----:B------:R-:W-:-:S04]  /*3b90*/  UISETP.NE.U32.AND UP1, UPT, UR4, URZ, UPT ;  /* 0x000000ff0400728c */ /* 0x000fc8000bf25070 */
[----:B------:R-:W-:Y:S01]  /*3ba0*/  UISETP.NE.AND.EX UP1, UPT, UR5, URZ, UPT, UP1 ;  /* 0x000000ff0500728c */ /* 0x000fe2000bf25310 */
[----:B----4-:R-:W-:-:S13]  /*3bb0*/  ISETP.GE.AND P2, PT, R24, R25, PT ;  /* 0x000000191800720c */ /* 0x010fda0003f46270 */
[----:B-----5:R-:W-:-:S04]  /*3bc0*/  @P2 ISETP.GE.U32.AND P0, PT, R20, R22, PT ;  /* 0x000000161400220c */ /* 0x020fc80003f06070 */
[----:B------:R-:W-:-:S04]  /*3bd0*/  @P2 ISETP.GE.AND.EX P0, PT, R21, R23, PT, P0 ;  /* 0x000000171500220c */ /* 0x000fc80003f06300 */
[----:B------:R-:W-:-:S04]  /*3be0*/  @P2 ISETP.LT.OR P0, PT, R25, R24, !P0 ;  /* 0x000000181900220c */ /* 0x000fc80004701670 */
[----:B------:R-:W-:-:S04]  /*3bf0*/  @P2 SEL R25, R24, R25, P0 ;  /* 0x0000001918192207 */ /* 0x000fc80000000000 */
[----:B--2---:R-:W-:Y:S02]  /*3c00*/  ISETP.GE.AND P3, PT, R25, R27, PT ;  /* 0x0000001b1900720c */ /* 0x004fe40003f66270 */
[----:B------:R-:W-:Y:S02]  /*3c10*/  @P2 SEL R22, R20, R22, P0 ;  /* 0x0000001614162207 */ /* 0x000fe40000000000 */
[----:B------:R-:W-:-:S09]  /*3c20*/  @P2 SEL R23, R21, R23, P0 ;  /* 0x0000001715172207 */ /* 0x000fd20000000000 */
[----:B---3--:R-:W-:-:S04]  /*3c30*/  @P3 ISETP.GE.U32.AND P0, PT, R22, R10, PT ;  /* 0x0000000a1600320c */ /* 0x008fc80003f06070 */
[----:B------:R-:W-:-:S04]  /*3c40*/  @P3 ISETP.GE.AND.EX P0, PT, R23, R11, PT, P0 ;  /* 0x0000000b1700320c */ /* 0x000fc80003f06300 */
[----:B------:R-:W-:-:S04]  /*3c50*/  @P3 ISETP.LT.OR P0, PT, R27, R25, !P0 ;  /* 0x000000191b00320c */ /* 0x000fc80004701670 */
[----:B------:R-:W-:-:S04]  /*3c60*/  @P3 SEL R27, R25, R27, P0 ;  /* 0x0000001b191b3207 */ /* 0x000fc80000000000 */
[----:B------:R-:W-:Y:S02]  /*3c70*/  ISETP.GE.AND P1, PT, R27, R26, PT ;  /* 0x0000001a1b00720c */ /* 0x000fe40003f26270 */
[----:B------:R-:W-:Y:S02]  /*3c80*/  @P3 SEL R10, R22, R10, P0 ;  /* 0x0000000a160a3207 */ /* 0x000fe40000000000 */
[----:B------:R-:W-:Y:S02]  /*3c90*/  @P3 SEL R11, R23, R11, P0 ;  /* 0x0000000b170b3207 */ /* 0x000fe40000000000 */
[----:B0-----:R-:W-:-:S07]  /*3ca0*/  IADD3 R28, P3, PT, R28, 0xa000, RZ ;  /* 0x0000a0001c1c7810 */ /* 0x001fce0007f7e0ff */
[----:B------:R-:W-:-:S04]  /*3cb0*/  @P1 ISETP.GE.U32.AND P0, PT, R10, R8, PT ;  /* 0x000000080a00120c */ /* 0x000fc80003f06070 */
[----:B------:R-:W-:Y:S02]  /*3cc0*/  @P1 ISETP.GE.AND.EX P0, PT, R11, R9, PT, P0 ;  /* 0x000000090b00120c */ /* 0x000fe40003f06300 */
[----:B------:R-:W-:Y:S02]  /*3cd0*/  IADD3 R3, P2, PT, R3, 0xa00, RZ ;  /* 0x00000a0003037810 */ /* 0x000fe40007f5e0ff */
[----:B------:R-:W-:Y:S01]  /*3ce0*/  @P1 ISETP.LT.OR P0, PT, R26, R27, !P0 ;  /* 0x0000001b1a00120c */ /* 0x000fe20004701670 */
[----:B------:R-:W-:Y:S02]  /*3cf0*/  IMAD.X R29, RZ, RZ, R29, P3 ;  /* 0x000000ffff1d7224 */ /* 0x000fe400018e061d */
[----:B------:R-:W-:Y:S01]  /*3d00*/  IMAD.X R2, RZ, RZ, R2, P2 ;  /* 0x000000ffff027224 */ /* 0x000fe200010e0602 */
[----:B------:R-:W-:Y:S02]  /*3d10*/  @P1 SEL R26, R27, R26, P0 ;  /* 0x0000001a1b1a1207 */ /* 0x000fe40000000000 */
[----:B------:R-:W-:-:S02]  /*3d20*/  @P1 SEL R8, R10, R8, P0 ;  /* 0x000000080a081207 */ /* 0x000fc40000000000 */
[----:B------:R-:W-:Y:S01]  /*3d30*/  @P1 SEL R9, R11, R9, P0 ;  /* 0x000000090b091207 */ /* 0x000fe20000000000 */
[----:B------:R-:W-:Y:S06]  /*3d40*/  BRA.U UP1, `(.L_x_308) ;  /* 0xfffffff901747547 */ /* 0x000fec000b83ffff */
.L_x_307:
[----:B------:R-:W-:Y:S05]  /*3d50*/  BRA.U !UP0, `(.L_x_306) ;  /* 0x0000000108d87547 */ /* 0x000fea000b800000 */
[----:B------:R-:W0:Y:S02]  /*3d60*/  LDC.64 R4, c[0x0][0x380] ;  /* 0x0000e000ff047b82 */ /* 0x000e240000000a00 */
[----:B0-----:R-:W-:-:S03]  /*3d70*/  IMAD.WIDE.U32 R4, R0, 0x10, R4 ;  /* 0x0000001000047825 */ /* 0x001fc600078e0004 */
[----:B------:R-:W-:-:S04]  /*3d80*/  LEA R14, P0, R3, R4, 0x4 ;  /* 0x00000004030e7211 */ /* 0x000fc800078020ff */
[----:B------:R-:W-:-:S05]  /*3d90*/  LEA.HI.X R15, R3, R5, R2, 0x4, P0 ;  /* 0x00000005030f7211 */ /* 0x000fca00000f2402 */
        /* <DEDUP_REMOVED lines=38> */
[----:B------:R-:W-:Y:S02]  /*4000*/  @P2 SEL R13, R5, R13, P0 ;  /* 0x0000000d050d2207 */ /* 0x000fe40000000000 */
[----:B------:R-:W-:-:S05]  /*4010*/  IADD3 R3, P2, PT, R3, 0x500, RZ ;  /* 0x0000050003037810 */ /* 0x000fca0007f5e0ff */
[----:B------:R-:W-:-:S04]  /*4020*/  IMAD.X R2, RZ, RZ, R2, P2 ;  /* 0x000000ffff027224 */ /* 0x000fc800010e0602 */
[----:B------:R-:W-:-:S04]  /*4030*/  @P1 ISETP.GE.U32.AND P0, PT, R12, R16, PT ;  /* 0x000000100c00120c */ /* 0x000fc80003f06070 */
[----:B------:R-:W-:-:S04]  /*4040*/  @P1 ISETP.GE.AND.EX P0, PT, R13, R17, PT, P0 ;  /* 0x000000110d00120c */ /* 0x000fc80003f06300 */
[----:B------:R-:W-:-:S04]  /*4050*/  @P1 ISETP.LT.OR P0, PT, R23, R20, !P0 ;  /* 0x000000141700120c */ /* 0x000fc80004701670 */
[----:B------:R-:W-:Y:S02]  /*4060*/  @P1 SEL R16, R12, R16, P0 ;  /* 0x000000100c101207 */ /* 0x000fe40000000000 */
[----:B------:R-:W-:Y:S02]  /*4070*/  @P1 SEL R17, R13, R17, P0 ;  /* 0x000000110d111207 */ /* 0x000fe40000000000 */
[----:B------:R-:W-:Y:S01]  /*4080*/  @P1 SEL R23, R20, R23, P0 ;  /* 0x0000001714171207 */ /* 0x000fe20000000000 */
[----:B------:R-:W-:Y:S02]  /*4090*/  IMAD.MOV.U32 R8, RZ, RZ, R16 ;  /* 0x000000ffff087224 */ /* 0x000fe400078e0010 */
[----:B------:R-:W-:Y:S02]  /*40a0*/  IMAD.MOV.U32 R9, RZ, RZ, R17 ;  /* 0x000000ffff097224 */ /* 0x000fe400078e0011 */
[----:B------:R-:W-:-:S07]  /*40b0*/  IMAD.MOV.U32 R26, RZ, RZ, R23 ;  /* 0x000000ffff1a7224 */ /* 0x000fce00078e0017 */
.L_x_306:
[----:B------:R-:W0:Y:S02]  /*40c0*/  LDCU UR4, c[0x0][0x390] ;  /* 0x00007200ff0477ac */ /* 0x000e240008000800 */
[----:B0-----:R-:W-:Y:S02]  /*40d0*/  USHF.R.S32.HI UR5, URZ, 0x1f, UR4 ;  /* 0x0000001fff057899 */ /* 0x001fe40008011404 */
[----:B------:R-:W-:-:S04]  /*40e0*/  ISETP.GE.U32.AND P0, PT, R3, UR4, PT ;  /* 0x0000000403007c0c */ /* 0x000fc8000bf06070 */
[----:B------:R-:W-:-:S13]  /*40f0*/  ISETP.GE.AND.EX P0, PT, R2, UR5, PT, P0 ;  /* 0x0000000502007c0c */ /* 0x000fda000bf06300 */
[----:B------:R-:W-:Y:S05]  /*4100*/  @P0 BRA `(.L_x_309) ;  /* 0x0000000800480947 */ /* 0x000fea0003800000 */
[----:B------:R-:W-:Y:S01]  /*4110*/  IADD3 R5, PT, PT, -R3, UR4, RZ ;  /* 0x0000000403057c10 */ /* 0x000fe2000fffe1ff */
[----:B------:R-:W-:Y:S03]  /*4120*/  BSSY.RECONVERGENT B1, `(.L_x_309) ;  /* 0x0000090000017945 */ /* 0x000fe60003800200 */
[----:B------:R-:W-:-:S13]  /*4130*/  ISETP.GE.AND P0, PT, R0, R5, PT ;  /* 0x000000050000720c */ /* 0x000fda0003f06270 */
[----:B------:R-:W-:Y:S05]  /*4140*/  @P0 BRA `(.L_x_310) ;  /* 0x0000000800340947 */ /* 0x000fea0003800000 */
[----:B------:R-:W-:Y:S01]  /*4150*/  LOP3.LUT R4, RZ, R0, RZ, 0x33, !PT ;  /* 0x00000000ff047212 */ /* 0x000fe200078e33ff */
[----:B------:R-:W-:Y:S03]  /*4160*/  BSSY.RECONVERGENT B2, `(.L_x_311) ;  /* 0x000002d000027945 */ /* 0x000fe60003800200 */
[----:B------:R-:W-:-:S04]  /*4170*/  IADD3 R14, PT, PT, -R3, UR4, R4 ;  /* 0x00000004030e7c10 */ /* 0x000fc8000fffe104 */
[----:B------:R-:W-:-:S04]  /*4180*/  LOP3.LUT R4, R14, 0x300, RZ, 0xc0, !PT ;  /* 0x000003000e047812 */ /* 0x000fc800078ec0ff */
[----:B------:R-:W-:Y:S01]  /*4190*/  ISETP.NE.AND P0, PT, R4, 0x300, PT ;  /* 0x000003000400780c */ /* 0x000fe20003f05270 */
[----:B------:R-:W-:-:S12]  /*41a0*/  IMAD.MOV.U32 R4, RZ, RZ, R0 ;  /* 0x000000ffff047224 */ /* 0x000fd800078e0000 */
[----:B------:R-:W-:Y:S05]  /*41b0*/  @!P0 BRA `(.L_x_312) ;  /* 0x00000000009c8947 */ /* 0x000fea0003800000 */
[----:B------:R-:W0:Y:S01]  /*41c0*/  LDCU.64 UR6, c[0x0][0x380] ;  /* 0x00007000ff0677ac */ /* 0x000e220008000a00 */
[----:B------:R-:W-:Y:S02]  /*41d0*/  IADD3 R11, P0, PT, R0, R3, RZ ;  /* 0x00000003000b7210 */ /* 0x000fe40007f1e0ff */
[----:B------:R-:W-:-:S03]  /*41e0*/  LEA.HI R4, R14, 0x1, RZ, 0x18 ;  /* 0x000000010e047811 */ /* 0x000fc600078fc0ff */
[----:B------:R-:W-:Y:S01]  /*41f0*/  IMAD.X R10, RZ, RZ, R2, P0 ;  /* 0x000000ffff0a7224 */ /* 0x000fe200000e0602 */
[----:B------:R-:W-:Y:S01]  /*4200*/  LOP3.LUT R6, R4, 0x3, RZ, 0xc0, !PT ;  /* 0x0000000304067812 */ /* 0x000fe200078ec0ff */
[----:B------:R-:W-:-:S04]  /*4210*/  IMAD.MOV.U32 R4, RZ, RZ, R0 ;  /* 0x000000ffff047224 */ /* 0x000fc800078e0000 */
[----:B------:R-:W-:Y:S01]  /*4220*/  IMAD.MOV R12, RZ, RZ, -R6 ;  /* 0x000000ffff0c7224 */ /* 0x000fe200078e0a06 */
[----:B0-----:R-:W-:-:S04]  /*4230*/  LEA R13, P1, R11, UR6, 0x4 ;  /* 0x000000060b0d7c11 */ /* 0x001fc8000f8220ff */
[----:B------:R-:W-:-:S09]  /*4240*/  LEA.HI.X R11, R11, UR7, R10, 0x4, P1 ;  /* 0x000000070b0b7c11 */ /* 0x000fd200088f240a */
.L_x_315:
[----:B------:R-:W-:-:S05]  /*4250*/  IMAD.MOV.U32 R10, RZ, RZ, R13 ;  /* 0x000000ffff0a7224 */ /* 0x000fca00078e000d */
[----:B------:R-:W2:Y:S04]  /*4260*/  LDG.E.CONSTANT R19, desc[UR10][R10.64] ;  /* 0x0000000a0a137981 */ /* 0x000ea8000c1e9900 */
[----:B------:R-:W3:Y:S01]  /*4270*/  LDG.E.64.CONSTANT R6, desc[UR10][R10.64+0x8] ;  /* 0x0000080a0a067981 */ /* 0x000ee2000c1e9b00 */
[----:B------:R-:W-:Y:S01]  /*4280*/  VIADD R12, R12, 0x1 ;  /* 0x000000010c0c7836 */ /* 0x000fe20000000000 */
[----:B------:R-:W-:Y:S01]  /*4290*/  BSSY.RECONVERGENT B3, `(.L_x_313) ;  /* 0x0000016000037945 */ /* 0x000fe20003800200 */
[----:B------:R-:W-:Y:S01]  /*42a0*/  IMAD.MOV.U32 R15, RZ, RZ, R8 ;  /* 0x000000ffff0f7224 */ /* 0x000fe200078e0008 */
        /* <DEDUP_REMOVED lines=20> */
.L_x_314:
[----:B------:R-:W-:Y:S05]  /*43f0*/  BSYNC.RECONVERGENT B3 ;  /* 0x0000000000037941 */ /* 0x000fea0003800200 */
.L_x_313:
[----:B------:R-:W-:Y:S02]  /*4400*/  IMAD.X R11, RZ, RZ, R11, P3 ;  /* 0x000000ffff0b7224 */ /* 0x000fe400018e060b */
[----:B------:R-:W-:Y:S01]  /*4410*/  VIADD R4, R4, 0x100 ;  /* 0x0000010004047836 */ /* 0x000fe20000000000 */
[----:B------:R-:W-:Y:S06]  /*4420*/  @P2 BRA `(.L_x_315) ;  /* 0xfffffffc00882947 */ /* 0x000fec000383ffff */
.L_x_312:
[----:B------:R-:W-:Y:S05]  /*4430*/  BSYNC.RECONVERGENT B2 ;  /* 0x0000000000027941 */ /* 0x000fea0003800200 */
.L_x_311:
[----:B------:R-:W-:-:S13]  /*4440*/  ISETP.GE.U32.AND P0, PT, R14, 0x300, PT ;  /* 0x000003000e00780c */ /* 0x000fda0003f06070 */
[----:B------:R-:W-:Y:S05]  /*4450*/  @!P0 BRA `(.L_x_310) ;  /* 0x0000000400708947 */ /* 0x000fea0003800000 */
[----:B------:R-:W0:Y:S01]  /*4460*/  LDCU.64 UR6, c[0x0][0x380] ;  /* 0x00007000ff0677ac */ /* 0x000e220008000a00 */
[----:B------:R-:W-:-:S05]  /*4470*/  IADD3 R3, P0, PT, R4, R3, RZ ;  /* 0x0000000304037210 */ /* 0x000fca0007f1e0ff */
[----:B------:R-:W-:Y:S01]  /*4480*/  IMAD.X R2, RZ, RZ, R2, P0 ;  /* 0x000000ffff027224 */ /* 0x000fe200000e0602 */
[----:B0-----:R-:W-:-:S04]  /*4490*/  LEA R10, P1, R3, UR6, 0x4 ;  /* 0x00000006030a7c11 */ /* 0x001fc8000f8220ff */
[----:B------:R-:W-:Y:S02]  /*44a0*/  IADD3 R10, P0, PT, R10, 0x3008, RZ ;  /* 0x000030080a0a7810 */ /* 0x000fe40007f1e0ff */
[----:B------:R-:W-:-:S05]  /*44b0*/  LEA.HI.X R11, R3, UR7, R2, 0x4, P1 ;  /* 0x00000007030b7c11 */ /* 0x000fca00088f2402 */
[----:B------:R-:W-:-:S07]  /*44c0*/  IMAD.X R11, RZ, RZ, R11, P0 ;  /* 0x000000ffff0b7224 */ /* 0x000fce00000e060b */
.L_x_324:
[----:B------:R-:W2:Y:S04]  /*44d0*/  LDG.E.CONSTANT R17, desc[UR10][R10.64+-0x3008] ;  /* 0xffcff80a0a117981 */ /* 0x000ea8000c1e9900 */
[----:B------:R-:W3:Y:S04]  /*44e0*/  LDG.E.64.CONSTANT R14, desc[UR10][R10.64+-0x3000] ;  /* 0xffd0000a0a0e7981 */ /* 0x000ee8000c1e9b00 */
[----:B------:R0:W5:Y:S04]  /*44f0*/  LDG.E.CONSTANT R23, desc[UR10][R10.64+-0x2008] ;  /* 0xffdff80a0a177981 */ /* 0x000168000c1e9900 */
        /* <DEDUP_REMOVED lines=22> */
.L_x_317:
[----:B------:R-:W-:Y:S05]  /*4660*/  BSYNC.RECONVERGENT B2 ;  /* 0x0000000000027941 */ /* 0x000fea0003800200 */
.L_x_316:
        /* <DEDUP_REMOVED lines=17> */
.L_x_319:
[----:B------:R-:W-:Y:S05]  /*4780*/  BSYNC.RECONVERGENT B2 ;  /* 0x0000000000027941 */ /* 0x000fea0003800200 */
.L_x_318:
        /* <DEDUP_REMOVED lines=17> */
.L_x_321:
[----:B------:R-:W-:Y:S05]  /*48a0*/  BSYNC.RECONVERGENT B2 ;  /* 0x0000000000027941 */ /* 0x000fea0003800200 */
.L_x_320:
        /* <DEDUP_REMOVED lines=17> */
.L_x_323:
[----:B------:R-:W-:Y:S05]  /*49c0*/  BSYNC.RECONVERGENT B2 ;  /* 0x0000000000027941 */ /* 0x000fea0003800200 */
.L_x_322:
[----:B------:R-:W-:Y:S01]  /*49d0*/  VIADD R4, R4, 0x400 ;  /* 0x0000040004047836 */ /* 0x000fe20000000000 */
[----:B------:R-:W-:-:S04]  /*49e0*/  IADD3 R10, P1, PT, R10, 0x4000, RZ ;  /* 0x000040000a0a7810 */ /* 0x000fc80007f3e0ff */
[----:B------:R-:W-:Y:S01]  /*49f0*/  ISETP.GE.AND P0, PT, R4, R5, PT ;  /* 0x000000050400720c */ /* 0x000fe20003f06270 */
[----:B------:R-:W-:-:S12]  /*4a00*/  IMAD.X R11, RZ, RZ, R11, P1 ;  /* 0x000000ffff0b7224 */ /* 0x000fd800008e060b */
[----:B------:R-:W-:Y:S05]  /*4a10*/  @!P0 BRA `(.L_x_324) ;  /* 0xfffffff800ac8947 */ /* 0x000fea000383ffff */
.L_x_310:
[----:B------:R-:W-:Y:S05]  /*4a20*/  BSYNC.RECONVERGENT B1 ;  /* 0x0000000000017941 */ /* 0x000fea0003800200 */
.L_x_309:
[----:B------:R-:W0:Y:S01]  /*4a30*/  S2R R2, SR_LANEID ;  /* 0x0000000000027919 */ /* 0x000e220000000000 */
[----:B------:R-:W-:Y:S01]  /*4a40*/  BSSY.RECONVERGENT B1, `(.L_x_325) ;  /* 0x000001e000017945 */ /* 0x000fe20003800200 */
[----:B------:R-:W-:Y:S01]  /*4a50*/  IMAD.MOV.U32 R6, RZ, RZ, R8 ;  /* 0x000000ffff067224 */ /* 0x000fe200078e0008 */
[----:B------:R1:W2:Y:S01]  /*4a60*/  SHFL.DOWN PT, R3, R26, 0x1, 0x1f ;  /* 0x08201f001a037f89 */ /* 0x0002a200000e0000 */
[----:B------:R-:W-:-:S03]  /*4a70*/  IMAD.MOV.U32 R7, RZ, RZ, R9 ;  /* 0x000000ffff077224 */ /* 0x000fc600078e0009 */
[----:B------:R1:W3:Y:S04]  /*4a80*/  SHFL.DOWN PT, R5, R8, 0x1, 0x1f ;  /* 0x08201f0008057f89 */ /* 0x0002e800000e0000 */
[----:B------:R1:W4:Y:S01]  /*4a90*/  SHFL.DOWN PT, R4, R9, 0x1, 0x1f ;  /* 0x08201f0009047f89 */ /* 0x00032200000e0000 */
[C---:B0-----:R-:W-:Y:S02]  /*4aa0*/  ISETP.GT.AND P0, PT, R2.reuse, 0x1e, PT ;  /* 0x0000001e0200780c */ /* 0x041fe40003f04270 */
[C---:B------:R-:W-:Y:S02]  /*4ab0*/  ISETP.GT.AND P1, PT, R2.reuse, 0x1d, PT ;  /* 0x0000001d0200780c */ /* 0x040fe40003f24270 */
[C---:B------:R-:W-:Y:S02]  /*4ac0*/  ISETP.GT.AND P5, PT, R2.reuse, 0x1b, PT ;  /* 0x0000001b0200780c */ /* 0x040fe40003fa4270 */
[----:B------:R-:W-:-:S02]  /*4ad0*/  ISETP.GT.AND P4, PT, R2, 0x17, PT ;  /* 0x000000170200780c */ /* 0x000fc40003f84270 */
[C---:B------:R-:W-:Y:S02]  /*4ae0*/  ISETP.GT.AND P3, PT, R2.reuse, 0xf, PT ;  /* 0x0000000f0200780c */ /* 0x040fe40003f64270 */
[----:B------:R-:W-:Y:S01]  /*4af0*/  ISETP.NE.AND P2, PT, R2, RZ, PT ;  /* 0x000000ff0200720c */ /* 0x000fe20003f45270 */
[----:B------:R-:W-:Y:S02]  /*4b00*/  IMAD.MOV.U32 R2, RZ, RZ, R26 ;  /* 0x000000ffff027224 */ /* 0x000fe400078e001a */
[----:B-1234-:R-:W-:Y:S10]  /*4b10*/  @P0 BRA `(.L_x_326) ;  /* 0x0000000000400947 */ /* 0x01eff40003800000 */
        /* <DEDUP_REMOVED lines=9> */
[----:B------:R-:W-:-:S04]  /*4bb0*/  @P6 ISETP.GE.U32.AND P0, PT, R8, R5, PT ;  /* 0x000000050800620c */ /* 0x000fc80003f06070 */
[----:B------:R-:W-:-:S04]  /*4bc0*/  @P6 ISETP.GE.AND.EX P0, PT, R9, R4, PT, P0 ;  /* 0x000000040900620c */ /* 0x000fc80003f06300 */
[----:B------:R-:W-:Y:S02]  /*4bd0*/  @P6 SEL R2, R26, R3, !P0 ;  /* 0x000000031a026207 */ /* 0x000fe40004000000 */
[----:B------:R-:W-:-:S04]  /*4be0*/  @P6 ISETP.LT.U32.AND P0, PT, R8, R5, PT ;  /* 0x000000050800620c */ /* 0x000fc80003f01070 */
[----:B------:R-:W-:-:S04]  /*4bf0*/  @P6 ISETP.LT.AND.EX P0, PT, R9, R4, PT, P0 ;  /* 0x000000040900620c */ /* 0x000fc80003f01300 */
[----:B------:R-:W-:Y:S02]  /*4c00*/  @P6 SEL R6, R8, R5, P0 ;  /* 0x0000000508066207 */ /* 0x000fe40000000000 */
[----:B------:R-:W-:-:S07]  /*4c10*/  @P6 SEL R7, R9, R4, P0 ;  /* 0x0000000409076207 */ /* 0x000fce0000000000 */
.L_x_326:
[----:B------:R-:W-:Y:S05]  /*4c20*/  BSYNC.RECONVERGENT B1 ;  /* 0x0000000000017941 */ /* 0x000fea0003800200 */
.L_x_325:
[----:B------:R0:W1:Y:S01]  /*4c30*/  SHFL.DOWN PT, R9, R2, 0x2, 0x1f ;  /* 0x08401f0002097f89 */ /* 0x00006200000e0000 */
[----:B------:R-:W-:Y:S01]  /*4c40*/  BSSY.RECONVERGENT B1, `(.L_x_327) ;  /* 0x0000017000017945 */ /* 0x000fe20003800200 */
[----:B------:R-:W-:Y:S02]  /*4c50*/  IMAD.MOV.U32 R3, RZ, RZ, R2 ;  /* 0x000000ffff037224 */ /* 0x000fe400078e0002 */
[----:B------:R0:W2:Y:S01]  /*4c60*/  SHFL.DOWN PT, R11, R6, 0x2, 0x1f ;  /* 0x08401f00060b7f89 */ /* 0x0000a200000e0000 */
[----:B------:R-:W-:Y:S02]  /*4c70*/  IMAD.MOV.U32 R4, RZ, RZ, R6 ;  /* 0x000000ffff047224 */ /* 0x000fe400078e0006 */
[----:B------:R-:W-:Y:S01]  /*4c80*/  IMAD.MOV.U32 R5, RZ, RZ, R7 ;  /* 0x000000ffff057224 */ /* 0x000fe200078e0007 */
[----:B------:R0:W3:Y:S01]  /*4c90*/  SHFL.DOWN PT, R8, R7, 0x2, 0x1f ;  /* 0x08401f0007087f89 */ /* 0x0000e200000e0000 */
[----:B------:R-:W-:Y:S05]  /*4ca0*/  @P1 BRA `(.L_x_328) ;  /* 0x0000000000401947 */ /* 0x000fea0003800000 */
[----:B-1----:R-:W-:Y:S01]  /*4cb0*/  ISETP.GE.AND P0, PT, R2, R9, PT ;  /* 0x000000090200720c */ /* 0x002fe20003f06270 */
[----:B------:R-:W-:Y:S02]  /*4cc0*/  IMAD.MOV.U32 R3, RZ, RZ, R9 ;  /* 0x000000ffff037224 */ /* 0x000fe400078e0009 */
[----:B--2---:R-:W-:Y:S02]  /*4cd0*/  IMAD.MOV.U32 R4, RZ, RZ, R11 ;  /* 0x000000ffff047224 */ /* 0x004fe400078e000b */
        /* <DEDUP_REMOVED lines=13> */
.L_x_328:
[----:B------:R-:W-:Y:S05]  /*4db0*/  BSYNC.RECONVERGENT B1 ;  /* 0x0000000000017941 */ /* 0x000fea0003800200 */
.L_x_327:
[----:B---3--:R3:W4:Y:S01]  /*4dc0*/  SHFL.DOWN PT, R8, R3, 0x4, 0x1f ;  /* 0x08801f0003087f89 */ /* 0x00872200000e0000 */
[----:B------:R-:W-:Y:S01]  /*4dd0*/  BSSY.RECONVERGENT B1, `(.L_x_329) ;  /* 0x0000017000017945 */ /* 0x000fe20003800200 */
[----:B0-----:R-:W-:Y:S02]  /*4de0*/  IMAD.MOV.U32 R2, RZ, RZ, R3 ;  /* 0x000000ffff027224 */ /* 0x001fe400078e0003 */
[----:B-1----:R3:W0:Y:S01]  /*4df0*/  SHFL.DOWN PT, R9, R4, 0x4, 0x1f ;  /* 0x08801f0004097f89 */ /* 0x00262200000e0000 */
[----:B------:R-:W-:Y:S02]  /*4e00*/  IMAD.MOV.U32 R6, RZ, RZ, R4 ;  /* 0x000000ffff067224 */ /* 0x000fe400078e0004 */
[----:B------:R-:W-:Y:S01]  /*4e10*/  IMAD.MOV.U32 R7, RZ, RZ, R5 ;  /* 0x000000ffff077224 */ /* 0x000fe200078e0005 */
[----:B------:R3:W1:Y:S01]  /*4e20*/  SHFL.DOWN PT, R10, R5, 0x4, 0x1f ;  /* 0x08801f00050a7f89 */ /* 0x00066200000e0000 */
[----:B------:R-:W-:Y:S05]  /*4e30*/  @P5 BRA `(.L_x_330) ;  /* 0x0000000000405947 */ /* 0x000fea0003800000 */
[----:B----4-:R-:W-:Y:S01]  /*4e40*/  ISETP.GE.AND P0, PT, R3, R8, PT ;  /* 0x000000080300720c */ /* 0x010fe20003f06270 */
[----:B------:R-:W-:Y:S02]  /*4e50*/  IMAD.MOV.U32 R2, RZ, RZ, R8 ;  /* 0x000000ffff027224 */ /* 0x000fe400078e0008 */
[----:B0-----:R-:W-:Y:S02]  /*4e60*/  IMAD.MOV.U32 R6, RZ, RZ, R9 ;  /* 0x000000ffff067224 */ /* 0x001fe400078e0009 */
[----:B-1----:R-:W-:-:S08]  /*4e70*/  IMAD.MOV.U32 R7, RZ, RZ, R10 ;  /* 0x000000ffff077224 */ /* 0x002fd000078e000a */
        /* <DEDUP_REMOVED lines=12> */
.L_x_330:
[----:B------:R-:W-:Y:S05]  /*4f40*/  BSYNC.RECONVERGENT B1 ;  /* 0x0000000000017941 */ /* 0x000fea0003800200 */
.L_x_329:
[----:B0-----:R0:W0:Y:S01]  /*4f50*/  SHFL.DOWN PT, R9, R2, 0x8, 0x1f ;  /* 0x09001f0002097f89 */ /* 0x00102200000e0000 */
[----:B------:R-:W-:Y:S01]  /*4f60*/  BSSY.RECONVERGENT B1, `(.L_x_331) ;  /* 0x0000017000017945 */ /* 0x000fe20003800200 */
[----:B---3--:R-:W-:Y:S02]  /*4f70*/  IMAD.MOV.U32 R3, RZ, RZ, R2 ;  /* 0x000000ffff037224 */ /* 0x008fe400078e0002 */
[----:B--2---:R2:W3:Y:S01]  /*4f80*/  SHFL.DOWN PT, R11, R6, 0x8, 0x1f ;  /* 0x09001f00060b7f89 */ /* 0x0044e200000e0000 */
[----:B------:R-:W-:Y:S02]  /*4f90*/  IMAD.MOV.U32 R4, RZ, RZ, R6 ;  /* 0x000000ffff047224 */ /* 0x000fe400078e0006 */
[----:B------:R-:W-:Y:S01]  /*4fa0*/  IMAD.MOV.U32 R5, RZ, RZ, R7 ;  /* 0x000000ffff057224 */ /* 0x000fe200078e0007 */
[----:B----4-:R2:W4:Y:S01]  /*4fb0*/  SHFL.DOWN PT, R8, R7, 0x8, 0x1f ;  /* 0x09001f0007087f89 */ /* 0x01052200000e0000 */
[----:B------:R-:W-:Y:S05]  /*4fc0*/  @P4 BRA `(.L_x_332) ;  /* 0x0000000000404947 */ /* 0x000fea0003800000 */
[----:B0-----:R-:W-:Y:S01]  /*4fd0*/  ISETP.GE.AND P0, PT, R2, R9, PT ;  /* 0x000000090200720c */ /* 0x001fe20003f06270 */
[----:B------:R-:W-:Y:S02]  /*4fe0*/  IMAD.MOV.U32 R3, RZ, RZ, R9 ;  /* 0x000000ffff037224 */ /* 0x000fe400078e0009 */
[----:B---3--:R-:W-:Y:S02]  /*4ff0*/  IMAD.MOV.U32 R4, RZ, RZ, R11 ;  /* 0x000000ffff047224 */ /* 0x008fe400078e000b */
[----:B----4-:R-:W-:-:S08]  /*5000*/  IMAD.MOV.U32 R5, RZ, RZ, R8 ;  /* 0x000000ffff057224 */ /* 0x010fd000078e0008 */
        /* <DEDUP_REMOVED lines=12> */
.L_x_332:
[----:B------:R-:W-:Y:S05]  /*50d0*/  BSYNC.RECONVERGENT B1 ;  /* 0x0000000000017941 */ /* 0x000fea0003800200 */
.L_x_331:
[----:B0-----:R0:W0:Y:S01]  /*50e0*/  SHFL.DOWN PT, R2, R3, 0x10, 0x1f ;  /* 0x0a001f0003027f89 */ /* 0x00102200000e0000 */
[----:B------:R-:W-:Y:S01]  /*50f0*/  BSSY.RECONVERGENT B1, `(.L_x_333) ;  /* 0x0000017000017945 */ /* 0x000fe20003800200 */
[----:B----4-:R-:W-:Y:S02]  /*5100*/  IMAD.MOV.U32 R8, RZ, RZ, R3 ;  /* 0x000000ffff087224 */ /* 0x010fe400078e0003 */
[----:B------:R4:W0:Y:S01]  /*5110*/  SHFL.DOWN PT, R9, R4, 0x10, 0x1f ;  /* 0x0a001f0004097f89 */ /* 0x00082200000e0000 */
[----:B--2---:R-:W-:Y:S02]  /*5120*/  IMAD.MOV.U32 R7, RZ, RZ, R4 ;  /* 0x000000ffff077224 */ /* 0x004fe400078e0004 */
[----:B------:R-:W-:Y:S01]  /*5130*/  IMAD.MOV.U32 R6, RZ, RZ, R5 ;  /* 0x000000ffff067224 */ /* 0x000fe200078e0005 */
[----:B-1----:R4:W1:Y:S01]  /*5140*/  SHFL.DOWN PT, R10, R5, 0x10, 0x1f ;  /* 0x0a001f00050a7f89 */ /* 0x00286200000e0000 */
[----:B------:R-:W-:Y:S05]  /*5150*/  @P3 BRA `(.L_x_334) ;  /* 0x0000000000403947 */ /* 0x000fea0003800000 */
[----:B0-----:R-:W-:Y:S01]  /*5160*/  ISETP.GE.AND P0, PT, R3, R2, PT ;  /* 0x000000020300720c */ /* 0x001fe20003f06270 */
[----:B------:R-:W-:Y:S02]  /*5170*/  IMAD.MOV.U32 R8, RZ, RZ, R2 ;  /* 0x000000ffff087224 */ /* 0x000fe400078e0002 */
[----:B------:R-:W-:Y:S02]  /*5180*/  IMAD.MOV.U32 R7, RZ, RZ, R9 ;  /* 0x000000ffff077224 */ /* 0x000fe400078e0009 */
        /* <DEDUP_REMOVED lines=13> */
.L_x_334:
[----:B------:R-:W-:Y:S05]  /*5260*/  BSYNC.RECONVERGENT B1 ;  /* 0x0000000000017941 */ /* 0x000fea0003800200 */
.L_x_333:
[----:B------:R-:W-:Y:S04]  /*5270*/  BSSY.RECONVERGENT B1, `(.L_x_335) ;  /* 0x000000c000017945 */ /* 0x000fe80003800200 */
[----:B------:R-:W-:Y:S05]  /*5280*/  @P2 BRA `(.L_x_336) ;  /* 0x0000000000282947 */ /* 0x000fea0003800000 */
[----:B----4-:R-:W2:Y:S01]  /*5290*/  S2R R4, SR_CgaCtaId ;  /* 0x0000000000047919 */ /* 0x010ea20000008800 */
[----:B0-----:R-:W-:Y:S02]  /*52a0*/  MOV R3, 0x400 ;  /* 0x0000040000037802 */ /* 0x001fe40000000f00 */
[----:B------:R-:W-:-:S04]  /*52b0*/  SHF.R.U32.HI R2, RZ, 0x1, R0 ;  /* 0x00000001ff027819 */ /* 0x000fc80000011600 */
[----:B------:R-:W-:Y:S02]  /*52c0*/  LOP3.LUT R2, R2, 0x1f0, RZ, 0xc0, !PT ;  /* 0x000001f002027812 */ /* 0x000fe400078ec0ff */
[----:B--2---:R-:W-:-:S05]  /*52d0*/  LEA R3, R4, R3, 0x18 ;  /* 0x0000000304037211 */ /* 0x004fca00078ec0ff */
[----:B------:R-:W-:Y:S02]  /*52e0*/  IMAD.IADD R5, R2, 0x1, R3 ;  /* 0x0000000102057824 */ /* 0x000fe400078e0203 */
[----:B------:R-:W-:Y:S02]  /*52f0*/  IMAD.MOV.U32 R2, RZ, RZ, R7 ;  /* 0x000000ffff027224 */ /* 0x000fe400078e0007 */
[----:B------:R-:W-:Y:S01]  /*5300*/  IMAD.MOV.U32 R3, RZ, RZ, R6 ;  /* 0x000000ffff037224 */ /* 0x000fe200078e0006 */
[----:B------:R2:W-:Y:S04]  /*5310*/  STS [R5+0x8], R8 ;  /* 0x0000080805007388 */ /* 0x0005e80000000800 */
[----:B------:R2:W-:Y:S02]  /*5320*/  STS.64 [R5+0x10], R2 ;  /* 0x0000100205007388 */ /* 0x0005e40000000a00 */
.L_x_336:
[----:B------:R-:W-:Y:S05]  /*5330*/  BSYNC.RECONVERGENT B1 ;  /* 0x0000000000017941 */ /* 0x000fea0003800200 */
.L_x_335:
        /* <DEDUP_REMOVED lines=8> */
[----:B----4-:R-:W2:Y:S04]  /*53c0*/  LDS.64 R4, [R24+0x20] ;  /* 0x0000200018047984 */ /* 0x010ea80000000a00 */
[----:B------:R4:W1:Y:S04]  /*53d0*/  LDS R18, [R24+0x28] ;  /* 0x0000280018127984 */ /* 0x0008680000000800 */
[----:B------:R4:W1:Y:S01]  /*53e0*/  LDS R16, [R24+0x38] ;  /* 0x0000380018107984 */ /* 0x0008620000000800 */
[----:B0-----:R-:W-:Y:S01]  /*53f0*/  ISETP.GE.AND P0, PT, R8, R3, PT ;  /* 0x000000030800720c */ /* 0x001fe20003f06270 */
[----:B------:R-:W-:-:S02]  /*5400*/  IMAD.MOV.U32 R19, RZ, RZ, R3 ;  /* 0x000000ffff137224 */ /* 0x000fc400078e0003 */
[----:B--2---:R-:W-:Y:S02]  /*5410*/  IMAD.MOV.U32 R21, RZ, RZ, R4 ;  /* 0x000000ffff157224 */ /* 0x004fe400078e0004 */
[----:B------:R-:W-:-:S08]  /*5420*/  IMAD.MOV.U32 R20, RZ, RZ, R5 ;  /* 0x000000ffff147224 */ /* 0x000fd000078e0005 */
[----:B-1--4-:R-:W-:Y:S05]  /*5430*/  @!P0 BRA `(.L_x_338) ;  /* 0x00000000002c8947 */ /* 0x012fea0003800000 */
        /* <DEDUP_REMOVED lines=11> */
.L_x_338:
[----:B------:R-:W-:Y:S05]  /*54f0*/  BSYNC.RECONVERGENT B1 ;  /* 0x0000000000017941 */ /* 0x000fea0003800200 */
.L_x_337:
[----:B------:R-:W0:Y:S01]  /*5500*/  LDS.64 R4, [R24+0x30] ;  /* 0x0000300018047984 */ /* 0x000e220000000a00 */
[----:B------:R-:W-:Y:S01]  /*5510*/  ISETP.GE.AND P0, PT, R19, R18, PT ;  /* 0x000000121300720c */ /* 0x000fe20003f06270 */
[----:B------:R-:W-:Y:S01]  /*5520*/  BSSY.RECONVERGENT B1, `(.L_x_339) ;  /* 0x0000019000017945 */ /* 0x000fe20003800200 */
[----:B------:R-:W-:Y:S01]  /*5530*/  IMAD.MOV.U32 R23, RZ, RZ, R18 ;  /* 0x000000ffff177224 */ /* 0x000fe200078e0012 */
[----:B------:R1:W2:Y:S04]  /*5540*/  LDS R17, [R24+0x48] ;  /* 0x0000480018117984 */ /* 0x0002a80000000800 */
[----:B------:R1:W4:Y:S04]  /*5550*/  LDS R15, [R24+0x58] ;  /* 0x00005800180f7984 */ /* 0x0003280000000800 */
[----:B------:R1:W1:Y:S04]  /*5560*/  LDS R14, [R24+0x68] ;  /* 0x00006800180e7984 */ /* 0x0002680000000800 */
[----:B------:R0:W1:Y:S04]  /*5570*/  LDS R0, [R24+0x78] ;  /* 0x0000780018007984 */ /* 0x0000680000000800 */
[----:B------:R0:W1:Y:S04]  /*5580*/  LDS.64 R6, [R24+0x40] ;  /* 0x0000400018067984 */ /* 0x0000680000000a00 */
[----:B------:R0:W1:Y:S04]  /*5590*/  LDS.64 R8, [R24+0x50] ;  /* 0x0000500018087984 */ /* 0x0000680000000a00 */
[----:B---3--:R3:W1:Y:S04]  /*55a0*/  LDS.64 R10, [R24+0x60] ;  /* 0x00006000180a7984 */ /* 0x0086680000000a00 */
        /* <DEDUP_REMOVED lines=16> */
.L_x_340:
[----:B------:R-:W-:Y:S05]  /*56b0*/  BSYNC.RECONVERGENT B1 ;  /* 0x0000000000017941 */ /* 0x000fea0003800200 */
.L_x_339:
        /* <DEDUP_REMOVED lines=17> */
.L_x_342:
[----:B------:R-:W-:Y:S05]  /*57d0*/  BSYNC.RECONVERGENT B1 ;  /* 0x0000000000017941 */ /* 0x000fea0003800200 */
.L_x_341:
[----:B--2---:R-:W-:Y:S01]  /*57e0*/  ISETP.GE.AND P0, PT, R4, R17, PT ;  /* 0x000000110400720c */ /* 0x004fe20003f06270 */
        /* <DEDUP_REMOVED lines=16> */
.L_x_344:
[----:B------:R-:W-:Y:S05]  /*58f0*/  BSYNC.RECONVERGENT B1 ;  /* 0x0000000000017941 */ /* 0x000fea0003800200 */
.L_x_343:
[----:B----4-:R-:W-:Y:S01]  /*5900*/  ISETP.GE.AND P0, PT, R6, R15, PT ;  /* 0x0000000f0600720c */ /* 0x010fe20003f06270 */
        /* <DEDUP_REMOVED lines=16> */
.L_x_346:
[----:B------:R-:W-:Y:S05]  /*5a10*/  BSYNC.RECONVERGENT B1 ;  /* 0x0000000000017941 */ /* 0x000fea0003800200 */
.L_x_345:
        /* <DEDUP_REMOVED lines=17> */
.L_x_348:
[----:B------:R-:W-:Y:S05]  /*5b30*/  BSYNC.RECONVERGENT B1 ;  /* 0x0000000000017941 */ /* 0x000fea0003800200 */
.L_x_347:
        /* <DEDUP_REMOVED lines=16> */
.L_x_269:
[----:B------:R-:W-:Y:S05]  /*5c40*/  BSYNC.RECONVERGENT B0 ;  /* 0x0000000000007941 */ /* 0x000fea0003800200 */
.L_x_236:
[----:B------:R-:W-:Y:S05]  /*5c50*/  @P1 EXIT ;  /* 0x000000000000194d */ /* 0x000fea0003800000 */
[----:B0-2-4-:R-:W0:Y:S01]  /*5c60*/  LDC.64 R2, c[0x0][0x388] ;  /* 0x0000e200ff027b82 */ /* 0x015e220000000a00 */
[----:B------:R-:W-:-:S04]  /*5c70*/  LOP3.LUT R7, R7, R6, RZ, 0x3c, !PT ;  /* 0x0000000607077212 */ /* 0x000fc800078e3cff */
[----:B------:R-:W-:-:S04]  /*5c80*/  LOP3.LUT R6, R7, R6, RZ, 0x3c, !PT ;  /* 0x0000000607067212 */ /* 0x000fc800078e3cff */
[----:B------:R-:W-:-:S05]  /*5c90*/  LOP3.LUT R7, R7, R6, RZ, 0x3c, !PT ;  /* 0x0000000607077212 */ /* 0x000fca00078e3cff */
[----:B0-----:R-:W-:Y:S04]  /*5ca0*/  STG.E.64 desc[UR10][R2.64+0x8], R6 ;  /* 0x0000080602007986 */ /* 0x001fe8000c101b0a */
[----:B------:R-:W-:Y:S01]  /*5cb0*/  STG.E desc[UR10][R2.64], R8 ;  /* 0x0000000802007986 */ /* 0x000fe2000c10190a */
[----:B------:R-:W-:Y:S05]  /*5cc0*/  EXIT ;  /* 0x000000000000794d */ /* 0x000fea0003800000 */
.L_x_349:
        /* <DEDUP_REMOVED lines=11> */
.L_x_992:


//--------------------- .text._ZN6thrust24THRUST_300001_SM_1000_NS8cuda_cub4core6detail13_kernel_agentINS1_8__reduce10DrainAgentIlEEJN3cub18CUB_300001_SM_10009GridQueueIyEElEEEvDpT0_ --------------------------
	.section	.text._ZN6thrust24THRUST_300001_SM_1000_NS8cuda_cub4core6detail13_kernel_agentINS1_8__reduce10DrainAgentIlEEJN3cub18CUB_300001_SM_10009GridQueueIyEElEEEvDpT0_,"ax",@progbits
	.align	128
        .global         _ZN6thrust24THRUST_300001_SM_1000_NS8cuda_cub4core6detail13_kernel_agentINS1_8__reduce10DrainAgentIlEEJN3cub18CUB_300001_SM_10009GridQueueIyEElEEEvDpT0_
        .type           _ZN6thrust24THRUST_300001_SM_1000_NS8cuda_cub4core6detail13_kernel_agentINS1_8__reduce10DrainAgentIlEEJN3cub18CUB_300001_SM_10009GridQueueIyEElEEEvDpT0_,@function
        .size           _ZN6thrust24THRUST_300001_SM_1000_NS8cuda_cub4core6detail13_kernel_agentINS1_8__reduce10DrainAgentIlEEJN3cub18CUB_300001_SM_10009GridQueueIyEElEEEvDpT0_,(.L_x_993 - _ZN6thrust24THRUST_300001_SM_1000_NS8cuda_cub4core6detail13_kernel_agentINS1_8__reduce10DrainAgentIlEEJN3cub18CUB_300001_SM_10009GridQueueIyEElEEEvDpT0_)
        .other          _ZN6thrust24THRUST_300001_SM_1000_NS8cuda_cub4core6detail13_kernel_agentINS1_8__reduce10DrainAgentIlEEJN3cub18CUB_300001_SM_10009GridQueueIyEElEEEvDpT0_,@"STO_CUDA_ENTRY STV_DEFAULT"
_ZN6thrust24THRUST_300001_SM_1000_NS8cuda_cub4core6detail13_kernel_agentINS1_8__reduce10DrainAgentIlEEJN3cub18CUB_300001_SM_10009GridQueueIyEElEEEvDpT0_:
.text._ZN6thrust24THRUST_300001_SM_1000_NS8cuda_cub4core6detail13_kernel_agentINS1_8__reduce10DrainAgentIlEEJN3cub18CUB_300001_SM_10009GridQueueIyEElEEEvDpT0_:
[----:B------:R-:W-:Y:S08]  /*0000*/  LDC R1, c[0x0][0x37c] ;  /* 0x0000df00ff017b82 */ /* 0x000ff00000000800 */
[----:B------:R-:W0:Y:S01]  /*0010*/  LDC.64 R2, c[0x0][0x380] ;  /* 0x0000e000ff027b82 */ /* 0x000e220000000a00 */
[----:B------:R-:W0:Y:S07]  /*0020*/  LDCU.64 UR4, c[0x0][0x358] ;  /* 0x00006b00ff0477ac */ /* 0x000e2e0008000a00 */
[----:B------:R-:W1:Y:S01]  /*0030*/  LDC.64 R4, c[0x0][0x388] ;  /* 0x0000e200ff047b82 */ /* 0x000e620000000a00 */
[----:B0-----:R-:W-:Y:S04]  /*0040*/  STG.E.64 desc[UR4][R2.64+0x8], RZ ;  /* 0x000008ff02007986 */ /* 0x001fe8000c101b04 */
[----:B-1----:R-:W-:Y:S01]  /*0050*/  STG.E.64 desc[UR4][R2.64], R4 ;  /* 0x0000000402007986 */ /* 0x002fe2000c101b04 */
[----:B------:R-:W-:Y:S05]  /*0060*/  EXIT ;  /* 0x000000000000794d */ /* 0x000fea0003800000 */
.L_x_350:
        /* <DEDUP_REMOVED lines=9> */
.L_x_993:


//--------------------- .text._ZN6thrust24THRUST_300001_SM_1000_NS8cuda_cub4core6detail13_kernel_agentINS1_8__reduce11ReduceAgentINS0_12zip_iteratorIN4cuda3std3__45tupleIJNS0_10device_ptrIiEENS0_17counting_iteratorIlNS0_11use_defaultESF_SF_EEEEEEEPNSB_IJilEEESJ_lNS1_9__extrema9arg_max_fIilNSA_4lessIiEEEEEEJSI_SK_lN3cub18CUB_300001_SM_100013GridEvenShareIlEENSS_9GridQueueIyEESP_EEEvDpT0_ --------------------------
	.section	.text._ZN6thrust24THRUST_300001_SM_1000_NS8cuda_cub4core6detail13_kernel_agentINS1_8__reduce11ReduceAgentINS0_12zip_iteratorIN4cuda3std3__45tupleIJNS0_10device_ptrIiEENS0_17counting_iteratorIlNS0_11use_defaultESF_SF_EEEEEEEPNSB_IJilEEESJ_lNS1_9__extrema9arg_max_fIilNSA_4lessIiEEEEEEJSI_SK_lN3cub18CUB_300001_SM_100013GridEvenShareIlEENSS_9GridQueueIyEESP_EEEvDpT0_,"ax",@progbits
	.align	128
        .global         _ZN6thrust24THRUST_300001_SM_1000_NS8cuda_cub4core6detail13_kernel_agentINS1_8__reduce11ReduceAgentINS0_12zip_iteratorIN4cuda3std3__45tupleIJNS0_10device_ptrIiEENS0_17counting_iteratorIlNS0_11use_defaultESF_SF_EEEEEEEPNSB_IJilEEESJ_lNS1_9__extrema9arg_max_fIilNSA_4lessIiEEEEEEJSI_SK_lN3cub18CUB_300001_SM_100013GridEvenShareIlEENSS_9GridQueueIyEESP_EEEvDpT0_
        .type           _ZN6thrust24THRUST_300001_SM_1000_NS8cuda_cub4core6detail13_kernel_agentINS1_8__reduce11ReduceAgentINS0_12zip_iteratorIN4cuda3std3__45tupleIJNS0_10device_ptrIiEENS0_17counting_iteratorIlNS0_11use_defaultESF_SF_EEEEEEEPNSB_IJilEEESJ_lNS1_9__extrema9arg_max_fIilNSA_4lessIiEEEEEEJSI_SK_lN3cub18CUB_300001_SM_100013GridEvenShareIlEENSS_9GridQueueIyEESP_EEEvDpT0_,@function
        .size           _ZN6thrust24THRUST_300001_SM_1000_NS8cuda_cub4core6detail13_kernel_agentINS1_8__reduce11ReduceAgentINS0_12zip_iteratorIN4cuda3std3__45tupleIJNS0_10device_ptrIiEENS0_17counting_iteratorIlNS0_11use_defaultESF_SF_EEEEEEEPNSB_IJilEEESJ_lNS1_9__extrema9arg_max_fIilNSA_4lessIiEEEEEEJSI_SK_lN3cub18CUB_300001_SM_100013GridEvenShareIlEENSS_9GridQueueIyEESP_EEEvDpT0_,(.L_x_994 - _ZN6thrust24THRUST_300001_SM_1000_NS8cuda_cub4core6detail13_kernel_agentINS1_8__reduce11ReduceAgentINS0_12zip_iteratorIN4cuda3std3__45tupleIJNS0_10device_ptrIiEENS0_17counting_iteratorIlNS0_11use_defaultESF_SF_EEEEEEEPNSB_IJilEEESJ_lNS1_9__extrema9arg_max_fIilNSA_4lessIiEEEEEEJSI_SK_lN3cub18CUB_300001_SM_100013GridEvenShareIlEENSS_9GridQueueIyEESP_EEEvDpT0_)
        .other          _ZN6thrust24THRUST_300001_SM_1000_NS8cuda_cub4core6detail13_kernel_agentINS1_8__reduce11ReduceAgentINS0_12zip_iteratorIN4cuda3std3__45tupleIJNS0_10device_ptrIiEENS0_17counting_iteratorIlNS0_11use_defaultESF_SF_EEEEEEEPNSB_IJilEEESJ_lNS1_9__extrema9arg_max_fIilNSA_4lessIiEEEEEEJSI_SK_lN3cub18CUB_300001_SM_100013GridEvenShareIlEENSS_9GridQueueIyEESP_EEEvDpT0_,@"STO_CUDA_ENTRY STV_DEFAULT"
_ZN6thrust24THRUST_300001_SM_1000_NS8cuda_cub4core6detail13_kernel_agentINS1_8__reduce11ReduceAgentINS0_12zip_iteratorIN4cuda3std3__45tupleIJNS0_10device_ptrIiEENS0_17counting_iteratorIlNS0_11use_defaultESF_SF_EEEEEEEPNSB_IJilEEESJ_lNS1_9__extrema9arg_max_fIilNSA_4lessIiEEEEEEJSI_SK_lN3cub18CUB_300001_SM_100013GridEvenShareIlEENSS_9GridQueueIyEESP_EEEvDpT0_:
.text._ZN6thrust24THRUST_300001_SM_1000_NS8cuda_cub4core6detail13_kernel_agentINS1_8__reduce11ReduceAgentINS0_12zip_iteratorIN4cuda3std3__45tupleIJNS0_10device_ptrIiEENS0_17counting_iteratorIlNS0_11use_defaultESF_SF_EEEEEEEPNSB_IJilEEESJ_lNS1_9__extrema9arg_max_fIilNSA_4lessIiEEEEEEJSI_SK_lN3cub18CUB_300001_SM_100013GridEvenShareIlEENSS_9GridQueueIyEESP_EEEvDpT0_:
[----:B------:R-:W-:Y:S01]  /*0000*/  LDC R1, c[0x0][0x37c] ;  /* 0x0000df00ff017b82 */ /* 0x000fe20000000800 */
[----:B------:R-:W0:Y:S01]  /*0010*/  S2R R0, SR_CTAID.X ;  /* 0x0000000000007919 */ /* 0x000e220000002500 */
[----:B------:R-:W1:Y:S01]  /*0020*/  LDCU.64 UR4, c[0x0][0x398] ;  /* 0x00007300ff0477ac */ /* 0x000e620008000a00 */
[----:B------:R-:W-:Y:S01]  /*0030*/  BSSY.RECONVERGENT B0, `(.L_x_351) ;  /* 0x00005a5000007945 */ /* 0x000fe20003800200 */
[----:B------:R-:W2:Y:S01]  /*0040*/  LDCU UR6, c[0x0][0x370] ;  /* 0x00006e00ff0677ac */ /* 0x000ea20008000800 */
[----:B------:R-:W3:Y:S01]  /*0050*/  LDCU.64 UR10, c[0x0][0x358] ;  /* 0x00006b00ff0a77ac */ /* 0x000ee20008000a00 */
[----:B-1----:R-:W-:Y:S02]  /*0060*/  IMAD.U32 R7, RZ, RZ, UR4 ;  /* 0x00000004ff077e24 */ /* 0x002fe4000f8e00ff */
[----:B------:R-:W-:Y:S01]  /*0070*/  IMAD.U32 R18, RZ, RZ, UR5 ;  /* 0x00000005ff127e24 */ /* 0x000fe2000f8e00ff */
[----:B--2---:R-:W-:Y:S01]  /*0080*/  UIMAD UR6, UR6, 0x500, URZ ;  /* 0x00000500060678a4 */ /* 0x004fe2000f8e02ff */
[----:B0-----:R-:W-:-:S05]  /*0090*/  IMAD R6, R0, 0x500, RZ ;  /* 0x0000050000067824 */ /* 0x001fca00078e02ff */
[----:B------:R-:W-:-:S04]  /*00a0*/  IADD3 R2, P1, PT, R6, 0x500, RZ ;  /* 0x0000050006027810 */ /* 0x000fc80007f3e0ff */
[----:B------:R-:W-:Y:S01]  /*00b0*/  ISETP.GT.U32.AND P0, PT, R2, R7, PT ;  /* 0x000000070200720c */ /* 0x000fe20003f04070 */
[----:B------:R-:W-:-:S05]  /*00c0*/  IMAD.X R3, RZ, RZ, RZ, P1 ;  /* 0x000000ffff037224 */ /* 0x000fca00008e06ff */
[----:B------:R-:W-:-:S13]  /*00d0*/  ISETP.GT.AND.EX P0, PT, R3, R18, PT, P0 ;  /* 0x000000120300720c */ /* 0x000fda0003f04300 */
[----:B---3--:R-:W-:Y:S05]  /*00e0*/  @!P0 BRA `(.L_x_352) ;  /* 0x0000003000d48947 */ /* 0x008fea0003800000 */
[----:B------:R-:W0:Y:S01]  /*00f0*/  S2R R9, SR_TID.X ;  /* 0x0000000000097919 */ /* 0x000e220000002100 */
[----:B------:R-:W-:Y:S01]  /*0100*/  IMAD.IADD R10, R7, 0x1, -R6 ;  /* 0x00000001070a7824 */ /* 0x000fe200078e0a06 */
[----:B------:R-:W-:Y:S01]  /*0110*/  BSSY.RECONVERGENT B1, `(.L_x_353) ;  /* 0x0000010000017945 */ /* 0x000fe20003800200 */
[----:B------:R-:W-:Y:S02]  /*0120*/  IMAD.MOV.U32 R12, RZ, RZ, RZ ;  /* 0x000000ffff0c7224 */ /* 0x000fe400078e00ff */
[----:B------:R-:W-:Y:S02]  /*0130*/  IMAD.MOV.U32 R11, RZ, RZ, RZ ;  /* 0x000000ffff0b7224 */ /* 0x000fe400078e00ff */
[----:B------:R-:W-:Y:S01]  /*0140*/  IMAD.MOV.U32 R8, RZ, RZ, RZ ;  /* 0x000000ffff087224 */ /* 0x000fe200078e00ff */
[----:B0-----:R-:W-:Y:S01]  /*0150*/  ISETP.GE.AND P0, PT, R9, R10, PT ;  /* 0x0000000a0900720c */ /* 0x001fe20003f06270 */
[----:B------:R-:W-:-:S12]  /*0160*/  IMAD.MOV.U32 R13, RZ, RZ, R9 ;  /* 0x000000ffff0d7224 */ /* 0x000fd800078e0009 */
[----:B------:R-:W-:Y:S05]  /*0170*/  @P0 BRA `(.L_x_354) ;  /* 0x0000000000240947 */ /* 0x000fea0003800000 */
[----:B------:R-:W0:Y:S01]  /*0180*/  LDCU.128 UR4, c[0x0][0x380] ;  /* 0x00007000ff0477ac */ /* 0x000e220008000c00 */
[----:B------:R-:W-:-:S05]  /*0190*/  IADD3 R11, P0, PT, R6, R9, RZ ;  /* 0x00000009060b7210 */ /* 0x000fca0007f1e0ff */
[----:B------:R-:W-:Y:S01]  /*01a0*/  IMAD.X R8, RZ, RZ, RZ, P0 ;  /* 0x000000ffff087224 */ /* 0x000fe200000e06ff */
[----:B0-----:R-:W-:-:S04]  /*01b0*/  LEA R2, P1, R11, UR4, 0x2 ;  /* 0x000000040b027c11 */ /* 0x001fc8000f8210ff */
[----:B------:R-:W-:-:S05]  /*01c0*/  LEA.HI.X R3, R11, UR5, R8, 0x2, P1 ;  /* 0x000000050b037c11 */ /* 0x000fca00088f1408 */
[----:B------:R0:W5:Y:S01]  /*01d0*/  LDG.E R12, desc[UR10][R2.64] ;  /* 0x0000000a020c7981 */ /* 0x000162000c1e1900 */
[----:B------:R-:W-:Y:S01]  /*01e0*/  IADD3 R11, P0, PT, R11, UR6, RZ ;  /* 0x000000060b0b7c10 */ /* 0x000fe2000ff1e0ff */
[----:B------:R-:W-:-:S03]  /*01f0*/  VIADD R13, R9, 0x100 ;  /* 0x00000100090d7836 */ /* 0x000fc60000000000 */
[----:B------:R-:W-:-:S09]  /*0200*/  IADD3.X R8, PT, PT, R8, UR7, RZ, P0, !PT ;  /* 0x0000000708087c10 */ /* 0x000fd200087fe4ff */
.L_x_354:
[----:B------:R-:W-:Y:S05]  /*0210*/  BSYNC.RECONVERGENT B1 ;  /* 0x0000000000017941 */ /* 0x000fea0003800200 */
.L_x_353:
[----:B------:R-:W-:Y:S01]  /*0220*/  ISETP.GE.AND P0, PT, R13, R10, PT ;  /* 0x0000000a0d00720c */ /* 0x000fe20003f06270 */
[----:B------:R-:W-:-:S12]  /*0230*/  BSSY.RECONVERGENT B1, `(.L_x_355) ;  /* 0x0000099000017945 */ /* 0x000fd80003800200 */
[----:B------:R-:W-:Y:S05]  /*0240*/  @P0 BRA `(.L_x_356) ;  /* 0x00000008005c0947 */ /* 0x000fea0003800000 */
[----:B0-----:R-:W-:Y:S01]  /*0250*/  LOP3.LUT R2, RZ, R13, RZ, 0x33, !PT ;  /* 0x0000000dff027212 */ /* 0x001fe200078e33ff */
[----:B------:R-:W-:Y:S03]  /*0260*/  BSSY.RECONVERGENT B2, `(.L_x_357) ;  /* 0x000002e000027945 */ /* 0x000fe60003800200 */
[----:B------:R-:W-:-:S04]  /*0270*/  IADD3 R15, PT, PT, -R6, R7, R2 ;  /* 0x00000007060f7210 */ /* 0x000fc80007ffe102 */
[----:B------:R-:W-:-:S04]  /*0280*/  LOP3.LUT R2, R15, 0x300, RZ, 0xc0, !PT ;  /* 0x000003000f027812 */ /* 0x000fc800078ec0ff */
[----:B------:R-:W-:-:S13]  /*0290*/  ISETP.NE.AND P0, PT, R2, 0x300, PT ;  /* 0x000003000200780c */ /* 0x000fda0003f05270 */
[----:B------:R-:W-:Y:S05]  /*02a0*/  @!P0 BRA `(.L_x_358) ;  /* 0x0000000000a48947 */ /* 0x000fea0003800000 */
[----:B------:R-:W0:Y:S01]  /*02b0*/  LDCU.128 UR4, c[0x0][0x380] ;  /* 0x00007000ff0477ac */ /* 0x000e220008000c00 */
[----:B------:R-:W-:Y:S02]  /*02c0*/  IADD3 R3, P0, PT, R6, R13, RZ ;  /* 0x0000000d06037210 */ /* 0x000fe40007f1e0ff */
[----:B------:R-:W-:-:S03]  /*02d0*/  LEA.HI R2, R15, 0x1, RZ, 0x18 ;  /* 0x000000010f027811 */ /* 0x000fc600078fc0ff */
[----:B------:R-:W-:Y:S01]  /*02e0*/  IMAD.X R14, RZ, RZ, RZ, P0 ;  /* 0x000000ffff0e7224 */ /* 0x000fe200000e06ff */
[----:B------:R-:W-:-:S05]  /*02f0*/  LOP3.LUT R2, R2, 0x3, RZ, 0xc0, !PT ;  /* 0x0000000302027812 */ /* 0x000fca00078ec0ff */
[----:B------:R-:W-:Y:S01]  /*0300*/  IMAD.MOV R4, RZ, RZ, -R2 ;  /* 0x000000ffff047224 */ /* 0x000fe200078e0a02 */
[C---:B0-----:R-:W-:Y:S02]  /*0310*/  LEA R5, P2, R3.reuse, UR4, 0x2 ;  /* 0x0000000403057c11 */ /* 0x041fe4000f8410ff */
[C---:B------:R-:W-:Y:S02]  /*0320*/  IADD3 R7, P1, PT, R3.reuse, UR6, RZ ;  /* 0x0000000603077c10 */ /* 0x040fe4000ff3e0ff */
[----:B------:R-:W-:Y:S02]  /*0330*/  LEA.HI.X R3, R3, UR5, R14, 0x2, P2 ;  /* 0x0000000503037c11 */ /* 0x000fe400090f140e */
[----:B------:R-:W-:-:S09]  /*0340*/  IADD3.X R14, PT, PT, R14, UR7, RZ, P1, !PT ;  /* 0x000000070e0e7c10 */ /* 0x000fd20008ffe4ff */
.L_x_361:
[----:B------:R-:W-:-:S05]  /*0350*/  IMAD.MOV.U32 R2, RZ, RZ, R5 ;  /* 0x000000ffff027224 */ /* 0x000fca00078e0005 */
[----:B------:R-:W2:Y:S01]  /*0360*/  LDG.E R19, desc[UR10][R2.64] ;  /* 0x0000000a02137981 */ /* 0x000ea2000c1e1900 */
[----:B------:R-:W-:Y:S01]  /*0370*/  VIADD R4, R4, 0x1 ;  /* 0x0000000104047836 */ /* 0x000fe20000000000 */
[----:B------:R-:W-:Y:S01]  /*0380*/  BSSY.RECONVERGENT B3, `(.L_x_359) ;  /* 0x0000016000037945 */ /* 0x000fe20003800200 */
[----:B------:R-:W-:Y:S01]  /*0390*/  IMAD.MOV.U32 R18, RZ, RZ, R11 ;  /* 0x000000ffff127224 */ /* 0x000fe200078e000b */
[----:B------:R-:W-:Y:S01]  /*03a0*/  IADD3 R5, P3, PT, R5, 0x400, RZ ;  /* 0x0000040005057810 */ /* 0x000fe20007f7e0ff */
[----:B------:R-:W-:Y:S01]  /*03b0*/  IMAD.MOV.U32 R17, RZ, RZ, R8 ;  /* 0x000000ffff117224 */ /* 0x000fe200078e0008 */
[----:B------:R-:W-:Y:S01]  /*03c0*/  ISETP.NE.AND P2, PT, R4, RZ, PT ;  /* 0x000000ff0400720c */ /* 0x000fe20003f45270 */
[----:B-----5:R-:W-:Y:S02]  /*03d0*/  IMAD.MOV.U32 R16, RZ, RZ, R12 ;  /* 0x000000ffff107224 */ /* 0x020fe400078e000c */
[----:B------:R-:W-:Y:S02]  /*03e0*/  IMAD.MOV.U32 R11, RZ, RZ, R7 ;  /* 0x000000ffff0b7224 */ /* 0x000fe400078e0007 */
[----:B------:R-:W-:Y:S01]  /*03f0*/  IMAD.MOV.U32 R8, RZ, RZ, R14 ;  /* 0x000000ffff087224 */ /* 0x000fe200078e000e */
[----:B--2---:R-:W-:Y:S01]  /*0400*/  ISETP.GE.AND P0, PT, R12, R19, PT ;  /* 0x000000130c00720c */ /* 0x004fe20003f06270 */
[----:B------:R-:W-:-:S12]  /*0410*/  IMAD.MOV.U32 R12, RZ, RZ, R19 ;  /* 0x000000ffff0c7224 */ /* 0x000fd800078e0013 */
        /* <DEDUP_REMOVED lines=12> */
.L_x_360:
[----:B------:R-:W-:Y:S05]  /*04e0*/  BSYNC.RECONVERGENT B3 ;  /* 0x0000000000037941 */ /* 0x000fea0003800200 */
.L_x_359:
[----:B------:R-:W-:Y:S01]  /*04f0*/  IADD3 R7, P0, PT, R7, 0x100, RZ ;  /* 0x0000010007077810 */ /* 0x000fe20007f1e0ff */
[----:B------:R-:W-:Y:S02]  /*0500*/  VIADD R13, R13, 0x100 ;  /* 0x000001000d0d7836 */ /* 0x000fe40000000000 */
[----:B------:R-:W-:Y:S02]  /*0510*/  IMAD.X R3, RZ, RZ, R3, P3 ;  /* 0x000000ffff037224 */ /* 0x000fe400018e0603 */
[----:B------:R-:W-:Y:S01]  /*0520*/  IMAD.X R14, RZ, RZ, R14, P0 ;  /* 0x000000ffff0e7224 */ /* 0x000fe200000e060e */
[----:B------:R-:W-:Y:S07]  /*0530*/  @P2 BRA `(.L_x_361) ;  /* 0xfffffffc00842947 */ /* 0x000fee000383ffff */
.L_x_358:
[----:B------:R-:W-:Y:S05]  /*0540*/  BSYNC.RECONVERGENT B2 ;  /* 0x0000000000027941 */ /* 0x000fea0003800200 */
.L_x_357:
[----:B------:R-:W-:-:S13]  /*0550*/  ISETP.GE.U32.AND P0, PT, R15, 0x300, PT ;  /* 0x000003000f00780c */ /* 0x000fda0003f06070 */
[----:B------:R-:W-:Y:S05]  /*0560*/  @!P0 BRA `(.L_x_356) ;  /* 0x0000000400948947 */ /* 0x000fea0003800000 */
[----:B------:R-:W0:Y:S01]  /*0570*/  LDC.64 R4, c[0x0][0x380] ;  /* 0x0000e000ff047b82 */ /* 0x000e220000000a00 */
[----:B------:R-:W-:-:S07]  /*0580*/  VIADD R7, R13, 0x200 ;  /* 0x000002000d077836 */ /* 0x000fce0000000000 */
[----:B------:R-:W1:Y:S02]  /*0590*/  LDC.64 R2, c[0x0][0x388] ;  /* 0x0000e200ff027b82 */ /* 0x000e640000000a00 */
.L_x_370:
[----:B------:R-:W-:-:S05]  /*05a0*/  VIADD R13, R7, 0xfffffe00 ;  /* 0xfffffe00070d7836 */ /* 0x000fca0000000000 */
[----:B------:R-:W-:-:S04]  /*05b0*/  IADD3 R19, P0, PT, R6, R13, RZ ;  /* 0x0000000d06137210 */ /* 0x000fc80007f1e0ff */
[----:B------:R-:W-:Y:S02]  /*05c0*/  LEA.HI.X.SX32 R18, R13, RZ, 0x1, P0 ;  /* 0x000000ff0d127211 */ /* 0x000fe400000f0eff */
[----:B0-----:R-:W-:-:S04]  /*05d0*/  LEA R16, P0, R19, R4, 0x2 ;  /* 0x0000000413107211 */ /* 0x001fc800078010ff */
[----:B------:R-:W-:-:S05]  /*05e0*/  LEA.HI.X R17, R19, R5, R18, 0x2, P0 ;  /* 0x0000000513117211 */ /* 0x000fca00000f1412 */
[----:B------:R-:W2:Y:S04]  /*05f0*/  LDG.E R25, desc[UR10][R16.64] ;  /* 0x0000000a10197981 */ /* 0x000ea8000c1e1900 */
[----:B-----5:R0:W5:Y:S04]  /*0600*/  LDG.E R15, desc[UR10][R16.64+0x400] ;  /* 0x0004000a100f7981 */ /* 0x020168000c1e1900 */
[----:B------:R0:W5:Y:S04]  /*0610*/  LDG.E R13, desc[UR10][R16.64+0x800] ;  /* 0x0008000a100d7981 */ /* 0x000168000c1e1900 */
[----:B------:R0:W5:Y:S01]  /*0620*/  LDG.E R14, desc[UR10][R16.64+0xc00] ;  /* 0x000c000a100e7981 */ /* 0x000162000c1e1900 */
[----:B-1----:R-:W-:Y:S01]  /*0630*/  IADD3 R20, P1, PT, R19, R2, RZ ;  /* 0x0000000213147210 */ /* 0x002fe20007f3e0ff */
[----:B------:R-:W-:Y:S01]  /*0640*/  BSSY.RECONVERGENT B2, `(.L_x_362) ;  /* 0x0000013000027945 */ /* 0x000fe20003800200 */
[----:B------:R-:W-:-:S03]  /*0650*/  VIADD R19, R7, 0xffffff00 ;  /* 0xffffff0007137836 */ /* 0x000fc60000000000 */
[----:B------:R-:W-:Y:S02]  /*0660*/  IMAD.X R23, R18, 0x1, R3, P1 ;  /* 0x0000000112177824 */ /* 0x000fe400008e0603 */
[----:B------:R-:W-:Y:S02]  /*0670*/  IMAD.MOV.U32 R21, RZ, RZ, R20 ;  /* 0x000000ffff157224 */ /* 0x000fe400078e0014 */
[----:B------:R-:W-:Y:S01]  /*0680*/  IMAD.MOV.U32 R22, RZ, RZ, R23 ;  /* 0x000000ffff167224 */ /* 0x000fe200078e0017 */
[----:B--2---:R-:W-:Y:S01]  /*0690*/  ISETP.GE.AND P0, PT, R12, R25, PT ;  /* 0x000000190c00720c */ /* 0x004fe20003f06270 */
[----:B------:R-:W-:-:S12]  /*06a0*/  IMAD.MOV.U32 R18, RZ, RZ, R25 ;  /* 0x000000ffff127224 */ /* 0x000fd800078e0019 */
[----:B0-----:R-:W-:Y:S05]  /*06b0*/  @!P0 BRA `(.L_x_363) ;  /* 0x00000000002c8947 */ /* 0x001fea0003800000 */
        /* <DEDUP_REMOVED lines=11> */
.L_x_363:
[----:B------:R-:W-:Y:S05]  /*0770*/  BSYNC.RECONVERGENT B2 ;  /* 0x0000000000027941 */ /* 0x000fea0003800200 */
.L_x_362:
[----:B-----5:R-:W-:Y:S01]  /*0780*/  ISETP.GE.AND P0, PT, R18, R15, PT ;  /* 0x0000000f1200720c */ /* 0x020fe20003f06270 */
[----:B------:R-:W-:Y:S01]  /*0790*/  BSSY.RECONVERGENT B2, `(.L_x_364) ;  /* 0x0000013000027945 */ /* 0x000fe20003800200 */
[----:B------:R-:W-:Y:S02]  /*07a0*/  SHF.R.S32.HI R8, RZ, 0x1f, R19 ;  /* 0x0000001fff087819 */ /* 0x000fe40000011413 */
[----:B------:R-:W-:-:S04]  /*07b0*/  IADD3 R12, P1, P2, R19, R2, R6 ;  /* 0x00000002130c7210 */ /* 0x000fc80007a3e006 */
[----:B------:R-:W-:Y:S01]  /*07c0*/  IADD3.X R11, PT, PT, R8, R3, RZ, P1, P2 ;  /* 0x00000003080b7210 */ /* 0x000fe20000fe44ff */
[----:B------:R-:W-:Y:S02]  /*07d0*/  IMAD.MOV.U32 R19, RZ, RZ, R12 ;  /* 0x000000ffff137224 */ /* 0x000fe400078e000c */
[----:B------:R-:W-:Y:S02]  /*07e0*/  IMAD.MOV.U32 R8, RZ, RZ, R15 ;  /* 0x000000ffff087224 */ /* 0x000fe400078e000f */
[----:B------:R-:W-:Y:S01]  /*07f0*/  IMAD.MOV.U32 R20, RZ, RZ, R11 ;  /* 0x000000ffff147224 */ /* 0x000fe200078e000b */
[----:B------:R-:W-:Y:S06]  /*0800*/  @!P0 BRA `(.L_x_365) ;  /* 0x00000000002c8947 */ /* 0x000fec0003800000 */
        /* <DEDUP_REMOVED lines=11> */
.L_x_365:
[----:B------:R-:W-:Y:S05]  /*08c0*/  BSYNC.RECONVERGENT B2 ;  /* 0x0000000000027941 */ /* 0x000fea0003800200 */
.L_x_364:
[----:B------:R-:W-:Y:S01]  /*08d0*/  ISETP.GE.AND P0, PT, R8, R13, PT ;  /* 0x0000000d0800720c */ /* 0x000fe20003f06270 */
[C---:B------:R-:W-:Y:S01]  /*08e0*/  VIADD R11, R7.reuse, 0x100 ;  /* 0x00000100070b7836 */ /* 0x040fe20000000000 */
[----:B------:R-:W-:Y:S01]  /*08f0*/  SHF.R.S32.HI R12, RZ, 0x1f, R7 ;  /* 0x0000001fff0c7819 */ /* 0x000fe20000011407 */
[----:B------:R-:W-:Y:S01]  /*0900*/  BSSY.RECONVERGENT B2, `(.L_x_366) ;  /* 0x0000014000027945 */ /* 0x000fe20003800200 */
[-CC-:B------:R-:W-:Y:S01]  /*0910*/  IADD3 R18, P1, P4, R7, R2.reuse, R6.reuse ;  /* 0x0000000207127210 */ /* 0x180fe20007c3e006 */
[----:B------:R-:W-:Y:S01]  /*0920*/  IMAD.MOV.U32 R15, RZ, RZ, R13 ;  /* 0x000000ffff0f7224 */ /* 0x000fe200078e000d */
[----:B------:R-:W-:Y:S02]  /*0930*/  IADD3 R23, P2, P3, R11, R2, R6 ;  /* 0x000000020b177210 */ /* 0x000fe40007b5e006 */
[----:B------:R-:W-:Y:S01]  /*0940*/  IADD3.X R21, PT, PT, R12, R3, RZ, P1, P4 ;  /* 0x000000030c157210 */ /* 0x000fe20000fe84ff */
[----:B------:R-:W-:Y:S01]  /*0950*/  IMAD.MOV.U32 R16, RZ, RZ, R18 ;  /* 0x000000ffff107224 */ /* 0x000fe200078e0012 */
[----:B------:R-:W-:-:S03]  /*0960*/  SHF.R.S32.HI R12, RZ, 0x1f, R11 ;  /* 0x0000001fff0c7819 */ /* 0x000fc6000001140b */
        /* <DEDUP_REMOVED lines=13> */
.L_x_367:
[----:B------:R-:W-:Y:S05]  /*0a40*/  BSYNC.RECONVERGENT B2 ;  /* 0x0000000000027941 */ /* 0x000fea0003800200 */
.L_x_366:
[----:B------:R-:W-:Y:S01]  /*0a50*/  ISETP.GE.AND P0, PT, R15, R14, PT ;  /* 0x0000000e0f00720c */ /* 0x000fe20003f06270 */
[----:B------:R-:W-:Y:S01]  /*0a60*/  BSSY.RECONVERGENT B2, `(.L_x_368) ;  /* 0x0000011000027945 */ /* 0x000fe20003800200 */
[----:B------:R-:W-:Y:S01]  /*0a70*/  IADD3.X R18, PT, PT, R12, R3, RZ, P2, P3 ;  /* 0x000000030c127210 */ /* 0x000fe200017e64ff */
[----:B------:R-:W-:Y:S02]  /*0a80*/  IMAD.MOV.U32 R11, RZ, RZ, R23 ;  /* 0x000000ffff0b7224 */ /* 0x000fe400078e0017 */
[----:B------:R-:W-:Y:S02]  /*0a90*/  IMAD.MOV.U32 R12, RZ, RZ, R14 ;  /* 0x000000ffff0c7224 */ /* 0x000fe400078e000e */
[----:B------:R-:W-:-:S06]  /*0aa0*/  IMAD.MOV.U32 R8, RZ, RZ, R18 ;  /* 0x000000ffff087224 */ /* 0x000fcc00078e0012 */
        /* <DEDUP_REMOVED lines=12> */
.L_x_369:
[----:B------:R-:W-:Y:S05]  /*0b70*/  BSYNC.RECONVERGENT B2 ;  /* 0x0000000000027941 */ /* 0x000fea0003800200 */
.L_x_368:
[C---:B------:R-:W-:Y:S02]  /*0b80*/  VIADD R13, R7.reuse, 0x200 ;  /* 0x00000200070d7836 */ /* 0x040fe40000000000 */
[----:B------:R-:W-:-:S03]  /*0b90*/  VIADD R7, R7, 0x400 ;  /* 0x0000040007077836 */ /* 0x000fc60000000000 */
[----:B------:R-:W-:-:S13]  /*0ba0*/  ISETP.GE.AND P0, PT, R13, R10, PT ;  /* 0x0000000a0d00720c */ /* 0x000fda0003f06270 */
[----:B------:R-:W-:Y:S05]  /*0bb0*/  @!P0 BRA `(.L_x_370) ;  /* 0xfffffff800788947 */ /* 0x000fea000383ffff */
.L_x_356:
[----:B------:R-:W-:Y:S05]  /*0bc0*/  BSYNC.RECONVERGENT B1 ;  /* 0x0000000000017941 */ /* 0x000fea0003800200 */
.L_x_355:
[----:B------:R-:W-:-:S13]  /*0bd0*/  ISETP.GE.AND P0, PT, R10, 0x100, PT ;  /* 0x000001000a00780c */ /* 0x000fda0003f06270 */
[----:B------:R-:W-:Y:S05]  /*0be0*/  @!P0 BRA `(.L_x_371) ;  /* 0x00000010008c8947 */ /* 0x000fea0003800000 */
[----:B------:R-:W1:Y:S01]  /*0bf0*/  S2R R10, SR_LANEID ;  /* 0x00000000000a7919 */ /* 0x000e620000000000 */
[----:B------:R-:W-:Y:S01]  /*0c00*/  BSSY.RECONVERGENT B1, `(.L_x_372) ;  /* 0x000001b000017945 */ /* 0x000fe20003800200 */
[----:B------:R-:W-:Y:S01]  /*0c10*/  IMAD.MOV.U32 R6, RZ, RZ, R11 ;  /* 0x000000ffff067224 */ /* 0x000fe200078e000b */
[----:B0----5:R0:W2:Y:S01]  /*0c20*/  SHFL.DOWN PT, R3, R12, 0x1, 0x1f ;  /* 0x08201f000c037f89 */ /* 0x0210a200000e0000 */
[----:B------:R-:W-:Y:S02]  /*0c30*/  IMAD.MOV.U32 R7, RZ, RZ, R8 ;  /* 0x000000ffff077224 */ /* 0x000fe400078e0008 */
[----:B------:R-:W-:Y:S01]  /*0c40*/  IMAD.MOV.U32 R2, RZ, RZ, R12 ;  /* 0x000000ffff027224 */ /* 0x000fe200078e000c */
[----:B------:R0:W3:Y:S04]  /*0c50*/  SHFL.DOWN PT, R4, R11, 0x1, 0x1f ;  /* 0x08201f000b047f89 */ /* 0x0000e800000e0000 */
[----:B------:R0:W4:Y:S01]  /*0c60*/  SHFL.DOWN PT, R5, R8, 0x1, 0x1f ;  /* 0x08201f0008057f89 */ /* 0x00012200000e0000 */
[----:B-1----:R-:W-:-:S02]  /*0c70*/  ISETP.GT.AND P0, PT, R10, 0x1e, PT ;  /* 0x0000001e0a00780c */ /* 0x002fc40003f04270 */
[C---:B------:R-:W-:Y:S02]  /*0c80*/  ISETP.GT.AND P1, PT, R10.reuse, 0x1d, PT ;  /* 0x0000001d0a00780c */ /* 0x040fe40003f24270 */
[----:B------:R-:W-:-:S09]  /*0c90*/  ISETP.GT.AND P3, PT, R10, 0x1b, PT ;  /* 0x0000001b0a00780c */ /* 0x000fd20003f64270 */
[----:B0-234-:R-:W-:Y:S05]  /*0ca0*/  @P0 BRA `(.L_x_373) ;  /* 0x0000000000400947 */ /* 0x01dfea0003800000 */
        /* <DEDUP_REMOVED lines=16> */
.L_x_373:
[----:B------:R-:W-:Y:S05]  /*0db0*/  BSYNC.RECONVERGENT B1 ;  /* 0x0000000000017941 */ /* 0x000fea0003800200 */
.L_x_372:
        /* <DEDUP_REMOVED lines=27> */
.L_x_375:
[----:B------:R-:W-:Y:S05]  /*0f70*/  BSYNC.RECONVERGENT B1 ;  /* 0x0000000000017941 */ /* 0x000fea0003800200 */
.L_x_374:
        /* <DEDUP_REMOVED lines=9> */
[----:B0-----:R-:W-:Y:S02]  /*1010*/  IMAD.MOV.U32 R6, RZ, RZ, R11 ;  /* 0x000000ffff067224 */ /* 0x001fe400078e000b */
[----:B-1----:R-:W-:Y:S02]  /*1020*/  IMAD.MOV.U32 R7, RZ, RZ, R10 ;  /* 0x000000ffff077224 */ /* 0x002fe400078e000a */
        /* <DEDUP_REMOVED lines=13> */
.L_x_377:
[----:B------:R-:W-:Y:S05]  /*1100*/  BSYNC.RECONVERGENT B1 ;  /* 0x0000000000017941 */ /* 0x000fea0003800200 */
.L_x_376:
        /* <DEDUP_REMOVED lines=9> */
[----:B---3--:R-:W-:Y:S02]  /*11a0*/  IMAD.MOV.U32 R4, RZ, RZ, R13 ;  /* 0x000000ffff047224 */ /* 0x008fe400078e000d */
        /* <DEDUP_REMOVED lines=14> */
.L_x_379:
[----:B------:R-:W-:Y:S05]  /*1290*/  BSYNC.RECONVERGENT B1 ;  /* 0x0000000000017941 */ /* 0x000fea0003800200 */
.L_x_378:
[----:B0-----:R0:W0:Y:S01]  /*12a0*/  SHFL.DOWN PT, R2, R3, 0x10, 0x1f ;  /* 0x0a001f0003027f89 */ /* 0x00102200000e0000 */
[----:B------:R-:W-:Y:S01]  /*12b0*/  BSSY.RECONVERGENT B1, `(.L_x_380) ;  /* 0x0000017000017945 */ /* 0x000fe20003800200 */
[----:B--2---:R-:W-:Y:S02]  /*12c0*/  IMAD.MOV.U32 R7, RZ, RZ, R4 ;  /* 0x000000ffff077224 */ /* 0x004fe400078e0004 */
[----:B------:R2:W0:Y:S01]  /*12d0*/  SHFL.DOWN PT, R11, R4, 0x10, 0x1f ;  /* 0x0a001f00040b7f89 */ /* 0x00042200000e0000 */
[----:B----4-:R-:W-:Y:S02]  /*12e0*/  IMAD.MOV.U32 R8, RZ, RZ, R5 ;  /* 0x000000ffff087224 */ /* 0x010fe400078e0005 */
[----:B------:R-:W-:Y:S01]  /*12f0*/  IMAD.MOV.U32 R6, RZ, RZ, R3 ;  /* 0x000000ffff067224 */ /* 0x000fe200078e0003 */
[----:B-1----:R2:W1:Y:S01]  /*1300*/  SHFL.DOWN PT, R10, R5, 0x10, 0x1f ;  /* 0x0a001f00050a7f89 */ /* 0x00246200000e0000 */
[----:B------:R-:W-:Y:S05]  /*1310*/  @P4 BRA `(.L_x_381) ;  /* 0x0000000000404947 */ /* 0x000fea0003800000 */
        /* <DEDUP_REMOVED lines=16> */
.L_x_381:
[----:B------:R-:W-:Y:S05]  /*1420*/  BSYNC.RECONVERGENT B1 ;  /* 0x0000000000017941 */ /* 0x000fea0003800200 */
.L_x_380:
[----:B------:R-:W-:Y:S04]  /*1430*/  BSSY.RECONVERGENT B1, `(.L_x_382) ;  /* 0x000000c000017945 */ /* 0x000fe80003800200 */
[----:B------:R-:W-:Y:S05]  /*1440*/  @P2 BRA `(.L_x_383) ;  /* 0x0000000000282947 */ /* 0x000fea0003800000 */
[----:B--2---:R-:W2:Y:S01]  /*1450*/  S2R R4, SR_CgaCtaId ;  /* 0x0000000000047919 */ /* 0x004ea20000008800 */
        /* <DEDUP_REMOVED lines=9> */
.L_x_383:
[----:B------:R-:W-:Y:S05]  /*14f0*/  BSYNC.RECONVERGENT B1 ;  /* 0x0000000000017941 */ /* 0x000fea0003800200 */
.L_x_382:
[----:B------:R-:W-:Y:S01]  /*1500*/  BAR.SYNC.DEFER_BLOCKING 0x0 ;  /* 0x0000000000007b1d */ /* 0x000fe20000010000 */
[----:B------:R-:W-:-:S13]  /*1510*/  ISETP.NE.AND P2, PT, R9, RZ, PT ;  /* 0x000000ff0900720c */ /* 0x000fda0003f45270 */
[----:B------:R-:W-:Y:S05]  /*1520*/  @P2 BRA `(.L_x_384) ;  /* 0x0000004400542947 */ /* 0x000fea0003800000 */
[----:B0---4-:R-:W0:Y:S01]  /*1530*/  S2R R3, SR_CgaCtaId ;  /* 0x0000000000037919 */ /* 0x011e220000008800 */
[----:B------:R-:W-:Y:S01]  /*1540*/  MOV R2, 0x400 ;  /* 0x0000040000027802 */ /* 0x000fe20000000f00 */
[----:B------:R-:W-:Y:S03]  /*1550*/  BSSY.RECONVERGENT B1, `(.L_x_385) ;  /* 0x0000016000017945 */ /* 0x000fe60003800200 */
[----:B0-----:R-:W-:-:S05]  /*1560*/  LEA R26, R3, R2, 0x18 ;  /* 0x00000002031a7211 */ /* 0x001fca00078ec0ff */
[----:B--2---:R-:W0:Y:S04]  /*1570*/  LDS R5, [R26+0x18] ;  /* 0x000018001a057984 */ /* 0x004e280000000800 */
[----:B------:R2:W4:Y:S04]  /*1580*/  LDS.64 R2, [R26+0x20] ;  /* 0x000020001a027984 */ /* 0x0005280000000a00 */
[----:B------:R2:W1:Y:S04]  /*1590*/  LDS R22, [R26+0x28] ;  /* 0x000028001a167984 */ /* 0x0004680000000800 */
[----:B------:R2:W1:Y:S01]  /*15a0*/  LDS R16, [R26+0x38] ;  /* 0x000038001a107984 */ /* 0x0004620000000800 */
[----:B0-----:R-:W-:Y:S01]  /*15b0*/  ISETP.GE.AND P0, PT, R6, R5, PT ;  /* 0x000000050600720c */ /* 0x001fe20003f06270 */
[----:B------:R-:W-:-:S12]  /*15c0*/  IMAD.MOV.U32 R21, RZ, RZ, R5 ;  /* 0x000000ffff157224 */ /* 0x000fd800078e0005 */
[----:B-12-4-:R-:W-:Y:S05]  /*15d0*/  @!P0 BRA `(.L_x_386) ;  /* 0x0000000000348947 */ /* 0x016fea0003800000 */
        /* <DEDUP_REMOVED lines=13> */
.L_x_386:
[----:B------:R-:W-:Y:S05]  /*16b0*/  BSYNC.RECONVERGENT B1 ;  /* 0x0000000000017941 */ /* 0x000fea0003800200 */
.L_x_385:
        /* <DEDUP_REMOVED lines=21> */
[C---:B------:R-:W-:Y:S02]  /*1810*/  @P3 ISETP.LT.U32.AND P1, PT, R2.reuse, R6, PT ;  /* 0x000000060200320c */ /* 0x040fe40003f21070 */
[CC--:B------:R-:W-:Y:S02]  /*1820*/  @P3 ISETP.GE.AND.EX P0, PT, R3.reuse, R7.reuse, PT, P0 ;  /* 0x000000070300320c */ /* 0x0c0fe40003f06300 */
[----:B------:R-:W-:Y:S02]  /*1830*/  @P3 ISETP.LT.AND.EX P1, PT, R3, R7, PT, P1 ;  /* 0x000000070300320c */ /* 0x000fe40003f21310 */
[----:B------:R-:W-:Y:S02]  /*1840*/  @P3 SEL R23, R21, R22, !P0 ;  /* 0x0000001615173207 */ /* 0x000fe40004000000 */
[----:B------:R-:W-:-:S02]  /*1850*/  @P3 SEL R25, R2, R6, P1 ;  /* 0x0000000602193207 */ /* 0x000fc40000800000 */
[----:B------:R-:W-:-:S07]  /*1860*/  @P3 SEL R24, R3, R7, P1 ;  /* 0x0000000703183207 */ /* 0x000fce0000800000 */
.L_x_388:
[----:B------:R-:W-:Y:S05]  /*1870*/  BSYNC.RECONVERGENT B1 ;  /* 0x0000000000017941 */ /* 0x000fea0003800200 */
.L_x_387:
        /* <DEDUP_REMOVED lines=17> */
.L_x_390:
[----:B------:R-:W-:Y:S05]  /*1990*/  BSYNC.RECONVERGENT B1 ;  /* 0x0000000000017941 */ /* 0x000fea0003800200 */
.L_x_389:
        /* <DEDUP_REMOVED lines=17> */
.L_x_392:
[----:B------:R-:W-:Y:S05]  /*1ab0*/  BSYNC.RECONVERGENT B1 ;  /* 0x0000000000017941 */ /* 0x000fea0003800200 */
.L_x_391:
        /* <DEDUP_REMOVED lines=17> */
.L_x_394:
[----:B------:R-:W-:Y:S05]  /*1bd0*/  BSYNC.RECONVERGENT B1 ;  /* 0x0000000000017941 */ /* 0x000fea0003800200 */
.L_x_393:
        /* <DEDUP_REMOVED lines=17> */
.L_x_396:
[----:B------:R-:W-:Y:S05]  /*1cf0*/  BSYNC.RECONVERGENT B1 ;  /* 0x0000000000017941 */ /* 0x000fea0003800200 */
.L_x_395:
        /* <DEDUP_REMOVED lines=18> */
.L_x_371:
[----:B------:R-:W1:Y:S01]  /*1e20*/  S2R R14, SR_LANEID ;  /* 0x00000000000e7919 */ /* 0x000e620000000000 */
[----:B0-----:R-:W-:Y:S01]  /*1e30*/  LOP3.LUT R2, R9, 0x3e0, RZ, 0xc0, !PT ;  /* 0x000003e009027812 */ /* 0x001fe200078ec0ff */
[----:B------:R-:W-:Y:S01]  /*1e40*/  BSSY.RECONVERGENT B1, `(.L_x_397) ;  /* 0x0000027000017945 */ /* 0x000fe20003800200 */
[----:B------:R-:W-:Y:S02]  /*1e50*/  IMAD.MOV.U32 R16, RZ, RZ, R8 ;  /* 0x000000ffff107224 */ /* 0x000fe400078e0008 */
[----:B------:R-:W-:Y:S01]  /*1e60*/  LOP3.LUT R5, RZ, R2, RZ, 0x33, !PT ;  /* 0x00000002ff057212 */ /* 0x000fe200078e33ff */
[----:B------:R-:W-:-:S05]  /*1e70*/  VIADD R3, R2, 0x20 ;  /* 0x0000002002037836 */ /* 0x000fca0000000000 */
[----:B------:R-:W-:Y:S01]  /*1e80*/  ISETP.GT.AND P0, PT, R3, R10, PT ;  /* 0x0000000a0300720c */ /* 0x000fe20003f04270 */
[----:B------:R-:W-:-:S05]  /*1e90*/  IMAD.IADD R3, R10, 0x1, R5 ;  /* 0x000000010a037824 */ /* 0x000fca00078e0205 */
[----:B------:R-:W-:-:S05]  /*1ea0*/  SEL R3, R3, 0x1f, P0 ;  /* 0x0000001f03037807 */ /* 0x000fca0000000000 */
[----:B-----5:R0:W2:Y:S04]  /*1eb0*/  SHFL.DOWN PT, R5, R12, 0x1, R3 ;  /* 0x082000000c057989 */ /* 0x0200a800000e0003 */
[----:B------:R0:W3:Y:S01]  /*1ec0*/  SHFL.DOWN PT, R7, R8, 0x1, R3 ;  /* 0x0820000008077989 */ /* 0x0000e200000e0003 */
[CC--:B-1----:R-:W-:Y:S01]  /*1ed0*/  ISETP.GE.AND P0, PT, R14.reuse, R3.reuse, PT ;  /* 0x000000030e00720c */ /* 0x0c2fe20003f06270 */
[C---:B------:R-:W-:Y:S01]  /*1ee0*/  VIADD R4, R14.reuse, 0x4 ;  /* 0x000000040e047836 */ /* 0x040fe20000000000 */
[C---:B------:R-:W-:Y:S01]  /*1ef0*/  ISETP.NE.AND P2, PT, R14.reuse, RZ, PT ;  /* 0x000000ff0e00720c */ /* 0x040fe20003f45270 */
[C---:B------:R-:W-:Y:S02]  /*1f00*/  VIADD R2, R14.reuse, 0x2 ;  /* 0x000000020e027836 */ /* 0x040fe40000000000 */
[----:B------:R-:W-:Y:S01]  /*1f10*/  VIADD R6, R14, 0x8 ;  /* 0x000000080e067836 */ /* 0x000fe20000000000 */
[-C--:B------:R-:W-:Y:S01]  /*1f20*/  ISETP.GT.AND P5, PT, R4, R3.reuse, PT ;  /* 0x000000030400720c */ /* 0x080fe20003fa4270 */
[----:B------:R-:W-:Y:S01]  /*1f30*/  VIADD R14, R14, 0x10 ;  /* 0x000000100e0e7836 */ /* 0x000fe20000000000 */
[----:B------:R0:W1:Y:S01]  /*1f40*/  SHFL.DOWN PT, R4, R11, 0x1, R3 ;  /* 0x082000000b047989 */ /* 0x00006200000e0003 */
[-C--:B------:R-:W-:Y:S01]  /*1f50*/  ISETP.GT.AND P1, PT, R2, R3.reuse, PT ;  /* 0x000000030200720c */ /* 0x080fe20003f24270 */
[----:B------:R-:W-:Y:S01]  /*1f60*/  IMAD.MOV.U32 R2, RZ, RZ, R12 ;  /* 0x000000ffff027224 */ /* 0x000fe200078e000c */
[-C--:B------:R-:W-:Y:S01]  /*1f70*/  ISETP.GT.AND P4, PT, R6, R3.reuse, PT ;  /* 0x000000030600720c */ /* 0x080fe20003f84270 */
[----:B------:R-:W-:Y:S01]  /*1f80*/  IMAD.MOV.U32 R6, RZ, RZ, R11 ;  /* 0x000000ffff067224 */ /* 0x000fe200078e000b */
[----:B------:R-:W-:Y:S01]  /*1f90*/  ISETP.GT.AND P3, PT, R14, R3, PT ;  /* 0x000000030e00720c */ /* 0x000fe20003f64270 */
[----:B--2---:R-:W-:-:S12]  /*1fa0*/  @P0 BRA `(.L_x_398) ;  /* 0x0000000000400947 */ /* 0x004fd80003800000 */
[----:B------:R-:W-:Y:S01]  /*1fb0*/  ISETP.GE.AND P0, PT, R12, R5, PT ;  /* 0x000000050c00720c */ /* 0x000fe20003f06270 */
        /* <DEDUP_REMOVED lines=15> */
.L_x_398:
[----:B------:R-:W-:Y:S05]  /*20b0*/  BSYNC.RECONVERGENT B1 ;  /* 0x0000000000017941 */ /* 0x000fea0003800200 */
.L_x_397:
[----:B------:R2:W4:Y:S01]  /*20c0*/  SHFL.DOWN PT, R5, R2, 0x2, R3 ;  /* 0x0840000002057989 */ /* 0x00052200000e0003 */
[----:B------:R-:W-:Y:S01]  /*20d0*/  BSSY.RECONVERGENT B1, `(.L_x_399) ;  /* 0x0000017000017945 */ /* 0x000fe20003800200 */
[----:B-1----:R-:W-:Y:S02]  /*20e0*/  IMAD.MOV.U32 R4, RZ, RZ, R2 ;  /* 0x000000ffff047224 */ /* 0x002fe400078e0002 */
[----:B---3--:R2:W1:Y:S01]  /*20f0*/  SHFL.DOWN PT, R7, R6, 0x2, R3 ;  /* 0x0840000006077989 */ /* 0x00846200000e0003 */
[----:B0-----:R-:W-:Y:S02]  /*2100*/  IMAD.MOV.U32 R12, RZ, RZ, R6 ;  /* 0x000000ffff0c7224 */ /* 0x001fe400078e0006 */
[----:B------:R-:W-:Y:S01]  /*2110*/  IMAD.MOV.U32 R14, RZ, RZ, R16 ;  /* 0x000000ffff0e7224 */ /* 0x000fe200078e0010 */
[----:B------:R2:W0:Y:S01]  /*2120*/  SHFL.DOWN PT, R11, R16, 0x2, R3 ;  /* 0x08400000100b7989 */ /* 0x00042200000e0003 */
[----:B------:R-:W-:Y:S05]  /*2130*/  @P1 BRA `(.L_x_400) ;  /* 0x0000000000401947 */ /* 0x000fea0003800000 */
[----:B----4-:R-:W-:Y:S01]  /*2140*/  ISETP.GE.AND P0, PT, R2, R5, PT ;  /* 0x000000050200720c */ /* 0x010fe20003f06270 */
[----:B------:R-:W-:Y:S02]  /*2150*/  IMAD.MOV.U32 R4, RZ, RZ, R5 ;  /* 0x000000ffff047224 */ /* 0x000fe400078e0005 */
[----:B-1----:R-:W-:Y:S02]  /*2160*/  IMAD.MOV.U32 R12, RZ, RZ, R7 ;  /* 0x000000ffff0c7224 */ /* 0x002fe400078e0007 */
        /* <DEDUP_REMOVED lines=13> */
.L_x_400:
[----:B------:R-:W-:Y:S05]  /*2240*/  BSYNC.RECONVERGENT B1 ;  /* 0x0000000000017941 */ /* 0x000fea0003800200 */
.L_x_399:
[----:B----4-:R3:W4:Y:S01]  /*2250*/  SHFL.DOWN PT, R5, R4, 0x4, R3 ;  /* 0x0880000004057989 */ /* 0x01072200000e0003 */
[----:B------:R-:W-:Y:S01]  /*2260*/  BSSY.RECONVERGENT B1, `(.L_x_401) ;  /* 0x0000017000017945 */ /* 0x000fe20003800200 */
[----:B--2---:R-:W-:Y:S02]  /*2270*/  IMAD.MOV.U32 R2, RZ, RZ, R4 ;  /* 0x000000ffff027224 */ /* 0x004fe400078e0004 */
[----:B-1----:R3:W1:Y:S01]  /*2280*/  SHFL.DOWN PT, R7, R12, 0x4, R3 ;  /* 0x088000000c077989 */ /* 0x00266200000e0003 */
[----:B------:R-:W-:Y:S02]  /*2290*/  IMAD.MOV.U32 R6, RZ, RZ, R12 ;  /* 0x000000ffff067224 */ /* 0x000fe400078e000c */
[----:B------:R-:W-:Y:S01]  /*22a0*/  IMAD.MOV.U32 R8, RZ, RZ, R14 ;  /* 0x000000ffff087224 */ /* 0x000fe200078e000e */
[----:B0-----:R3:W0:Y:S01]  /*22b0*/  SHFL.DOWN PT, R11, R14, 0x4, R3 ;  /* 0x088000000e0b7989 */ /* 0x00162200000e0003 */
        /* <DEDUP_REMOVED lines=17> */
.L_x_402:
[----:B------:R-:W-:Y:S05]  /*23d0*/  BSYNC.RECONVERGENT B1 ;  /* 0x0000000000017941 */ /* 0x000fea0003800200 */
.L_x_401:
[----:B----4-:R2:W4:Y:S01]  /*23e0*/  SHFL.DOWN PT, R5, R2, 0x8, R3 ;  /* 0x0900000002057989 */ /* 0x01052200000e0003 */
[----:B------:R-:W-:Y:S01]  /*23f0*/  BSSY.RECONVERGENT B1, `(.L_x_403) ;  /* 0x0000017000017945 */ /* 0x000fe20003800200 */
[----:B---3--:R-:W-:Y:S02]  /*2400*/  IMAD.MOV.U32 R4, RZ, RZ, R2 ;  /* 0x000000ffff047224 */ /* 0x008fe400078e0002 */
        /* <DEDUP_REMOVED lines=21> */
.L_x_404:
[----:B------:R-:W-:Y:S05]  /*2560*/  BSYNC.RECONVERGENT B1 ;  /* 0x0000000000017941 */ /* 0x000fea0003800200 */
.L_x_403:
[----:B----4-:R3:W4:Y:S01]  /*2570*/  SHFL.DOWN PT, R5, R4, 0x10, R3 ;  /* 0x0a00000004057989 */ /* 0x01072200000e0003 */
[----:B------:R-:W-:Y:S01]  /*2580*/  BSSY.RECONVERGENT B1, `(.L_x_405) ;  /* 0x0000017000017945 */ /* 0x000fe20003800200 */
[----:B--2---:R-:W-:Y:S02]  /*2590*/  IMAD.MOV.U32 R6, RZ, RZ, R4 ;  /* 0x000000ffff067224 */ /* 0x004fe400078e0004 */
[----:B0-----:R3:W0:Y:S01]  /*25a0*/  SHFL.DOWN PT, R11, R12, 0x10, R3 ;  /* 0x0a0000000c0b7989 */ /* 0x00162200000e0003 */
[----:B-1----:R-:W-:Y:S02]  /*25b0*/  IMAD.MOV.U32 R7, RZ, RZ, R12 ;  /* 0x000000ffff077224 */ /* 0x002fe400078e000c */
[----:B------:R-:W-:Y:S01]  /*25c0*/  IMAD.MOV.U32 R8, RZ, RZ, R14 ;  /* 0x000000ffff087224 */ /* 0x000fe200078e000e */
[----:B------:R3:W1:Y:S01]  /*25d0*/  SHFL.DOWN PT, R13, R14, 0x10, R3 ;  /* 0x0a0000000e0d7989 */ /* 0x00066200000e0003 */
        /* <DEDUP_REMOVED lines=17> */
.L_x_406:
[----:B------:R-:W-:Y:S05]  /*26f0*/  BSYNC.RECONVERGENT B1 ;  /* 0x0000000000017941 */ /* 0x000fea0003800200 */
.L_x_405:
[----:B------:R-:W-:Y:S04]  /*2700*/  BSSY.RECONVERGENT B1, `(.L_x_407) ;  /* 0x000000c000017945 */ /* 0x000fe80003800200 */
[----:B------:R-:W-:Y:S05]  /*2710*/  @P2 BRA `(.L_x_408) ;  /* 0x0000000000282947 */ /* 0x000fea0003800000 */
[----:B---3--:R-:W2:Y:S01]  /*2720*/  S2R R4, SR_CgaCtaId ;  /* 0x0000000000047919 */ /* 0x008ea20000008800 */
[----:B------:R-:W-:Y:S02]  /*2730*/  MOV R3, 0x400 ;  /* 0x0000040000037802 */ /* 0x000fe40000000f00 */
[----:B------:R-:W-:-:S04]  /*2740*/  SHF.R.U32.HI R2, RZ, 0x1, R9 ;  /* 0x00000001ff027819 */ /* 0x000fc80000011609 */
[----:B------:R-:W-:Y:S02]  /*2750*/  LOP3.LUT R2, R2, 0x1f0, RZ, 0xc0, !PT ;  /* 0x000001f002027812 */ /* 0x000fe400078ec0ff */
[----:B--2---:R-:W-:-:S05]  /*2760*/  LEA R3, R4, R3, 0x18 ;  /* 0x0000000304037211 */ /* 0x004fca00078ec0ff */
[----:B----4-:R-:W-:Y:S02]  /*2770*/  IMAD.IADD R5, R2, 0x1, R3 ;  /* 0x0000000102057824 */ /* 0x010fe400078e0203 */
[----:B------:R-:W-:Y:S02]  /*2780*/  IMAD.MOV.U32 R2, RZ, RZ, R7 ;  /* 0x000000ffff027224 */ /* 0x000fe400078e0007 */
[----:B------:R-:W-:Y:S01]  /*2790*/  IMAD.MOV.U32 R3, RZ, RZ, R8 ;  /* 0x000000ffff037224 */ /* 0x000fe200078e0008 */
[----:B------:R2:W-:Y:S04]  /*27a0*/  STS [R5+0x8], R6 ;  /* 0x0000080605007388 */ /* 0x0005e80000000800 */
[----:B------:R2:W-:Y:S02]  /*27b0*/  STS.64 [R5+0x10], R2 ;  /* 0x0000100205007388 */ /* 0x0005e40000000a00 */
.L_x_408:
[----:B------:R-:W-:Y:S05]  /*27c0*/  BSYNC.RECONVERGENT B1 ;  /* 0x0000000000017941 */ /* 0x000fea0003800200 */
.L_x_407:
[----:B------:R-:W-:Y:S01]  /*27d0*/  BAR.SYNC.DEFER_BLOCKING 0x0 ;  /* 0x0000000000007b1d */ /* 0x000fe20000010000 */
[----:B------:R-:W-:-:S13]  /*27e0*/  ISETP.NE.AND P2, PT, R9, RZ, PT ;  /* 0x000000ff0900720c */ /* 0x000fda0003f45270 */
[----:B------:R-:W-:Y:S05]  /*27f0*/  @P2 BRA `(.L_x_384) ;  /* 0x0000003000a02947 */ /* 0x000fea0003800000 */
[C---:B------:R-:W-:Y:S01]  /*2800*/  ISETP.GE.AND P0, PT, R10.reuse, 0x21, PT ;  /* 0x000000210a00780c */ /* 0x040fe20003f06270 */
[----:B--2---:R-:W-:Y:S01]  /*2810*/  IMAD.MOV.U32 R2, RZ, RZ, R6 ;  /* 0x000000ffff027224 */ /* 0x004fe200078e0006 */
[C---:B------:R-:W-:Y:S01]  /*2820*/  ISETP.GE.AND P5, PT, R10.reuse, 0x41, PT ;  /* 0x000000410a00780c */ /* 0x040fe20003fa6270 */
[----:B0-----:R-:W-:Y:S01]  /*2830*/  IMAD.MOV.U32 R11, RZ, RZ, R7 ;  /* 0x000000ffff0b7224 */ /* 0x001fe200078e0007 */
[C---:B------:R-:W-:Y:S01]  /*2840*/  ISETP.GE.AND P4, PT, R10.reuse, 0x61, PT ;  /* 0x000000610a00780c */ /* 0x040fe20003f86270 */
[----:B---3--:R-:W-:Y:S01]  /*2850*/  IMAD.MOV.U32 R4, RZ, RZ, R8 ;  /* 0x000000ffff047224 */ /* 0x008fe200078e0008 */
[----:B------:R-:W-:-:S07]  /*2860*/  ISETP.GE.AND P3, PT, R10, 0x81, PT ;  /* 0x000000810a00780c */ /* 0x000fce0003f66270 */
[----:B------:R-:W-:Y:S06]  /*2870*/  @!P0 BRA `(.L_x_409) ;  /* 0x00000000005c8947 */ /* 0x000fec0003800000 */
[----:B------:R-:W0:Y:S01]  /*2880*/  S2UR UR5, SR_CgaCtaId ;  /* 0x00000000000579c3 */ /* 0x000e220000008800 */
[----:B------:R-:W-:Y:S01]  /*2890*/  UMOV UR4, 0x400 ;  /* 0x0000040000047882 */ /* 0x000fe20000000000 */
[----:B------:R-:W-:Y:S01]  /*28a0*/  BSSY.RECONVERGENT B1, `(.L_x_409) ;  /* 0x0000014000017945 */ /* 0x000fe20003800200 */
        /* <DEDUP_REMOVED lines=19> */
.L_x_410:
[----:B------:R-:W-:Y:S05]  /*29e0*/  BSYNC.RECONVERGENT B1 ;  /* 0x0000000000017941 */ /* 0x000fea0003800200 */
.L_x_409:
[----:B------:R-:W-:Y:S02]  /*29f0*/  IMAD.MOV.U32 R3, RZ, RZ, R2 ;  /* 0x000000ffff037224 */ /* 0x000fe400078e0002 */
[----:B------:R-:W-:Y:S02]  /*2a00*/  IMAD.MOV.U32 R9, RZ, RZ, R11 ;  /* 0x000000ffff097224 */ /* 0x000fe400078e000b */
[----:B------:R-:W-:Y:S01]  /*2a10*/  IMAD.MOV.U32 R8, RZ, RZ, R4 ;  /* 0x000000ffff087224 */ /* 0x000fe200078e0004 */
[----:B------:R-:W-:Y:S06]  /*2a20*/  @!P5 BRA `(.L_x_411) ;  /* 0x00000000005cd947 */ /* 0x000fec0003800000 */
[----:B------:R-:W0:Y:S01]  /*2a30*/  S2UR UR5, SR_CgaCtaId ;  /* 0x00000000000579c3 */ /* 0x000e220000008800 */
[----:B------:R-:W-:Y:S01]  /*2a40*/  UMOV UR4, 0x400 ;  /* 0x0000040000047882 */ /* 0x000fe20000000000 */
[----:B------:R-:W-:Y:S01]  /*2a50*/  BSSY.RECONVERGENT B1, `(.L_x_411) ;  /* 0x0000014000017945 */ /* 0x000fe20003800200 */
[----:B0-----:R-:W-:-:S09]  /*2a60*/  ULEA UR4, UR5, UR4, 0x18 ;  /* 0x0000000405047291 */ /* 0x001fd2000f8ec0ff */
[----:B----4-:R-:W0:Y:S04]  /*2a70*/  LDS R5, [UR4+0x28] ;  /* 0x00002804ff057984 */ /* 0x010e280008000800 */
        /* <DEDUP_REMOVED lines=17> */
.L_x_412:
[----:B------:R-:W-:Y:S05]  /*2b90*/  BSYNC.RECONVERGENT B1 ;  /* 0x0000000000017941 */ /* 0x000fea0003800200 */
.L_x_411:
[C---:B------:R-:W-:Y:S01]  /*2ba0*/  ISETP.GE.AND P1, PT, R10.reuse, 0xa1, PT ;  /* 0x000000a10a00780c */ /* 0x040fe20003f26270 */
[----:B------:R-:W-:Y:S01]  /*2bb0*/  IMAD.MOV.U32 R2, RZ, RZ, R3 ;  /* 0x000000ffff027224 */ /* 0x000fe200078e0003 */
[C---:B------:R-:W-:Y:S01]  /*2bc0*/  ISETP.GE.AND P5, PT, R10.reuse, 0xc1, PT ;  /* 0x000000c10a00780c */ /* 0x040fe20003fa6270 */
[----:B------:R-:W-:Y:S01]  /*2bd0*/  IMAD.MOV.U32 R7, RZ, RZ, R9 ;  /* 0x000000ffff077224 */ /* 0x000fe200078e0009 */
[----:B------:R-:W-:Y:S01]  /*2be0*/  ISETP.GE.AND P6, PT, R10, 0xe1, PT ;  /* 0x000000e10a00780c */ /* 0x000fe20003fc6270 */
[----:B------:R-:W-:Y:S01]  /*2bf0*/  IMAD.MOV.U32 R6, RZ, RZ, R8 ;  /* 0x000000ffff067224 */ /* 0x000fe200078e0008 */
[----:B------:R-:W-:Y:S11]  /*2c00*/  @!P4 BRA `(.L_x_413) ;  /* 0x00000000005cc947 */ /* 0x000ff60003800000 */
        /* <DEDUP_REMOVED lines=22> */
.L_x_414:
[----:B------:R-:W-:Y:S05]  /*2d70*/  BSYNC.RECONVERGENT B1 ;  /* 0x0000000000017941 */ /* 0x000fea0003800200 */
.L_x_413:
        /* <DEDUP_REMOVED lines=26> */
.L_x_416:
[----:B------:R-:W-:Y:S05]  /*2f20*/  BSYNC.RECONVERGENT B1 ;  /* 0x0000000000017941 */ /* 0x000fea0003800200 */
.L_x_415:
        /* <DEDUP_REMOVED lines=26> */
.L_x_418:
[----:B------:R-:W-:Y:S05]  /*30d0*/  BSYNC.RECONVERGENT B1 ;  /* 0x0000000000017941 */ /* 0x000fea0003800200 */
.L_x_417:
        /* <DEDUP_REMOVED lines=26> */
.L_x_420:
[----:B------:R-:W-:Y:S05]  /*3280*/  BSYNC.RECONVERGENT B1 ;  /* 0x0000000000017941 */ /* 0x000fea0003800200 */
.L_x_419:
[----:B------:R-:W-:Y:S02]  /*3290*/  IMAD.MOV.U32 R6, RZ, RZ, R3 ;  /* 0x000000ffff067224 */ /* 0x000fe400078e0003 */
[----:B------:R-:W-:Y:S02]  /*32a0*/  IMAD.MOV.U32 R7, RZ, RZ, R9 ;  /* 0x000000ffff077224 */ /* 0x000fe400078e0009 */
[----:B------:R-:W-:Y:S01]  /*32b0*/  IMAD.MOV.U32 R8, RZ, RZ, R4 ;  /* 0x000000ffff087224 */ /* 0x000fe200078e0004 */
[----:B------:R-:W-:Y:S06]  /*32c0*/  @!P6 BRA `(.L_x_384) ;  /* 0x0000002400ece947 */ /* 0x000fec0003800000 */
[----:B------:R-:W0:Y:S01]  /*32d0*/  S2UR UR5, SR_CgaCtaId ;  /* 0x00000000000579c3 */ /* 0x000e220000008800 */
[----:B------:R-:W-:Y:S02]  /*32e0*/  UMOV UR4, 0x400 ;  /* 0x0000040000047882 */ /* 0x000fe40000000000 */
        /* <DEDUP_REMOVED lines=21> */
.L_x_352:
[----:B------:R-:W0:Y:S01]  /*3440*/  S2R R11, SR_TID.X ;  /* 0x00000000000b7919 */ /* 0x000e220000002100 */
[----:B------:R-:W1:Y:S02]  /*3450*/  LDCU.128 UR12, c[0x0][0x380] ;  /* 0x00007000ff0c77ac */ /* 0x000e640008000c00 */
[----:B-1----:R-:W-:Y:S02]  /*3460*/  IMAD.U32 R12, RZ, RZ, UR12 ;  /* 0x0000000cff0c7e24 */ /* 0x002fe4000f8e00ff */
[----:B------:R-:W-:Y:S01]  /*3470*/  IMAD.U32 R13, RZ, RZ, UR13 ;  /* 0x0000000dff0d7e24 */ /* 0x000fe2000f8e00ff */
[----:B0-----:R-:W-:-:S05]  /*3480*/  IADD3 R3, P0, PT, R6, R11, RZ ;  /* 0x0000000b06037210 */ /* 0x001fca0007f1e0ff */
[----:B------:R-:W-:Y:S01]  /*3490*/  IMAD.X R4, RZ, RZ, RZ, P0 ;  /* 0x000000ffff047224 */ /* 0x000fe200000e06ff */
[----:B------:R-:W-:-:S04]  /*34a0*/  LEA R2, P0, R3, R12, 0x2 ;  /* 0x0000000c03027211 */ /* 0x000fc800078010ff */
[----:B------:R-:W-:-:S05]  /*34b0*/  LEA.HI.X R3, R3, R13, R4, 0x2, P0 ;  /* 0x0000000d03037211 */ /* 0x000fca00000f1404 */
[----:B------:R-:W2:Y:S04]  /*34c0*/  LDG.E R4, desc[UR10][R2.64] ;  /* 0x0000000a02047981 */ /* 0x000ea8000c1e1900 */
[----:B------:R-:W2:Y:S04]  /*34d0*/  LDG.E R5, desc[UR10][R2.64+0x400] ;  /* 0x0004000a02057981 */ /* 0x000ea8000c1e1900 */
[----:B------:R-:W3:Y:S04]  /*34e0*/  LDG.E R8, desc[UR10][R2.64+0x800] ;  /* 0x0008000a02087981 */ /* 0x000ee8000c1e1900 */
[----:B------:R-:W4:Y:S04]  /*34f0*/  LDG.E R9, desc[UR10][R2.64+0xc00] ;  /* 0x000c000a02097981 */ /* 0x000f28000c1e1900 */
[----:B------:R-:W5:Y:S01]  /*3500*/  LDG.E R10, desc[UR10][R2.64+0x1000] ;  /* 0x0010000a020a7981 */ /* 0x000f62000c1e1900 */
[----:B--2---:R-:W-:-:S02]  /*3510*/  VIMNMX R15, PT, PT, R4, R5, !PT ;  /* 0x00000005040f7248 */ /* 0x004fc40007fe0100 */
[----:B------:R-:W-:Y:S01]  /*3520*/  ISETP.GE.AND P0, PT, R4, R5, PT ;  /* 0x000000050400720c */ /* 0x000fe20003f06270 */
[----:B------:R-:W-:Y:S01]  /*3530*/  VIADD R4, R11, 0x200 ;  /* 0x000002000b047836 */ /* 0x000fe20000000000 */
[----:B---3--:R-:W-:Y:S02]  /*3540*/  VIMNMX R14, PT, PT, R8, R15, !PT ;  /* 0x0000000f080e7248 */ /* 0x008fe40007fe0100 */
[----:B------:R-:W-:Y:S01]  /*3550*/  ISETP.GE.AND P1, PT, R15, R8, PT ;  /* 0x000000080f00720c */ /* 0x000fe20003f26270 */
[----:B------:R-:W-:Y:S01]  /*3560*/  VIADD R8, R11, 0x100 ;  /* 0x000001000b087836 */ /* 0x000fe20000000000 */
[----:B----4-:R-:W-:Y:S01]  /*3570*/  ISETP.GE.AND P3, PT, R14, R9, PT ;  /* 0x000000090e00720c */ /* 0x010fe20003f66270 */
[----:B------:R-:W-:Y:S01]  /*3580*/  IMAD.U32 R15, RZ, RZ, UR15 ;  /* 0x0000000fff0f7e24 */ /* 0x000fe2000f8e00ff */
[----:B------:R-:W-:Y:S01]  /*3590*/  VIMNMX R17, PT, PT, R9, R14, !PT ;  /* 0x0000000e09117248 */ /* 0x000fe20007fe0100 */
[----:B------:R-:W-:Y:S01]  /*35a0*/  IMAD.U32 R14, RZ, RZ, UR14 ;  /* 0x0000000eff0e7e24 */ /* 0x000fe2000f8e00ff */
[----:B------:R-:W-:-:S02]  /*35b0*/  LOP3.LUT R9, R11, 0x400, RZ, 0xfc, !PT ;  /* 0x000004000b097812 */ /* 0x000fc400078efcff */
[----:B-----5:R-:W-:Y:S02]  /*35c0*/  ISETP.GE.AND P2, PT, R17, R10, PT ;  /* 0x0000000a1100720c */ /* 0x020fe40003f46270 */
[----:B------:R-:W-:-:S03]  /*35d0*/  IADD3 R2, P4, PT, R6, R14, RZ ;  /* 0x0000000e06027210 */ /* 0x000fc60007f9e0ff */
[----:B------:R-:W-:Y:S02]  /*35e0*/  @P1 SEL R4, R8, R11, !P0 ;  /* 0x0000000b08041207 */ /* 0x000fe40004000000 */
[----:B------:R-:W-:Y:S01]  /*35f0*/  ISETP.LE.U32.AND P1, PT, R7, UR6, PT ;  /* 0x0000000607007c0c */ /* 0x000fe2000bf23070 */
[----:B------:R-:W-:Y:S02]  /*3600*/  @!P3 VIADD R4, R11, 0x300 ;  /* 0x000003000b04b836 */ /* 0x000fe40000000000 */
[----:B------:R-:W-:Y:S01]  /*3610*/  IMAD.X R3, RZ, RZ, R15, P4 ;  /* 0x000000ffff037224 */ /* 0x000fe200020e060f */
[----:B------:R-:W-:Y:S02]  /*3620*/  ISETP.GE.U32.AND.EX P1, PT, RZ, R18, PT, P1 ;  /* 0x00000012ff00720c */ /* 0x000fe40003f26110 */
[----:B------:R-:W-:Y:S02]  /*3630*/  @P2 ISETP.GE.U32.AND P0, PT, R4, R9, PT ;  /* 0x000000090400220c */ /* 0x000fe40003f06070 */
[----:B------:R-:W-:-:S02]  /*3640*/  IADD3 R9, P3, PT, R9, R2, RZ ;  /* 0x0000000209097210 */ /* 0x000fc40007f7e0ff */
[----:B------:R-:W-:Y:S02]  /*3650*/  @P2 IADD3 R2, P4, PT, R4, R2, RZ ;  /* 0x0000000204022210 */ /* 0x000fe40007f9e0ff */
[----:B------:R-:W-:Y:S01]  /*3660*/  @P2 ISETP.GE.U32.AND.EX P0, PT, RZ, RZ, PT, P0 ;  /* 0x000000ffff00220c */ /* 0x000fe20003f06100 */
[--C-:B------:R-:W-:Y:S02]  /*3670*/  IMAD.X R8, RZ, RZ, R3.reuse, P3 ;  /* 0x000000ffff087224 */ /* 0x100fe400018e0603 */
[----:B------:R-:W-:Y:S01]  /*3680*/  @P2 IMAD.X R3, RZ, RZ, R3, P4 ;  /* 0x000000ffff032224 */ /* 0x000fe200020e0603 */
[----:B------:R-:W-:-:S04]  /*3690*/  @P2 ISETP.LT.OR P0, PT, R10, R17, !P0 ;  /* 0x000000110a00220c */ /* 0x000fc80004701670 */
[----:B------:R-:W-:Y:S02]  /*36a0*/  @P2 SEL R10, R17, R10, P0 ;  /* 0x0000000a110a2207 */ /* 0x000fe40000000000 */
[----:B------:R-:W-:Y:S02]  /*36b0*/  @P2 SEL R9, R2, R9, P0 ;  /* 0x0000000902092207 */ /* 0x000fe40000000000 */
[----:B------:R-:W-:Y:S01]  /*36c0*/  @P2 SEL R8, R3, R8, P0 ;  /* 0x0000000803082207 */ /* 0x000fe20000000000 */
[----:B------:R-:W-:Y:S06]  /*36d0*/  @P1 BRA `(.L_x_421) ;  /* 0x0000001000641947 */ /* 0x000fec0003800000 */
[----:B------:R-:W0:Y:S01]  /*36e0*/  LDCU.64 UR8, c[0x0][0x3e8] ;  /* 0x00007d00ff0877ac */ /* 0x000e220008000a00 */
[----:B------:R-:W-:Y:S01]  /*36f0*/  ISETP.NE.AND P0, PT, R11, RZ, PT ;  /* 0x000000ff0b00720c */ /* 0x000fe20003f05270 */
[----:B------:R-:W-:Y:S01]  /*3700*/  BSSY.RECONVERGENT B1, `(.L_x_422) ;  /* 0x0000012000017945 */ /* 0x000fe20003800200 */
[----:B------:R-:W-:Y:S01]  /*3710*/  UMOV UR4, 0x8 ;  /* 0x0000000800047882 */ /* 0x000fe20000000000 */
[----:B------:R-:W-:Y:S02]  /*3720*/  UMOV UR5, 0x0 ;  /* 0x0000000000057882 */ /* 0x000fe40000000000 */
[----:B0-----:R-:W-:-:S04]  /*3730*/  UIMAD.WIDE.U32 UR4, UR8, 0x1, UR4 ;  /* 0x00000001080478a5 */ /* 0x001fc8000f8e0004 */
[----:B------:R-:W-:Y:S02]  /*3740*/  UIADD3 UR7, UPT, UPT, UR5, UR9, URZ ;  /* 0x0000000905077290 */ /* 0x000fe4000fffe0ff */
[----:B------:R-:W-:Y:S02]  /*3750*/  IMAD.U32 R3, RZ, RZ, UR5 ;  /* 0x00000005ff037e24 */ /* 0x000fe4000f8e00ff */
[----:B------:R-:W-:Y:S02]  /*3760*/  IMAD.U32 R2, RZ, RZ, UR4 ;  /* 0x00000004ff027e24 */ /* 0x000fe4000f8e00ff */
[----:B------:R-:W-:Y:S01]  /*3770*/  IMAD.U32 R3, RZ, RZ, UR7 ;  /* 0x00000007ff037e24 */ /* 0x000fe2000f8e00ff */
[----:B------:R-:W-:Y:S06]  /*3780*/  @P0 BRA `(.L_x_423) ;  /* 0x0000000000240947 */ /* 0x000fec0003800000 */
[----:B------:R-:W-:Y:S02]  /*3790*/  IMAD.MOV.U32 R16, RZ, RZ, 0x500 ;  /* 0x00000500ff107424 */ /* 0x000fe400078e00ff */
[----:B------:R-:W-:-:S05]  /*37a0*/  IMAD.MOV.U32 R17, RZ, RZ, 0x0 ;  /* 0x00000000ff117424 */ /* 0x000fca00078e00ff */
[----:B------:R-:W2:Y:S01]  /*37b0*/  ATOMG.E.ADD.64.STRONG.GPU PT, R4, desc[UR10][R2.64], R16 ;  /* 0x80000010020479a8 */ /* 0x000ea200081ef50a */
[----:B------:R-:W0:Y:S01]  /*37c0*/  S2UR UR5, SR_CgaCtaId ;  /* 0x00000000000579c3 */ /* 0x000e220000008800 */
[----:B------:R-:W-:Y:S02]  /*37d0*/  UMOV UR4, 0x400 ;  /* 0x0000040000047882 */ /* 0x000fe40000000000 */
[----:B0-----:R-:W-:Y:S01]  /*37e0*/  ULEA UR4, UR5, UR4, 0x18 ;  /* 0x0000000405047291 */ /* 0x001fe2000f8ec0ff */
[----:B--2---:R-:W-:-:S05]  /*37f0*/  IADD3 R4, P0, PT, R4, UR6, RZ ;  /* 0x0000000604047c10 */ /* 0x004fca000ff1e0ff */
[----:B------:R-:W-:-:S05]  /*3800*/  IMAD.X R5, RZ, RZ, R5, P0 ;  /* 0x000000ffff057224 */ /* 0x000fca00000e0605 */
[----:B------:R0:W-:Y:S03]  /*3810*/  STS.64 [UR4+0x98], R4 ;  /* 0x00009804ff007988 */ /* 0x0001e60008000a04 */
.L_x_423:
[----:B------:R-:W-:Y:S05]  /*3820*/  BSYNC.RECONVERGENT B1 ;  /* 0x0000000000017941 */ /* 0x000fea0003800200 */
.L_x_422:
[----:B------:R-:W1:Y:S08]  /*3830*/  S2UR UR5, SR_CgaCtaId ;  /* 0x00000000000579c3 */ /* 0x000e700000008800 */
[----:B------:R-:W-:Y:S06]  /*3840*/  BAR.SYNC.DEFER_BLOCKING 0x0 ;  /* 0x0000000000007b1d */ /* 0x000fec0000010000 */
[----:B------:R-:W-:-:S02]  /*3850*/  UMOV UR4, 0x400 ;  /* 0x0000040000047882 */ /* 0x000fc40000000000 */
[----:B-1----:R-:W-:-:S06]  /*3860*/  ULEA UR4, UR5, UR4, 0x18 ;  /* 0x0000000405047291 */ /* 0x002fcc000f8ec0ff */
[----:B------:R-:W-:-:S05]  /*3870*/  IMAD.U32 R23, RZ, RZ, UR4 ;  /* 0x00000004ff177e24 */ /* 0x000fca000f8e00ff */
[----:B0-----:R-:W0:Y:S02]  /*3880*/  LDS.64 R4, [R23+0x98] ;  /* 0x0000980017047984 */ /* 0x001e240000000a00 */
[----:B0-----:R-:W-:-:S04]  /*3890*/  IADD3 R6, P1, PT, R4, 0x500, RZ ;  /* 0x0000050004067810 */ /* 0x001fc80007f3e0ff */
[----:B------:R-:W-:Y:S01]  /*38a0*/  ISETP.GT.U32.AND P0, PT, R6, R7, PT ;  /* 0x000000070600720c */ /* 0x000fe20003f04070 */
[----:B------:R-:W-:-:S05]  /*38b0*/  IMAD.X R17, RZ, RZ, R5, P1 ;  /* 0x000000ffff117224 */ /* 0x000fca00008e0605 */
[----:B------:R-:W-:-:S13]  /*38c0*/  ISETP.GT.AND.EX P0, PT, R17, R18, PT, P0 ;  /* 0x000000121100720c */ /* 0x000fda0003f04300 */
[----:B------:R-:W-:Y:S05]  /*38d0*/  @P0 BRA `(.L_x_424) ;  /* 0x0000000400700947 */ /* 0x000fea0003800000 */
[----:B------:R-:W-:Y:S01]  /*38e0*/  BSSY.RECONVERGENT B1, `(.L_x_424) ;  /* 0x000005b000017945 */ /* 0x000fe20003800200 */
[----:B------:R-:W-:Y:S01]  /*38f0*/  IMAD.MOV.U32 R16, RZ, RZ, R10 ;  /* 0x000000ffff107224 */ /* 0x000fe200078e000a */
[----:B------:R-:W0:Y:S01]  /*3900*/  LDCU.64 UR8, c[0x0][0x398] ;  /* 0x00007300ff0877ac */ /* 0x000e220008000a00 */
[----:B------:R-:W-:Y:S02]  /*3910*/  IMAD.MOV.U32 R19, RZ, RZ, R9 ;  /* 0x000000ffff137224 */ /* 0x000fe400078e0009 */
[----:B------:R-:W-:Y:S01]  /*3920*/  IMAD.MOV.U32 R6, RZ, RZ, R8 ;  /* 0x000000ffff067224 */ /* 0x000fe200078e0008 */
[----:B------:R-:W1:Y:S06]  /*3930*/  LDCU.128 UR12, c[0x0][0x380] ;  /* 0x00007000ff0c77ac */ /* 0x000e6c0008000c00 */
.L_x_427:
[----:B------:R-:W-:Y:S01]  /*3940*/  IADD3 R9, P0, PT, R11, R4, RZ ;  /* 0x000000040b097210 */ /* 0x000fe20007f1e0ff */
[----:B-1----:R-:W-:Y:S02]  /*3950*/  IMAD.U32 R12, RZ, RZ, UR12 ;  /* 0x0000000cff0c7e24 */ /* 0x002fe4000f8e00ff */
[----:B------:R-:W-:Y:S02]  /*3960*/  IMAD.U32 R13, RZ, RZ, UR13 ;  /* 0x0000000dff0d7e24 */ /* 0x000fe4000f8e00ff */
[----:B------:R-:W-:Y:S01]  /*3970*/  IMAD.X R8, RZ, RZ, R5, P0 ;  /* 0x000000ffff087224 */ /* 0x000fe200000e0605 */
[----:B------:R-:W-:-:S04]  /*3980*/  LEA R4, P0, R9, R12, 0x2 ;  /* 0x0000000c09047211 */ /* 0x000fc800078010ff */
[----:B------:R-:W-:-:S05]  /*3990*/  LEA.HI.X R5, R9, R13, R8, 0x2, P0 ;  /* 0x0000000d09057211 */ /* 0x000fca00000f1408 */
[----:B------:R-:W2:Y:S04]  /*39a0*/  LDG.E R7, desc[UR10][R4.64] ;  /* 0x0000000a04077981 */ /* 0x000ea8000c1e1900 */
[----:B------:R-:W3:Y:S04]  /*39b0*/  LDG.E R24, desc[UR10][R4.64+0x400] ;  /* 0x0004000a04187981 */ /* 0x000ee8000c1e1900 */
[----:B------:R-:W4:Y:S04]  /*39c0*/  LDG.E R18, desc[UR10][R4.64+0x800] ;  /* 0x0008000a04127981 */ /* 0x000f28000c1e1900 */
[----:B------:R-:W4:Y:S01]  /*39d0*/  LDG.E R17, desc[UR10][R4.64+0xc00] ;  /* 0x000c000a04117981 */ /* 0x000f22000c1e1900 */
[----:B------:R-:W-:-:S02]  /*39e0*/  IMAD.U32 R14, RZ, RZ, UR14 ;  /* 0x0000000eff0e7e24 */ /* 0x000fc4000f8e00ff */
[----:B------:R-:W-:Y:S01]  /*39f0*/  IMAD.U32 R15, RZ, RZ, UR15 ;  /* 0x0000000fff0f7e24 */ /* 0x000fe2000f8e00ff */
[----:B------:R1:W5:Y:S01]  /*3a00*/  LDG.E R10, desc[UR10][R4.64+0x1000] ;  /* 0x0010000a040a7981 */ /* 0x000362000c1e1900 */
[----:B------:R-:W-:Y:S01]  /*3a10*/  BSSY.RECONVERGENT B2, `(.L_x_425) ;  /* 0x000002c000027945 */ /* 0x000fe20003800200 */
[----:B------:R-:W-:Y:S01]  /*3a20*/  BAR.SYNC.DEFER_BLOCKING 0x0 ;  /* 0x0000000000007b1d */ /* 0x000fe20000010000 */
[----:B------:R-:W-:-:S04]  /*3a30*/  IADD3 R26, P0, PT, R9, R14, RZ ;  /* 0x0000000e091a7210 */ /* 0x000fc80007f1e0ff */
[----:B------:R-:W-:Y:S01]  /*3a40*/  IADD3 R20, P3, PT, R26, 0x100, RZ ;  /* 0x000001001a147810 */ /* 0x000fe20007f7e0ff */
[----:B------:R-:W-:Y:S01]  /*3a50*/  IMAD.X R27, R8, 0x1, R15, P0 ;  /* 0x00000001081b7824 */ /* 0x000fe200000e060f */
[C---:B------:R-:W-:Y:S02]  /*3a60*/  IADD3 R21, P4, PT, R26.reuse, 0x200, RZ ;  /* 0x000002001a157810 */ /* 0x040fe40007f9e0ff */
[----:B------:R-:W-:Y:S01]  /*3a70*/  IADD3 R9, P6, PT, R26, 0x400, RZ ;  /* 0x000004001a097810 */ /* 0x000fe20007fde0ff */
[--C-:B------:R-:W-:Y:S01]  /*3a80*/  IMAD.X R25, RZ, RZ, R27.reuse, P3 ;  /* 0x000000ffff197224 */ /* 0x100fe200018e061b */
[----:B------:R-:W-:Y:S01]  /*3a90*/  ISETP.NE.AND P3, PT, R11, RZ, PT ;  /* 0x000000ff0b00720c */ /* 0x000fe20003f65270 */
[--C-:B------:R-:W-:Y:S02]  /*3aa0*/  IMAD.X R22, RZ, RZ, R27.reuse, P4 ;  /* 0x000000ffff167224 */ /* 0x100fe400020e061b */
[----:B------:R-:W-:Y:S01]  /*3ab0*/  IMAD.X R8, RZ, RZ, R27, P6 ;  /* 0x000000ffff087224 */ /* 0x000fe200030e061b */
[----:B--2---:R-:W-:-:S13]  /*3ac0*/  ISETP.GE.AND P2, PT, R16, R7, PT ;  /* 0x000000071000720c */ /* 0x004fda0003f46270 */
[----:B------:R-:W-:-:S04]  /*3ad0*/  @P2 ISETP.GE.U32.AND P0, PT, R19, R26, PT ;  /* 0x0000001a1300220c */ /* 0x000fc80003f06070 */
[----:B------:R-:W-:-:S04]  /*3ae0*/  @P2 ISETP.GE.AND.EX P0, PT, R6, R27, PT, P0 ;  /* 0x0000001b0600220c */ /* 0x000fc80003f06300 */
[----:B------:R-:W-:-:S04]  /*3af0*/  @P2 ISETP.LT.OR P0, PT, R7, R16, !P0 ;  /* 0x000000100700220c */ /* 0x000fc80004701670 */
[----:B------:R-:W-:Y:S02]  /*3b00*/  @P2 SEL R7, R16, R7, P0 ;  /* 0x0000000710072207 */ /* 0x000fe40000000000 */
[----:B------:R-:W-:Y:S02]  /*3b10*/  IADD3 R16, P5, PT, R26, 0x300, RZ ;  /* 0x000003001a107810 */ /* 0x000fe40007fbe0ff */
[----:B---3--:R-:W-:Y:S02]  /*3b20*/  ISETP.GE.AND P1, PT, R7, R24, PT ;  /* 0x000000180700720c */ /* 0x008fe40003f26270 */
[----:B------:R-:W-:Y:S01]  /*3b30*/  @P2 SEL R26, R19, R26, P0 ;  /* 0x0000001a131a2207 */ /* 0x000fe20000000000 */
[----:B------:R-:W-:Y:S01]  /*3b40*/  IMAD.X R19, RZ, RZ, R27, P5 ;  /* 0x000000ffff137224 */ /* 0x000fe200028e061b */
[----:B------:R-:W-:-:S09]  /*3b50*/  @P2 SEL R27, R6, R27, P0 ;  /* 0x0000001b061b2207 */ /* 0x000fd20000000000 */
[----:B------:R-:W-:-:S04]  /*3b60*/  @P1 ISETP.GE.U32.AND P0, PT, R26, R20, PT ;  /* 0x000000141a00120c */ /* 0x000fc80003f06070 */
[----:B------:R-:W-:-:S04]  /*3b70*/  @P1 ISETP.GE.AND.EX P0, PT, R27, R25, PT, P0 ;  /* 0x000000191b00120c */ /* 0x000fc80003f06300 */
[----:B------:R-:W-:-:S04]  /*3b80*/  @P1 ISETP.LT.OR P0, PT, R24, R7, !P0 ;  /* 0x000000071800120c */ /* 0x000fc80004701670 */
[----:B------:R-:W-:Y:S02]  /*3b90*/  @P1 SEL R24, R7, R24, P0 ;  /* 0x0000001807181207 */ /* 0x000fe40000000000 */
[----:B------:R-:W-:Y:S02]  /*3ba0*/  @P1 SEL R20, R26, R20, P0 ;  /* 0x000000141a141207 */ /* 0x000fe40000000000 */
[----:B----4-:R-:W-:Y:S02]  /*3bb0*/  ISETP.GE.AND P2, PT, R24, R18, PT ;  /* 0x000000121800720c */ /* 0x010fe40003f46270 */
[----:B------:R-:W-:-:S11]  /*3bc0*/  @P1 SEL R25, R27, R25, P0 ;  /* 0x000000191b191207 */ /* 0x000fd60000000000 */
[----:B------:R-:W-:-:S04]  /*3bd0*/  @P2 ISETP.GE.U32.AND P0, PT, R20, R21, PT ;  /* 0x000000151400220c */ /* 0x000fc80003f06070 */
[----:B------:R-:W-:-:S04]  /*3be0*/  @P2 ISETP.GE.AND.EX P0, PT, R25, R22, PT, P0 ;  /* 0x000000161900220c */ /* 0x000fc80003f06300 */
[----:B------:R-:W-:-:S04]  /*3bf0*/  @P2 ISETP.LT.OR P0, PT, R18, R24, !P0 ;  /* 0x000000181200220c */ /* 0x000fc80004701670 */
[----:B------:R-:W-:-:S04]  /*3c00*/  @P2 SEL R18, R24, R18, P0 ;  /* 0x0000001218122207 */ /* 0x000fc80000000000 */
[----:B------:R-:W-:Y:S01]  /*3c10*/  ISETP.GE.AND P1, PT, R18, R17, PT ;  /* 0x000000111200720c */ /* 0x000fe20003f26270 */
[----:B-1----:R-:W-:-:S12]  /*3c20*/  @P3 BRA `(.L_x_426) ;  /* 0x0000000000283947 */ /* 0x002fd80003800000 */
[----:B------:R-:W-:Y:S02]  /*3c30*/  IMAD.MOV.U32 R4, RZ, RZ, 0x500 ;  /* 0x00000500ff047424 */ /* 0x000fe400078e00ff */
[----:B------:R-:W-:-:S06]  /*3c40*/  IMAD.MOV.U32 R5, RZ, RZ, 0x0 ;  /* 0x00000000ff057424 */ /* 0x000fcc00078e00ff */
[----:B------:R-:W2:Y:S01]  /*3c50*/  ATOMG.E.ADD.64.STRONG.GPU PT, R4, desc[UR10][R2.64], R4 ;  /* 0x80000004020479a8 */ /* 0x000ea200081ef50a */
[----:B------:R-:W1:Y:S01]  /*3c60*/  S2UR UR5, SR_CgaCtaId ;  /* 0x00000000000579c3 */ /* 0x000e620000008800 */
[----:B------:R-:W-:Y:S02]  /*3c70*/  UMOV UR4, 0x400 ;  /* 0x0000040000047882 */ /* 0x000fe40000000000 */
[----:B-1----:R-:W-:-:S06]  /*3c80*/  ULEA UR4, UR5, UR4, 0x18 ;  /* 0x0000000405047291 */ /* 0x002fcc000f8ec0ff */
[----:B------:R-:W-:Y:S01]  /*3c90*/  IMAD.U32 R23, RZ, RZ, UR4 ;  /* 0x00000004ff177e24 */ /* 0x000fe2000f8e00ff */
[----:B--2---:R-:W-:-:S05]  /*3ca0*/  IADD3 R6, P3, PT, R4, UR6, RZ ;  /* 0x0000000604067c10 */ /* 0x004fca000ff7e0ff */
[----:B------:R-:W-:-:S05]  /*3cb0*/  IMAD.X R7, RZ, RZ, R5, P3 ;  /* 0x000000ffff077224 */ /* 0x000fca00018e0605 */
[----:B------:R1:W-:Y:S03]  /*3cc0*/  STS.64 [R23+0x98], R6 ;  /* 0x0000980617007388 */ /* 0x0003e60000000a00 */
.L_x_426:
[----:B0-----:R-:W-:Y:S05]  /*3cd0*/  BSYNC.RECONVERGENT B2 ;  /* 0x0000000000027941 */ /* 0x001fea0003800200 */
.L_x_425:
[----:B------:R-:W-:Y:S01]  /*3ce0*/  BAR.SYNC.DEFER_BLOCKING 0x0 ;  /* 0x0000000000007b1d */ /* 0x000fe20000010000 */
[----:B------:R-:W-:Y:S01]  /*3cf0*/  @P2 SEL R21, R20, R21, P0 ;  /* 0x0000001514152207 */ /* 0x000fe20000000000 */
[----:B-1----:R-:W-:Y:S01]  /*3d00*/  IMAD.U32 R7, RZ, RZ, UR8 ;  /* 0x00000008ff077e24 */ /* 0x002fe2000f8e00ff */
[----:B------:R-:W-:Y:S02]  /*3d10*/  @P2 SEL R22, R25, R22, P0 ;  /* 0x0000001619162207 */ /* 0x000fe40000000000 */
[----:B------:R-:W-:-:S04]  /*3d20*/  @P1 ISETP.GE.U32.AND P0, PT, R21, R16, PT ;  /* 0x000000101500120c */ /* 0x000fc80003f06070 */
[----:B------:R-:W-:-:S04]  /*3d30*/  @P1 ISETP.GE.AND.EX P0, PT, R22, R19, PT, P0 ;  /* 0x000000131600120c */ /* 0x000fc80003f06300 */
[----:B------:R-:W-:-:S04]  /*3d40*/  @P1 ISETP.LT.OR P0, PT, R17, R18, !P0 ;  /* 0x000000121100120c */ /* 0x000fc80004701670 */
[----:B------:R-:W-:Y:S01]  /*3d50*/  @P1 SEL R17, R18, R17, P0 ;  /* 0x0000001112111207 */ /* 0x000fe20000000000 */
[----:B------:R-:W-:Y:S01]  /*3d60*/  IMAD.U32 R18, RZ, RZ, UR9 ;  /* 0x00000009ff127e24 */ /* 0x000fe2000f8e00ff */
[----:B------:R-:W-:Y:S02]  /*3d70*/  @P1 SEL R16, R21, R16, P0 ;  /* 0x0000001015101207 */ /* 0x000fe40000000000 */
[----:B-----5:R-:W-:Y:S02]  /*3d80*/  ISETP.GE.AND P2, PT, R17, R10, PT ;  /* 0x0000000a1100720c */ /* 0x020fe40003f46270 */
[----:B------:R-:W-:Y:S01]  /*3d90*/  @P1 SEL R19, R22, R19, P0 ;  /* 0x0000001316131207 */ /* 0x000fe20000000000 */
[----:B------:R-:W0:Y:S10]  /*3da0*/  LDS.64 R4, [R23+0x98] ;  /* 0x0000980017047984 */ /* 0x000e340000000a00 */
[----:B------:R-:W-:-:S04]  /*3db0*/  @P2 ISETP.GE.U32.AND P0, PT, R16, R9, PT ;  /* 0x000000091000220c */ /* 0x000fc80003f06070 */
[----:B------:R-:W-:-:S04]  /*3dc0*/  @P2 ISETP.GE.AND.EX P0, PT, R19, R8, PT, P0 ;  /* 0x000000081300220c */ /* 0x000fc80003f06300 */
[----:B------:R-:W-:-:S04]  /*3dd0*/  @P2 ISETP.LT.OR P0, PT, R10, R17, !P0 ;  /* 0x000000110a00220c */ /* 0x000fc80004701670 */
[----:B------:R-:W-:Y:S02]  /*3de0*/  @P2 SEL R10, R17, R10, P0 ;  /* 0x0000000a110a2207 */ /* 0x000fe40000000000 */
[----:B------:R-:W-:Y:S02]  /*3df0*/  @P2 SEL R9, R16, R9, P0 ;  /* 0x0000000910092207 */ /* 0x000fe40000000000 */
[----:B------:R-:W-:Y:S01]  /*3e00*/  @P2 SEL R8, R19, R8, P0 ;  /* 0x0000000813082207 */ /* 0x000fe20000000000 */
[----:B------:R-:W-:Y:S02]  /*3e10*/  IMAD.MOV.U32 R16, RZ, RZ, R10 ;  /* 0x000000ffff107224 */ /* 0x000fe400078e000a */
[----:B------:R-:W-:Y:S01]  /*3e20*/  IMAD.MOV.U32 R19, RZ, RZ, R9 ;  /* 0x000000ffff137224 */ /* 0x000fe200078e0009 */
[----:B0-----:R-:W-:-:S04]  /*3e30*/  IADD3 R6, P3, PT, R4, 0x500, RZ ;  /* 0x0000050004067810 */ /* 0x001fc80007f7e0ff */
[----:B------:R-:W-:Y:S01]  /*3e40*/  ISETP.GT.U32.AND P1, PT, R6, R7, PT ;  /* 0x000000070600720c */ /* 0x000fe20003f24070 */
[----:B------:R-:W-:Y:S02]  /*3e50*/  IMAD.X R21, RZ, RZ, R5, P3 ;  /* 0x000000ffff157224 */ /* 0x000fe400018e0605 */
[----:B------:R-:W-:-:S03]  /*3e60*/  IMAD.MOV.U32 R6, RZ, RZ, R8 ;  /* 0x000000ffff067224 */ /* 0x000fc600078e0008 */
[----:B------:R-:W-:-:S13]  /*3e70*/  ISETP.GT.AND.EX P0, PT, R21, R18, PT, P1 ;  /* 0x000000121500720c */ /* 0x000fda0003f04310 */
[----:B------:R-:W-:Y:S05]  /*3e80*/  @!P0 BRA `(.L_x_427) ;  /* 0xfffffff800ac8947 */ /* 0x000fea000383ffff */
[----:B------:R-:W-:Y:S05]  /*3e90*/  BSYNC.RECONVERGENT B1 ;  /* 0x0000000000017941 */ /* 0x000fea0003800200 */
.L_x_424:
[----:B------:R-:W-:Y:S01]  /*3ea0*/  ISETP.GE.U32.AND P0, PT, R4, R7, PT ;  /* 0x000000070400720c */ /* 0x000fe20003f06070 */
[----:B------:R-:W-:Y:S03]  /*3eb0*/  BSSY.RECONVERGENT B1, `(.L_x_421) ;  /* 0x000009b000017945 */ /* 0x000fe60003800200 */
[----:B------:R-:W-:-:S13]  /*3ec0*/  ISETP.GE.AND.EX P0, PT, R5, R18, PT, P0 ;  /* 0x000000120500720c */ /* 0x000fda0003f06300 */
[----:B------:R-:W-:Y:S05]  /*3ed0*/  @P0 BRA `(.L_x_428) ;  /* 0x0000000800600947 */ /* 0x000fea0003800000 */
[----:B------:R-:W-:-:S05]  /*3ee0*/  IMAD.IADD R16, R7, 0x1, -R4 ;  /* 0x0000000107107824 */ /* 0x000fca00078e0a04 */
[----:B------:R-:W-:-:S13]  /*3ef0*/  ISETP.GE.AND P0, PT, R11, R16, PT ;  /* 0x000000100b00720c */ /* 0x000fda0003f06270 */
[----:B------:R-:W-:Y:S05]  /*3f00*/  @P0 BRA `(.L_x_428) ;  /* 0x0000000800540947 */ /* 0x000fea0003800000 */
[----:B------:R-:W-:Y:S01]  /*3f10*/  LOP3.LUT R2, RZ, R11, RZ, 0x33, !PT ;  /* 0x0000000bff027212 */ /* 0x000fe200078e33ff */
[----:B------:R-:W-:Y:S01]  /*3f20*/  BSSY.RECONVERGENT B2, `(.L_x_429) ;  /* 0x000002f000027945 */ /* 0x000fe20003800200 */
[----:B------:R-:W-:Y:S02]  /*3f30*/  IMAD.MOV.U32 R17, RZ, RZ, R11 ;  /* 0x000000ffff117224 */ /* 0x000fe400078e000b */
[----:B------:R-:W-:-:S04]  /*3f40*/  IADD3 R7, PT, PT, -R4, R7, R2 ;  /* 0x0000000704077210 */ /* 0x000fc80007ffe102 */
[----:B------:R-:W-:-:S04]  /*3f50*/  LOP3.LUT R2, R7, 0x300, RZ, 0xc0, !PT ;  /* 0x0000030007027812 */ /* 0x000fc800078ec0ff */
[----:B------:R-:W-:-:S13]  /*3f60*/  ISETP.NE.AND P0, PT, R2, 0x300, PT ;  /* 0x000003000200780c */ /* 0x000fda0003f05270 */
[----:B------:R-:W-:Y:S05]  /*3f70*/  @!P0 BRA `(.L_x_430) ;  /* 0x0000000000a48947 */ /* 0x000fea0003800000 */
[----:B------:R-:W-:Y:S01]  /*3f80*/  IADD3 R3, P0, PT, R11, R4, RZ ;  /* 0x000000040b037210 */ /* 0x000fe20007f1e0ff */
[----:B------:R-:W-:Y:S01]  /*3f90*/  IMAD.MOV.U32 R17, RZ, RZ, R11 ;  /* 0x000000ffff117224 */ /* 0x000fe200078e000b */
[----:B------:R-:W-:Y:S02]  /*3fa0*/  LEA.HI R2, R7, 0x1, RZ, 0x18 ;  /* 0x0000000107027811 */ /* 0x000fe400078fc0ff */
[C---:B------:R-:W-:Y:S01]  /*3fb0*/  LEA R12, P1, R3.reuse, R12, 0x2 ;  /* 0x0000000c030c7211 */ /* 0x040fe200078210ff */
[----:B------:R-:W-:Y:S01]  /*3fc0*/  IMAD.X R6, RZ, RZ, R5, P0 ;  /* 0x000000ffff067224 */ /* 0x000fe200000e0605 */
[C---:B------:R-:W-:Y:S02]  /*3fd0*/  IADD3 R14, P0, PT, R3.reuse, R14, RZ ;  /* 0x0000000e030e7210 */ /* 0x040fe40007f1e0ff */
[----:B------:R-:W-:Y:S02]  /*3fe0*/  LOP3.LUT R2, R2, 0x3, RZ, 0xc0, !PT ;  /* 0x0000000302027812 */ /* 0x000fe400078ec0ff */
[----:B------:R-:W-:Y:S01]  /*3ff0*/  LEA.HI.X R3, R3, R13, R6, 0x2, P1 ;  /* 0x0000000d03037211 */ /* 0x000fe200008f1406 */
[----:B------:R-:W-:-:S02]  /*4000*/  IMAD.X R15, R6, 0x1, R15, P0 ;  /* 0x00000001060f7824 */ /* 0x000fc400000e060f */
[----:B------:R-:W-:-:S07]  /*4010*/  IMAD.MOV R6, RZ, RZ, -R2 ;  /* 0x000000ffff067224 */ /* 0x000fce00078e0a02 */
.L_x_433:
[----:B------:R-:W-:-:S06]  /*4020*/  IMAD.MOV.U32 R2, RZ, RZ, R12 ;  /* 0x000000ffff027224 */ /* 0x000fcc00078e000c */
[----:B------:R-:W2:Y:S01]  /*4030*/  LDG.E R2, desc[UR10][R2.64] ;  /* 0x0000000a02027981 */ /* 0x000ea2000c1e1900 */
[----:B------:R-:W-:Y:S01]  /*4040*/  VIADD R6, R6, 0x1 ;  /* 0x0000000106067836 */ /* 0x000fe20000000000 */
[----:B------:R-:W-:Y:S01]  /*4050*/  BSSY.RECONVERGENT B3, `(.L_x_431) ;  /* 0x0000016000037945 */ /* 0x000fe20003800200 */
[----:B------:R-:W-:Y:S01]  /*4060*/  IMAD.MOV.U32 R13, RZ, RZ, R9 ;  /* 0x000000ffff0d7224 */ /* 0x000fe200078e0009 */
[----:B------:R-:W-:Y:S01]  /*4070*/  IADD3 R12, P3, PT, R12, 0x400, RZ ;  /* 0x000004000c0c7810 */ /* 0x000fe20007f7e0ff */
[----:B------:R-:W-:Y:S01]  /*4080*/  IMAD.MOV.U32 R18, RZ, RZ, R8 ;  /* 0x000000ffff127224 */ /* 0x000fe200078e0008 */
[----:B------:R-:W-:Y:S01]  /*4090*/  ISETP.NE.AND P2, PT, R6, RZ, PT ;  /* 0x000000ff0600720c */ /* 0x000fe20003f45270 */
[----:B------:R-:W-:Y:S02]  /*40a0*/  IMAD.MOV.U32 R19, RZ, RZ, R10 ;  /* 0x000000ffff137224 */ /* 0x000fe400078e000a */
        /* <DEDUP_REMOVED lines=16> */
.L_x_432:
[----:B------:R-:W-:Y:S05]  /*41b0*/  BSYNC.RECONVERGENT B3 ;  /* 0x0000000000037941 */ /* 0x000fea0003800200 */
.L_x_431:
[----:B------:R-:W-:Y:S01]  /*41c0*/  IADD3 R14, P0, PT, R14, 0x100, RZ ;  /* 0x000001000e0e7810 */ /* 0x000fe20007f1e0ff */
[----:B------:R-:W-:Y:S02]  /*41d0*/  VIADD R17, R17, 0x100 ;  /* 0x0000010011117836 */ /* 0x000fe40000000000 */
[----:B------:R-:W-:Y:S02]  /*41e0*/  IMAD.X R3, RZ, RZ, R3, P3 ;  /* 0x000000ffff037224 */ /* 0x000fe400018e0603 */
[----:B------:R-:W-:Y:S01]  /*41f0*/  IMAD.X R15, RZ, RZ, R15, P0 ;  /* 0x000000ffff0f7224 */ /* 0x000fe200000e060f */
[----:B------:R-:W-:Y:S07]  /*4200*/  @P2 BRA `(.L_x_433) ;  /* 0xfffffffc00842947 */ /* 0x000fee000383ffff */
.L_x_430:
[----:B------:R-:W-:Y:S05]  /*4210*/  BSYNC.RECONVERGENT B2 ;  /* 0x0000000000027941 */ /* 0x000fea0003800200 */
.L_x_429:
[----:B------:R-:W-:-:S13]  /*4220*/  ISETP.GE.U32.AND P0, PT, R7, 0x300, PT ;  /* 0x000003000700780c */ /* 0x000fda0003f06070 */
[----:B------:R-:W-:Y:S05]  /*4230*/  @!P0 BRA `(.L_x_428) ;  /* 0x0000000400888947 */ /* 0x000fea0003800000 */
[----:B------:R-:W0:Y:S01]  /*4240*/  LDC.64 R6, c[0x0][0x380] ;  /* 0x0000e000ff067b82 */ /* 0x000e220000000a00 */
[----:B------:R-:W-:-:S07]  /*4250*/  VIADD R13, R17, 0x200 ;  /* 0x00000200110d7836 */ /* 0x000fce0000000000 */
[----:B------:R-:W1:Y:S02]  /*4260*/  LDC.64 R2, c[0x0][0x388] ;  /* 0x0000e200ff027b82 */ /* 0x000e640000000a00 */
.L_x_442:
[----:B------:R-:W-:-:S05]  /*4270*/  VIADD R15, R13, 0xfffffe00 ;  /* 0xfffffe000d0f7836 */ /* 0x000fca0000000000 */
[----:B------:R-:W-:-:S05]  /*4280*/  IADD3 R19, P0, PT, R15, R4, RZ ;  /* 0x000000040f137210 */ /* 0x000fca0007f1e0ff */
[----:B------:R-:W-:Y:S01]  /*4290*/  IMAD.X R20, RZ, RZ, R5, P0 ;  /* 0x000000ffff147224 */ /* 0x000fe200000e0605 */
[----:B0-----:R-:W-:-:S04]  /*42a0*/  LEA R14, P0, R19, R6, 0x2 ;  /* 0x00000006130e7211 */ /* 0x001fc800078010ff */
[----:B------:R-:W-:-:S05]  /*42b0*/  LEA.HI.X R15, R19, R7, R20, 0x2, P0 ;  /* 0x00000007130f7211 */ /* 0x000fca00000f1414 */
[----:B------:R-:W2:Y:S04]  /*42c0*/  LDG.E R25, desc[UR10][R14.64] ;  /* 0x0000000a0e197981 */ /* 0x000ea8000c1e1900 */
[----:B------:R0:W5:Y:S04]  /*42d0*/  LDG.E R18, desc[UR10][R14.64+0x400] ;  /* 0x0004000a0e127981 */ /* 0x000168000c1e1900 */
        /* <DEDUP_REMOVED lines=22> */
.L_x_435:
[----:B------:R-:W-:Y:S05]  /*4440*/  BSYNC.RECONVERGENT B2 ;  /* 0x0000000000027941 */ /* 0x000fea0003800200 */
.L_x_434:
[----:B-----5:R-:W-:Y:S01]  /*4450*/  ISETP.GE.AND P0, PT, R19, R18, PT ;  /* 0x000000121300720c */ /* 0x020fe20003f06270 */
[----:B------:R-:W-:Y:S01]  /*4460*/  BSSY.RECONVERGENT B2, `(.L_x_436) ;  /* 0x0000013000027945 */ /* 0x000fe20003800200 */
[----:B------:R-:W-:Y:S01]  /*4470*/  IADD3 R21, P1, P2, R4, R2, R21 ;  /* 0x0000000204157210 */ /* 0x000fe20007a3e015 */
[----:B------:R-:W-:Y:S02]  /*4480*/  VIADD R15, R13, 0x100 ;  /* 0x000001000d0f7836 */ /* 0x000fe40000000000 */
[----:B------:R-:W-:Y:S01]  /*4490*/  IMAD.MOV.U32 R9, RZ, RZ, R18 ;  /* 0x000000ffff097224 */ /* 0x000fe200078e0012 */
[----:B------:R-:W-:Y:S01]  /*44a0*/  IADD3.X R23, PT, PT, R5, R3, RZ, P1, P2 ;  /* 0x0000000305177210 */ /* 0x000fe20000fe44ff */
[----:B------:R-:W-:-:S04]  /*44b0*/  IMAD.MOV.U32 R8, RZ, RZ, R21 ;  /* 0x000000ffff087224 */ /* 0x000fc800078e0015 */
[----:B------:R-:W-:Y:S02]  /*44c0*/  IMAD.MOV.U32 R10, RZ, RZ, R23 ;  /* 0x000000ffff0a7224 */ /* 0x000fe400078e0017 */
        /* <DEDUP_REMOVED lines=12> */
.L_x_437:
[----:B------:R-:W-:Y:S05]  /*4590*/  BSYNC.RECONVERGENT B2 ;  /* 0x0000000000027941 */ /* 0x000fea0003800200 */
.L_x_436:
[----:B------:R-:W-:Y:S01]  /*45a0*/  ISETP.GE.AND P0, PT, R9, R12, PT ;  /* 0x0000000c0900720c */ /* 0x000fe20003f06270 */
[----:B------:R-:W-:Y:S01]  /*45b0*/  BSSY.RECONVERGENT B2, `(.L_x_438) ;  /* 0x0000013000027945 */ /* 0x000fe20003800200 */
[CC--:B------:R-:W-:Y:S01]  /*45c0*/  IADD3 R19, P1, P4, R4.reuse, R2.reuse, R13 ;  /* 0x0000000204137210 */ /* 0x0c0fe20007c3e00d */
[----:B------:R-:W-:Y:S01]  /*45d0*/  IMAD.MOV.U32 R14, RZ, RZ, R12 ;  /* 0x000000ffff0e7224 */ /* 0x000fe200078e000c */
[----:B------:R-:W-:Y:S02]  /*45e0*/  IADD3 R20, P2, P3, R4, R2, R15 ;  /* 0x0000000204147210 */ /* 0x000fe40007b5e00f */
        /* <DEDUP_REMOVED lines=15> */
.L_x_439:
[----:B------:R-:W-:Y:S05]  /*46e0*/  BSYNC.RECONVERGENT B2 ;  /* 0x0000000000027941 */ /* 0x000fea0003800200 */
.L_x_438:
        /* <DEDUP_REMOVED lines=18> */
.L_x_441:
[----:B------:R-:W-:Y:S05]  /*4810*/  BSYNC.RECONVERGENT B2 ;  /* 0x0000000000027941 */ /* 0x000fea0003800200 */
.L_x_440:
[C---:B------:R-:W-:Y:S02]  /*4820*/  VIADD R15, R13.reuse, 0x200 ;  /* 0x000002000d0f7836 */ /* 0x040fe40000000000 */
[----:B------:R-:W-:-:S03]  /*4830*/  VIADD R13, R13, 0x400 ;  /* 0x000004000d0d7836 */ /* 0x000fc60000000000 */
[----:B------:R-:W-:-:S13]  /*4840*/  ISETP.GE.AND P0, PT, R15, R16, PT ;  /* 0x000000100f00720c */ /* 0x000fda0003f06270 */
[----:B------:R-:W-:Y:S05]  /*4850*/  @!P0 BRA `(.L_x_442) ;  /* 0xfffffff800848947 */ /* 0x000fea000383ffff */
.L_x_428:
[----:B------:R-:W-:Y:S05]  /*4860*/  BSYNC.RECONVERGENT B1 ;  /* 0x0000000000017941 */ /* 0x000fea0003800200 */
.L_x_421:
        /* <DEDUP_REMOVED lines=31> */
.L_x_444:
[----:B------:R-:W-:Y:S05]  /*4a60*/  BSYNC.RECONVERGENT B1 ;  /* 0x0000000000017941 */ /* 0x000fea0003800200 */
.L_x_443:
        /* <DEDUP_REMOVED lines=24> */
.L_x_446:
[----:B------:R-:W-:Y:S05]  /*4bf0*/  BSYNC.RECONVERGENT B1 ;  /* 0x0000000000017941 */ /* 0x000fea0003800200 */
.L_x_445:
        /* <DEDUP_REMOVED lines=24> */
.L_x_448:
[----:B------:R-:W-:Y:S05]  /*4d80*/  BSYNC.RECONVERGENT B1 ;  /* 0x0000000000017941 */ /* 0x000fea0003800200 */
.L_x_447:
        /* <DEDUP_REMOVED lines=24> */
.L_x_450:
[----:B------:R-:W-:Y:S05]  /*4f10*/  BSYNC.RECONVERGENT B1 ;  /* 0x0000000000017941 */ /* 0x000fea0003800200 */
.L_x_449:
[----:B0-----:R0:W0:Y:S01]  /*4f20*/  SHFL.DOWN PT, R2, R3, 0x10, 0x1f ;  /* 0x0a001f0003027f89 */ /* 0x00102200000e0000 */
[----:B------:R-:W-:Y:S01]  /*4f30*/  BSSY.RECONVERGENT B1, `(.L_x_451) ;  /* 0x0000017000017945 */ /* 0x000fe20003800200 */
[----:B--2---:R-:W-:Y:S02]  /*4f40*/  IMAD.MOV.U32 R6, RZ, RZ, R3 ;  /* 0x000000ffff067224 */ /* 0x004fe400078e0003 */
[----:B------:R2:W0:Y:S01]  /*4f50*/  SHFL.DOWN PT, R9, R4, 0x10, 0x1f ;  /* 0x0a001f0004097f89 */ /* 0x00042200000e0000 */
[----:B------:R-:W-:Y:S02]  /*4f60*/  IMAD.MOV.U32 R7, RZ, RZ, R4 ;  /* 0x000000ffff077224 */ /* 0x000fe400078e0004 */
[----:B----4-:R-:W-:Y:S01]  /*4f70*/  IMAD.MOV.U32 R8, RZ, RZ, R5 ;  /* 0x000000ffff087224 */ /* 0x010fe200078e0005 */
        /* <DEDUP_REMOVED lines=18> */
.L_x_452:
[----:B------:R-:W-:Y:S05]  /*50a0*/  BSYNC.RECONVERGENT B1 ;  /* 0x0000000000017941 */ /* 0x000fea0003800200 */
.L_x_451:
        /* <DEDUP_REMOVED lines=12> */
.L_x_454:
[----:B------:R-:W-:Y:S05]  /*5170*/  BSYNC.RECONVERGENT B1 ;  /* 0x0000000000017941 */ /* 0x000fea0003800200 */
.L_x_453:
[----:B------:R-:W-:Y:S01]  /*5180*/  BAR.SYNC.DEFER_BLOCKING 0x0 ;  /* 0x0000000000007b1d */ /* 0x000fe20000010000 */
[----:B------:R-:W-:-:S13]  /*5190*/  ISETP.NE.AND P2, PT, R11, RZ, PT ;  /* 0x000000ff0b00720c */ /* 0x000fda0003f45270 */
[----:B------:R-:W-:Y:S05]  /*51a0*/  @P2 BRA `(.L_x_384) ;  /* 0x0000000800342947 */ /* 0x000fea0003800000 */
[----:B0---4-:R-:W0:Y:S01]  /*51b0*/  S2R R3, SR_CgaCtaId ;  /* 0x0000000000037919 */ /* 0x011e220000008800 */
[----:B------:R-:W-:Y:S01]  /*51c0*/  MOV R2, 0x400 ;  /* 0x0000040000027802 */ /* 0x000fe20000000f00 */
[----:B------:R-:W-:Y:S03]  /*51d0*/  BSSY.RECONVERGENT B1, `(.L_x_455) ;  /* 0x0000016000017945 */ /* 0x000fe60003800200 */
[----:B0-----:R-:W-:-:S05]  /*51e0*/  LEA R25, R3, R2, 0x18 ;  /* 0x0000000203197211 */ /* 0x001fca00078ec0ff */
[----:B------:R-:W0:Y:S04]  /*51f0*/  LDS R3, [R25+0x18] ;  /* 0x0000180019037984 */ /* 0x000e280000000800 */
[----:B--2---:R-:W2:Y:S04]  /*5200*/  LDS.64 R4, [R25+0x20] ;  /* 0x0000200019047984 */ /* 0x004ea80000000a00 */
        /* <DEDUP_REMOVED lines=18> */
.L_x_456:
[----:B------:R-:W-:Y:S05]  /*5330*/  BSYNC.RECONVERGENT B1 ;  /* 0x0000000000017941 */ /* 0x000fea0003800200 */
.L_x_455:
        /* <DEDUP_REMOVED lines=10> */
[----:B------:R0:W1:Y:S04]  /*53e0*/  LDS.64 R10, [R25+0x60] ;  /* 0x00006000190a7984 */ /* 0x0000680000000a00 */
[----:B---3--:R3:W1:Y:S04]  /*53f0*/  LDS.64 R12, [R25+0x70] ;  /* 0x00007000190c7984 */ /* 0x0086680000000a00 */
        /* <DEDUP_REMOVED lines=15> */
.L_x_458:
[----:B------:R-:W-:Y:S05]  /*54f0*/  BSYNC.RECONVERGENT B1 ;  /* 0x0000000000017941 */ /* 0x000fea0003800200 */
.L_x_457:
        /* <DEDUP_REMOVED lines=17> */
.L_x_460:
[----:B------:R-:W-:Y:S05]  /*5610*/  BSYNC.RECONVERGENT B1 ;  /* 0x0000000000017941 */ /* 0x000fea0003800200 */
.L_x_459:
        /* <DEDUP_REMOVED lines=17> */
.L_x_462:
[----:B------:R-:W-:Y:S05]  /*5730*/  BSYNC.RECONVERGENT B1 ;  /* 0x0000000000017941 */ /* 0x000fea0003800200 */
.L_x_461:
        /* <DEDUP_REMOVED lines=17> */
.L_x_464:
[----:B------:R-:W-:Y:S05]  /*5850*/  BSYNC.RECONVERGENT B1 ;  /* 0x0000000000017941 */ /* 0x000fea0003800200 */
.L_x_463:
        /* <DEDUP_REMOVED lines=17> */
.L_x_466:
[----:B------:R-:W-:Y:S05]  /*5970*/  BSYNC.RECONVERGENT B1 ;  /* 0x0000000000017941 */ /* 0x000fea0003800200 */
.L_x_465:
        /* <DEDUP_REMOVED lines=16> */
.L_x_384:
[----:B------:R-:W-:Y:S05]  /*5a80*/  BSYNC.RECONVERGENT B0 ;  /* 0x0000000000007941 */ /* 0x000fea0003800200 */
.L_x_351:
[----:B------:R-:W-:Y:S05]  /*5a90*/  @P2 EXIT ;  /* 0x000000000000294d */ /* 0x000fea0003800000 */
[----:B0-234-:R-:W0:Y:S01]  /*5aa0*/  LDC.64 R2, c[0x0][0x390] ;  /* 0x0000e400ff027b82 */ /* 0x01de220000000a00 */
[----:B------:R-:W-:Y:S02]  /*5ab0*/  IMAD.MOV.U32 R9, RZ, RZ, R8 ;  /* 0x000000ffff097224 */ /* 0x000fe400078e0008 */
[----:B------:R-:W-:Y:S02]  /*5ac0*/  IMAD.MOV.U32 R8, RZ, RZ, R7 ;  /* 0x000000ffff087224 */ /* 0x000fe400078e0007 */
[----:B0-----:R-:W-:-:S05]  /*5ad0*/  IMAD.WIDE.U32 R2, R0, 0x10, R2 ;  /* 0x0000001000027825 */ /* 0x001fca00078e0002 */
[----:B------:R-:W-:Y:S04]  /*5ae0*/  STG.E.64 desc[UR10][R2.64+0x8], R8 ;  /* 0x0000080802007986 */ /* 0x000fe8000c101b0a */
[----:B------:R-:W-:Y:S01]  /*5af0*/  STG.E desc[UR10][R2.64], R6 ;  /* 0x0000000602007986 */ /* 0x000fe2000c10190a */
[----:B------:R-:W-:Y:S05]  /*5b00*/  EXIT ;  /* 0x000000000000794d */ /* 0x000fea0003800000 */
.L_x_467:
        /* <DEDUP_REMOVED lines=15> */
.L_x_994:


//--------------------- .text._ZN6thrust24THRUST_300001_SM_1000_NS8cuda_cub4core6detail13_kernel_agentINS1_8__reduce11ReduceAgentINS0_12zip_iteratorIN4cuda3std3__45tupleIJNS0_10device_ptrIiEENS0_17counting_iteratorIlNS0_11use_defaultESF_SF_EEEEEEEPNSB_IJilEEESJ_lNS1_9__extrema9arg_max_fIilNSA_4lessIiEEEEEEJSI_SK_lSP_EEEvDpT0_ --------------------------
	.section	.text._ZN6thrust24THRUST_300001_SM_1000_NS8cuda_cub4core6detail13_kernel_agentINS1_8__reduce11ReduceAgentINS0_12zip_iteratorIN4cuda3std3__45tupleIJNS0_10device_ptrIiEENS0_17counting_iteratorIlNS0_11use_defaultESF_SF_EEEEEEEPNSB_IJilEEESJ_lNS1_9__extrema9arg_max_fIilNSA_4lessIiEEEEEEJSI_SK_lSP_EEEvDpT0_,"ax",@progbits
	.align	128
        .global         _ZN6thrust24THRUST_300001_SM_1000_NS8cuda_cub4core6detail13_kernel_agentINS1_8__reduce11ReduceAgentINS0_12zip_iteratorIN4cuda3std3__45tupleIJNS0_10device_ptrIiEENS0_17counting_iteratorIlNS0_11use_defaultESF_SF_EEEEEEEPNSB_IJilEEESJ_lNS1_9__extrema9arg_max_fIilNSA_4lessIiEEEEEEJSI_SK_lSP_EEEvDpT0_
        .type           _ZN6thrust24THRUST_300001_SM_1000_NS8cuda_cub4core6detail13_kernel_agentINS1_8__reduce11ReduceAgentINS0_12zip_iteratorIN4cuda3std3__45tupleIJNS0_10device_ptrIiEENS0_17counting_iteratorIlNS0_11use_defaultESF_SF_EEEEEEEPNSB_IJilEEESJ_lNS1_9__extrema9arg_max_fIilNSA_4lessIiEEEEEEJSI_SK_lSP_EEEvDpT0_,@function
        .size           _ZN6thrust24THRUST_300001_SM_1000_NS8cuda_cub4core6detail13_kernel_agentINS1_8__reduce11ReduceAgentINS0_12zip_iteratorIN4cuda3std3__45tupleIJNS0_10device_ptrIiEENS0_17counting_iteratorIlNS0_11use_defaultESF_SF_EEEEEEEPNSB_IJilEEESJ_lNS1_9__extrema9arg_max_fIilNSA_4lessIiEEEEEEJSI_SK_lSP_EEEvDpT0_,(.L_x_995 - _ZN6thrust24THRUST_300001_SM_1000_NS8cuda_cub4core6detail13_kernel_agentINS1_8__reduce11ReduceAgentINS0_12zip_iteratorIN4cuda3std3__45tupleIJNS0_10device_ptrIiEENS0_17counting_iteratorIlNS0_11use_defaultESF_SF_EEEEEEEPNSB_IJilEEESJ_lNS1_9__extrema9arg_max_fIilNSA_4lessIiEEEEEEJSI_SK_lSP_EEEvDpT0_)
        .other          _ZN6thrust24THRUST_300001_SM_1000_NS8cuda_cub4core6detail13_kernel_agentINS1_8__reduce11ReduceAgentINS0_12zip_iteratorIN4cuda3std3__45tupleIJNS0_10device_ptrIiEENS0_17counting_iteratorIlNS0_11use_defaultESF_SF_EEEEEEEPNSB_IJilEEESJ_lNS1_9__extrema9arg_max_fIilNSA_4lessIiEEEEEEJSI_SK_lSP_EEEvDpT0_,@"STO_CUDA_ENTRY STV_DEFAULT"
_ZN6thrust24THRUST_300001_SM_1000_NS8cuda_cub4core6detail13_kernel_agentINS1_8__reduce11ReduceAgentINS0_12zip_iteratorIN4cuda3std3__45tupleIJNS0_10device_ptrIiEENS0_17counting_iteratorIlNS0_11use_defaultESF_SF_EEEEEEEPNSB_IJilEEESJ_lNS1_9__extrema9arg_max_fIilNSA_4lessIiEEEEEEJSI_SK_lSP_EEEvDpT0_:
.text._ZN6thrust24THRUST_300001_SM_1000_NS8cuda_cub4core6detail13_kernel_agentINS1_8__reduce11ReduceAgentINS0_12zip_iteratorIN4cuda3std3__45tupleIJNS0_10device_ptrIiEENS0_17counting_iteratorIlNS0_11use_defaultESF_SF_EEEEEEEPNSB_IJilEEESJ_lNS1_9__extrema9arg_max_fIilNSA_4lessIiEEEEEEJSI_SK_lSP_EEEvDpT0_:
[----:B------:R-:W-:Y:S01]  /*0000*/  LDC R1, c[0x0][0x37c] ;  /* 0x0000df00ff017b82 */ /* 0x000fe20000000800 */
[----:B------:R-:W0:Y:S02]  /*0010*/  LDCU.64 UR4, c[0x0][0x398] ;  /* 0x00007300ff0477ac */ /* 0x000e240008000a00 */
[----:B0-----:R-:W-:-:S04]  /*0020*/  ISETP.NE.U32.AND P0, PT, RZ, UR4, PT ;  /* 0x00000004ff007c0c */ /* 0x001fc8000bf05070 */
[----:B------:R-:W-:-:S13]  /*0030*/  ISETP.NE.AND.EX P0, PT, RZ, UR5, PT, P0 ;  /* 0x00000005ff007c0c */ /* 0x000fda000bf05300 */
[----:B------:R-:W-:Y:S05]  /*0040*/  @!P0 EXIT ;  /* 0x000000000000894d */ /* 0x000fea0003800000 */
[----:B------:R-:W-:Y:S01]  /*0050*/  UISETP.GT.U32.AND UP0, UPT, UR4, 0x4ff, UPT ;  /* 0x000004ff0400788c */ /* 0x000fe2000bf04070 */
[----:B------:R-:W-:Y:S01]  /*0060*/  BSSY.RECONVERGENT B0, `(.L_x_468) ;  /* 0x0000558000007945 */ /* 0x000fe20003800200 */
[----:B------:R-:W0:Y:S02]  /*0070*/  LDCU.64 UR8, c[0x0][0x358] ;  /* 0x00006b00ff0877ac */ /* 0x000e240008000a00 */
[----:B------:R-:W-:-:S09]  /*0080*/  UISETP.GT.AND.EX UP0, UPT, UR5, URZ, UPT, UP0 ;  /* 0x000000ff0500728c */ /* 0x000fd2000bf04300 */
[----:B------:R-:W-:Y:S05]  /*0090*/  BRA.U UP0, `(.L_x_469) ;  /* 0x0000003100a87547 */ /* 0x000fea000b800000 */
[----:B------:R-:W1:Y:S01]  /*00a0*/  S2R R0, SR_TID.X ;  /* 0x0000000000007919 */ /* 0x000e620000002100 */
[----:B------:R-:W2:Y:S01]  /*00b0*/  LDCU UR5, c[0x0][0x398] ;  /* 0x00007300ff0577ac */ /* 0x000ea20008000800 */
[----:B------:R-:W-:Y:S01]  /*00c0*/  BSSY.RECONVERGENT B1, `(.L_x_470) ;  /* 0x000000d000017945 */ /* 0x000fe20003800200 */
[----:B------:R-:W-:Y:S01]  /*00d0*/  CS2R R6, SRZ ;  /* 0x0000000000067805 */ /* 0x000fe2000001ff00 */
[----:B------:R-:W-:Y:S01]  /*00e0*/  IMAD.MOV.U32 R8, RZ, RZ, RZ ;  /* 0x000000ffff087224 */ /* 0x000fe200078e00ff */
[----:B-1----:R-:W-:Y:S01]  /*00f0*/  ISETP.GE.AND P0, PT, R0, UR4, PT ;  /* 0x0000000400007c0c */ /* 0x002fe2000bf06270 */
[----:B------:R-:W-:-:S12]  /*0100*/  IMAD.MOV.U32 R9, RZ, RZ, R0 ;  /* 0x000000ffff097224 */ /* 0x000fd800078e0000 */
[----:B--2---:R-:W-:Y:S05]  /*0110*/  @P0 BRA `(.L_x_471) ;  /* 0x00000000001c0947 */ /* 0x004fea0003800000 */
[----:B------:R-:W1:Y:S01]  /*0120*/  LDC.64 R2, c[0x0][0x380] ;  /* 0x0000e000ff027b82 */ /* 0x000e620000000a00 */
[----:B------:R-:W2:Y:S01]  /*0130*/  LDCU.64 UR6, c[0x0][0x388] ;  /* 0x00007100ff0677ac */ /* 0x000ea20008000a00 */
[----:B-1----:R-:W-:-:S05]  /*0140*/  IMAD.WIDE.U32 R2, R0, 0x4, R2 ;  /* 0x0000000400027825 */ /* 0x002fca00078e0002 */
[----:B0-----:R1:W5:Y:S01]  /*0150*/  LDG.E R6, desc[UR8][R2.64] ;  /* 0x0000000802067981 */ /* 0x001362000c1e1900 */
[C---:B--2---:R-:W-:Y:S01]  /*0160*/  IADD3 R7, P0, PT, R0.reuse, UR6, RZ ;  /* 0x0000000600077c10 */ /* 0x044fe2000ff1e0ff */
[----:B------:R-:W-:-:S04]  /*0170*/  VIADD R9, R0, 0x100 ;  /* 0x0000010000097836 */ /* 0x000fc80000000000 */
[----:B------:R-:W-:-:S08]  /*0180*/  IMAD.X R8, RZ, RZ, UR7, P0 ;  /* 0x00000007ff087e24 */ /* 0x000fd000080e06ff */
.L_x_471:
[----:B0-----:R-:W-:Y:S05]  /*0190*/  BSYNC.RECONVERGENT B1 ;  /* 0x0000000000017941 */ /* 0x001fea0003800200 */
.L_x_470:
        /* <DEDUP_REMOVED lines=10> */
[----:B------:R-:W1:Y:S01]  /*0240*/  LDCU.64 UR6, c[0x0][0x388] ;  /* 0x00007100ff0677ac */ /* 0x000e620008000a00 */
[----:B------:R-:W-:-:S04]  /*0250*/  LEA.HI R4, R11, 0x1, RZ, 0x18 ;  /* 0x000000010b047811 */ /* 0x000fc800078fc0ff */
[----:B------:R-:W-:-:S05]  /*0260*/  LOP3.LUT R4, R4, 0x3, RZ, 0xc0, !PT ;  /* 0x0000000304047812 */ /* 0x000fca00078ec0ff */
[----:B------:R-:W-:Y:S01]  /*0270*/  IMAD.MOV R4, RZ, RZ, -R4 ;  /* 0x000000ffff047224 */ /* 0x000fe200078e0a04 */
[C---:B-1----:R-:W-:Y:S01]  /*0280*/  IADD3 R5, P0, PT, R9.reuse, UR6, RZ ;  /* 0x0000000609057c10 */ /* 0x042fe2000ff1e0ff */
[----:B0-----:R-:W-:-:S04]  /*0290*/  IMAD.WIDE.U32 R2, R9, 0x4, R2 ;  /* 0x0000000409027825 */ /* 0x001fc800078e0002 */
[----:B------:R-:W-:-:S08]  /*02a0*/  IMAD.X R10, RZ, RZ, UR7, P0 ;  /* 0x00000007ff0a7e24 */ /* 0x000fd000080e06ff */
.L_x_478:
[----:B------:R0:W2:Y:S01]  /*02b0*/  LDG.E R15, desc[UR8][R2.64] ;  /* 0x00000008020f7981 */ /* 0x0000a2000c1e1900 */
[----:B------:R-:W-:Y:S01]  /*02c0*/  VIADD R4, R4, 0x1 ;  /* 0x0000000104047836 */ /* 0x000fe20000000000 */
[----:B------:R-:W-:Y:S01]  /*02d0*/  BSSY.RECONVERGENT B3, `(.L_x_476) ;  /* 0x0000016000037945 */ /* 0x000fe20003800200 */
[----:B------:R-:W-:Y:S02]  /*02e0*/  IMAD.MOV.U32 R14, RZ, RZ, R7 ;  /* 0x000000ffff0e7224 */ /* 0x000fe400078e0007 */
[----:B------:R-:W-:Y:S01]  /*02f0*/  IMAD.MOV.U32 R13, RZ, RZ, R8 ;  /* 0x000000ffff0d7224 */ /* 0x000fe200078e0008 */
[----:B------:R-:W-:Y:S01]  /*0300*/  ISETP.NE.AND P2, PT, R4, RZ, PT ;  /* 0x000000ff0400720c */ /* 0x000fe20003f45270 */
[----:B-----5:R-:W-:Y:S02]  /*0310*/  IMAD.MOV.U32 R12, RZ, RZ, R6 ;  /* 0x000000ffff0c7224 */ /* 0x020fe400078e0006 */
[----:B------:R-:W-:Y:S01]  /*0320*/  IMAD.MOV.U32 R7, RZ, RZ, R5 ;  /* 0x000000ffff077224 */ /* 0x000fe200078e0005 */
[----:B0-----:R-:W-:Y:S01]  /*0330*/  IADD3 R2, P3, PT, R2, 0x400, RZ ;  /* 0x0000040002027810 */ /* 0x001fe20007f7e0ff */
        /* <DEDUP_REMOVED lines=15> */
.L_x_477:
[----:B------:R-:W-:Y:S05]  /*0430*/  BSYNC.RECONVERGENT B3 ;  /* 0x0000000000037941 */ /* 0x000fea0003800200 */
.L_x_476:
[----:B------:R-:W-:Y:S01]  /*0440*/  IADD3 R5, P0, PT, R5, 0x100, RZ ;  /* 0x0000010005057810 */ /* 0x000fe20007f1e0ff */
[----:B------:R-:W-:Y:S02]  /*0450*/  VIADD R9, R9, 0x100 ;  /* 0x0000010009097836 */ /* 0x000fe40000000000 */
[----:B------:R-:W-:Y:S02]  /*0460*/  IMAD.X R3, RZ, RZ, R3, P3 ;  /* 0x000000ffff037224 */ /* 0x000fe400018e0603 */
[----:B------:R-:W-:Y:S01]  /*0470*/  IMAD.X R10, RZ, RZ, R10, P0 ;  /* 0x000000ffff0a7224 */ /* 0x000fe200000e060a */
[----:B------:R-:W-:Y:S07]  /*0480*/  @P2 BRA `(.L_x_478) ;  /* 0xfffffffc00882947 */ /* 0x000fee000383ffff */
.L_x_475:
[----:B------:R-:W-:Y:S05]  /*0490*/  BSYNC.RECONVERGENT B2 ;  /* 0x0000000000027941 */ /* 0x000fea0003800200 */
.L_x_474:
[----:B------:R-:W-:-:S13]  /*04a0*/  ISETP.GE.U32.AND P0, PT, R11, 0x300, PT ;  /* 0x000003000b00780c */ /* 0x000fda0003f06070 */
[----:B------:R-:W-:Y:S05]  /*04b0*/  @!P0 BRA `(.L_x_473) ;  /* 0x00000004007c8947 */ /* 0x000fea0003800000 */
[----:B------:R-:W0:Y:S01]  /*04c0*/  LDC.64 R4, c[0x0][0x380] ;  /* 0x0000e000ff047b82 */ /* 0x000e220000000a00 */
[----:B------:R-:W-:-:S07]  /*04d0*/  VIADD R10, R9, 0x200 ;  /* 0x00000200090a7836 */ /* 0x000fce0000000000 */
[----:B------:R-:W1:Y:S02]  /*04e0*/  LDC.64 R2, c[0x0][0x388] ;  /* 0x0000e200ff027b82 */ /* 0x000e640000000a00 */
.L_x_487:
[----:B------:R-:W-:-:S04]  /*04f0*/  VIADD R15, R10, 0xfffffe00 ;  /* 0xfffffe000a0f7836 */ /* 0x000fc80000000000 */
[----:B0-----:R-:W-:-:S05]  /*0500*/  IMAD.WIDE R12, R15, 0x4, R4 ;  /* 0x000000040f0c7825 */ /* 0x001fca00078e0204 */
[----:B------:R-:W2:Y:S04]  /*0510*/  LDG.E R21, desc[UR8][R12.64] ;  /* 0x000000080c157981 */ /* 0x000ea8000c1e1900 */
[----:B-----5:R0:W5:Y:S04]  /*0520*/  LDG.E R23, desc[UR8][R12.64+0x400] ;  /* 0x000400080c177981 */ /* 0x020168000c1e1900 */
[----:B------:R0:W5:Y:S04]  /*0530*/  LDG.E R9, desc[UR8][R12.64+0x800] ;  /* 0x000800080c097981 */ /* 0x000168000c1e1900 */
[----:B------:R0:W5:Y:S01]  /*0540*/  LDG.E R11, desc[UR8][R12.64+0xc00] ;  /* 0x000c00080c0b7981 */ /* 0x000162000c1e1900 */
[C---:B-1----:R-:W-:Y:S01]  /*0550*/  IADD3 R18, P1, PT, R15.reuse, R2, RZ ;  /* 0x000000020f127210 */ /* 0x042fe20007f3e0ff */
[----:B------:R-:W-:Y:S03]  /*0560*/  BSSY.RECONVERGENT B2, `(.L_x_479) ;  /* 0x0000013000027945 */ /* 0x000fe60003800200 */
[----:B------:R-:W-:Y:S01]  /*0570*/  LEA.HI.X.SX32 R19, R15, R3, 0x1, P1 ;  /* 0x000000030f137211 */ /* 0x000fe200008f0eff */
[----:B------:R-:W-:-:S02]  /*0580*/  VIADD R15, R10, 0xffffff00 ;  /* 0xffffff000a0f7836 */ /* 0x000fc40000000000 */
        /* <DEDUP_REMOVED lines=16> */
.L_x_480:
[----:B------:R-:W-:Y:S05]  /*0690*/  BSYNC.RECONVERGENT B2 ;  /* 0x0000000000027941 */ /* 0x000fea0003800200 */
.L_x_479:
[----:B-----5:R-:W-:Y:S01]  /*06a0*/  ISETP.GE.AND P0, PT, R14, R23, PT ;  /* 0x000000170e00720c */ /* 0x020fe20003f06270 */
[----:B------:R-:W-:Y:S01]  /*06b0*/  BSSY.RECONVERGENT B2, `(.L_x_481) ;  /* 0x0000013000027945 */ /* 0x000fe20003800200 */
[C---:B------:R-:W-:Y:S01]  /*06c0*/  IADD3 R13, P1, PT, R15.reuse, R2, RZ ;  /* 0x000000020f0d7210 */ /* 0x040fe20007f3e0ff */
[----:B------:R-:W-:Y:S02]  /*06d0*/  VIADD R7, R10, 0x100 ;  /* 0x000001000a077836 */ /* 0x000fe40000000000 */
[----:B------:R-:W-:Y:S01]  /*06e0*/  IMAD.MOV.U32 R6, RZ, RZ, R23 ;  /* 0x000000ffff067224 */ /* 0x000fe200078e0017 */
[----:B------:R-:W-:Y:S01]  /*06f0*/  LEA.HI.X.SX32 R12, R15, R3, 0x1, P1 ;  /* 0x000000030f0c7211 */ /* 0x000fe200008f0eff */
        /* <DEDUP_REMOVED lines=14> */
.L_x_482:
[----:B------:R-:W-:Y:S05]  /*07e0*/  BSYNC.RECONVERGENT B2 ;  /* 0x0000000000027941 */ /* 0x000fea0003800200 */
.L_x_481:
[----:B------:R-:W-:Y:S01]  /*07f0*/  ISETP.GE.AND P0, PT, R6, R9, PT ;  /* 0x000000090600720c */ /* 0x000fe20003f06270 */
[----:B------:R-:W-:Y:S01]  /*0800*/  BSSY.RECONVERGENT B2, `(.L_x_483) ;  /* 0x0000013000027945 */ /* 0x000fe20003800200 */
[CC--:B------:R-:W-:Y:S01]  /*0810*/  IADD3 R17, P1, PT, R10.reuse, R2.reuse, RZ ;  /* 0x000000020a117210 */ /* 0x0c0fe20007f3e0ff */
[----:B------:R-:W-:Y:S01]  /*0820*/  IMAD.MOV.U32 R12, RZ, RZ, R9 ;  /* 0x000000ffff0c7224 */ /* 0x000fe200078e0009 */
[----:B------:R-:W-:Y:S02]  /*0830*/  IADD3 R18, P2, PT, R7, R2, RZ ;  /* 0x0000000207127210 */ /* 0x000fe40007f5e0ff */
        /* <DEDUP_REMOVED lines=15> */
.L_x_484:
[----:B------:R-:W-:Y:S05]  /*0930*/  BSYNC.RECONVERGENT B2 ;  /* 0x0000000000027941 */ /* 0x000fea0003800200 */
.L_x_483:
[----:B------:R-:W-:Y:S01]  /*0940*/  ISETP.GE.AND P0, PT, R12, R11, PT ;  /* 0x0000000b0c00720c */ /* 0x000fe20003f06270 */
[----:B------:R-:W-:Y:S01]  /*0950*/  BSSY.RECONVERGENT B2, `(.L_x_485) ;  /* 0x0000011000027945 */ /* 0x000fe20003800200 */
[----:B------:R-:W-:Y:S01]  /*0960*/  LEA.HI.X.SX32 R9, R7, R3, 0x1, P2 ;  /* 0x0000000307097211 */ /* 0x000fe200010f0eff */
        /* <DEDUP_REMOVED lines=15> */
.L_x_486:
[----:B------:R-:W-:Y:S05]  /*0a60*/  BSYNC.RECONVERGENT B2 ;  /* 0x0000000000027941 */ /* 0x000fea0003800200 */
.L_x_485:
[C---:B------:R-:W-:Y:S02]  /*0a70*/  VIADD R9, R10.reuse, 0x200 ;  /* 0x000002000a097836 */ /* 0x040fe40000000000 */
[----:B------:R-:W-:-:S03]  /*0a80*/  VIADD R10, R10, 0x400 ;  /* 0x000004000a0a7836 */ /* 0x000fc60000000000 */
[----:B------:R-:W-:-:S13]  /*0a90*/  ISETP.GE.AND P0, PT, R9, UR5, PT ;  /* 0x0000000509007c0c */ /* 0x000fda000bf06270 */
[----:B------:R-:W-:Y:S05]  /*0aa0*/  @!P0 BRA `(.L_x_487) ;  /* 0xfffffff800908947 */ /* 0x000fea000383ffff */
.L_x_473:
[----:B------:R-:W-:Y:S05]  /*0ab0*/  BSYNC.RECONVERGENT B1 ;  /* 0x0000000000017941 */ /* 0x000fea0003800200 */
.L_x_472:
[----:B------:R-:W0:Y:S02]  /*0ac0*/  LDCU UR6, c[0x0][0x398] ;  /* 0x00007300ff0677ac */ /* 0x000e240008000800 */
[----:B0-----:R-:W-:-:S09]  /*0ad0*/  UISETP.GE.AND UP0, UPT, UR6, 0x100, UPT ;  /* 0x000001000600788c */ /* 0x001fd2000bf06270 */
[----:B------:R-:W-:Y:S05]  /*0ae0*/  BRA.U !UP0, `(.L_x_488) ;  /* 0x00000011088c7547 */ /* 0x000fea000b800000 */
[----:B------:R-:W0:Y:S01]  /*0af0*/  S2R R11, SR_LANEID ;  /* 0x00000000000b7919 */ /* 0x000e220000000000 */
[----:B------:R-:W-:Y:S01]  /*0b00*/  BSSY.RECONVERGENT B1, `(.L_x_489) ;  /* 0x000001b000017945 */ /* 0x000fe20003800200 */
[----:B------:R-:W-:Y:S01]  /*0b10*/  IMAD.MOV.U32 R9, RZ, RZ, R7 ;  /* 0x000000ffff097224 */ /* 0x000fe200078e0007 */
[----:B-1---5:R1:W2:Y:S01]  /*0b20*/  SHFL.DOWN PT, R3, R6, 0x1, 0x1f ;  /* 0x08201f0006037f89 */ /* 0x0222a200000e0000 */
        /* <DEDUP_REMOVED lines=24> */
.L_x_490:
[----:B------:R-:W-:Y:S05]  /*0cb0*/  BSYNC.RECONVERGENT B1 ;  /* 0x0000000000017941 */ /* 0x000fea0003800200 */
.L_x_489:
[C---:B------:R-:W-:Y:S01]  /*0cc0*/  ISETP.GT.AND P5, PT, R11.reuse, 0x17, PT ;  /* 0x000000170b00780c */ /* 0x040fe20003fa4270 */
[----:B------:R0:W1:Y:S01]  /*0cd0*/  SHFL.DOWN PT, R7, R2, 0x2, 0x1f ;  /* 0x08401f0002077f89 */ /* 0x00006200000e0000 */
[C---:B------:R-:W-:Y:S01]  /*0ce0*/  ISETP.GT.AND P4, PT, R11.reuse, 0xf, PT ;  /* 0x0000000f0b00780c */ /* 0x040fe20003f84270 */
[----:B------:R-:W-:Y:S01]  /*0cf0*/  BSSY.RECONVERGENT B1, `(.L_x_491) ;  /* 0x0000018000017945 */ /* 0x000fe20003800200 */
[----:B------:R-:W-:Y:S01]  /*0d00*/  ISETP.NE.AND P2, PT, R11, RZ, PT ;  /* 0x000000ff0b00720c */ /* 0x000fe20003f45270 */
[----:B------:R0:W2:Y:S01]  /*0d10*/  SHFL.DOWN PT, R6, R9, 0x2, 0x1f ;  /* 0x08401f0009067f89 */ /* 0x0000a200000e0000 */
[----:B------:R-:W-:Y:S02]  /*0d20*/  IMAD.MOV.U32 R4, RZ, RZ, R9 ;  /* 0x000000ffff047224 */ /* 0x000fe400078e0009 */
[----:B------:R-:W-:Y:S01]  /*0d30*/  IMAD.MOV.U32 R5, RZ, RZ, R10 ;  /* 0x000000ffff057224 */ /* 0x000fe200078e000a */
[----:B------:R0:W3:Y:S01]  /*0d40*/  SHFL.DOWN PT, R11, R10, 0x2, 0x1f ;  /* 0x08401f000a0b7f89 */ /* 0x0000e200000e0000 */
[----:B------:R-:W-:Y:S01]  /*0d50*/  IMAD.MOV.U32 R3, RZ, RZ, R2 ;  /* 0x000000ffff037224 */ /* 0x000fe200078e0002 */
[----:B------:R-:W-:Y:S06]  /*0d60*/  @P1 BRA `(.L_x_492) ;  /* 0x0000000000401947 */ /* 0x000fec0003800000 */
        /* <DEDUP_REMOVED lines=16> */
.L_x_492:
[----:B------:R-:W-:Y:S05]  /*0e70*/  BSYNC.RECONVERGENT B1 ;  /* 0x0000000000017941 */ /* 0x000fea0003800200 */
.L_x_491:
[----:B------:R4:W3:Y:S01]  /*0e80*/  SHFL.DOWN PT, R8, R3, 0x4, 0x1f ;  /* 0x08801f0003087f89 */ /* 0x0008e200000e0000 */
[----:B------:R-:W-:Y:S01]  /*0e90*/  BSSY.RECONVERGENT B1, `(.L_x_493) ;  /* 0x0000017000017945 */ /* 0x000fe20003800200 */
[----:B--2---:R-:W-:Y:S02]  /*0ea0*/  IMAD.MOV.U32 R6, RZ, RZ, R4 ;  /* 0x000000ffff067224 */ /* 0x004fe400078e0004 */
[----:B0-----:R4:W0:Y:S01]  /*0eb0*/  SHFL.DOWN PT, R9, R4, 0x4, 0x1f ;  /* 0x08801f0004097f89 */ /* 0x00182200000e0000 */
[----:B-1----:R-:W-:Y:S02]  /*0ec0*/  IMAD.MOV.U32 R7, RZ, RZ, R5 ;  /* 0x000000ffff077224 */ /* 0x002fe400078e0005 */
[----:B------:R-:W-:Y:S01]  /*0ed0*/  IMAD.MOV.U32 R2, RZ, RZ, R3 ;  /* 0x000000ffff027224 */ /* 0x000fe200078e0003 */
[----:B------:R4:W1:Y:S01]  /*0ee0*/  SHFL.DOWN PT, R10, R5, 0x4, 0x1f ;  /* 0x08801f00050a7f89 */ /* 0x00086200000e0000 */
[----:B------:R-:W-:Y:S05]  /*0ef0*/  @P3 BRA `(.L_x_494) ;  /* 0x0000000000403947 */ /* 0x000fea0003800000 */
[----:B---3--:R-:W-:Y:S01]  /*0f00*/  ISETP.GE.AND P0, PT, R3, R8, PT ;  /* 0x000000080300720c */ /* 0x008fe20003f06270 */
        /* <DEDUP_REMOVED lines=15> */
.L_x_494:
[----:B------:R-:W-:Y:S05]  /*1000*/  BSYNC.RECONVERGENT B1 ;  /* 0x0000000000017941 */ /* 0x000fea0003800200 */
.L_x_493:
[----:B0-----:R0:W2:Y:S01]  /*1010*/  SHFL.DOWN PT, R9, R2, 0x8, 0x1f ;  /* 0x09001f0002097f89 */ /* 0x0010a200000e0000 */
[----:B------:R-:W-:Y:S01]  /*1020*/  BSSY.RECONVERGENT B1, `(.L_x_495) ;  /* 0x0000017000017945 */ /* 0x000fe20003800200 */
[----:B----4-:R-:W-:Y:S02]  /*1030*/  IMAD.MOV.U32 R4, RZ, RZ, R6 ;  /* 0x000000ffff047224 */ /* 0x010fe400078e0006 */
[----:B---3--:R0:W3:Y:S01]  /*1040*/  SHFL.DOWN PT, R11, R6, 0x8, 0x1f ;  /* 0x09001f00060b7f89 */ /* 0x0080e200000e0000 */
[----:B------:R-:W-:Y:S02]  /*1050*/  IMAD.MOV.U32 R5, RZ, RZ, R7 ;  /* 0x000000ffff057224 */ /* 0x000fe400078e0007 */
[----:B------:R-:W-:Y:S01]  /*1060*/  IMAD.MOV.U32 R3, RZ, RZ, R2 ;  /* 0x000000ffff037224 */ /* 0x000fe200078e0002 */
[----:B------:R0:W4:Y:S01]  /*1070*/  SHFL.DOWN PT, R8, R7, 0x8, 0x1f ;  /* 0x09001f0007087f89 */ /* 0x00012200000e0000 */
[----:B------:R-:W-:Y:S05]  /*1080*/  @P5 BRA `(.L_x_496) ;  /* 0x0000000000405947 */ /* 0x000fea0003800000 */
[----:B--2---:R-:W-:Y:S01]  /*1090*/  ISETP.GE.AND P0, PT, R2, R9, PT ;  /* 0x000000090200720c */ /* 0x004fe20003f06270 */
        /* <DEDUP_REMOVED lines=15> */
.L_x_496:
[----:B------:R-:W-:Y:S05]  /*1190*/  BSYNC.RECONVERGENT B1 ;  /* 0x0000000000017941 */ /* 0x000fea0003800200 */
.L_x_495:
[----:B0-----:R0:W0:Y:S01]  /*11a0*/  SHFL.DOWN PT, R2, R3, 0x10, 0x1f ;  /* 0x0a001f0003027f89 */ /* 0x00102200000e0000 */
[----:B------:R-:W-:Y:S01]  /*11b0*/  BSSY.RECONVERGENT B1, `(.L_x_497) ;  /* 0x0000017000017945 */ /* 0x000fe20003800200 */
[----:B------:R-:W-:Y:S02]  /*11c0*/  IMAD.MOV.U32 R7, RZ, RZ, R4 ;  /* 0x000000ffff077224 */ /* 0x000fe400078e0004 */
[----:B--2---:R2:W0:Y:S01]  /*11d0*/  SHFL.DOWN PT, R9, R4, 0x10, 0x1f ;  /* 0x0a001f0004097f89 */ /* 0x00442200000e0000 */
[----:B------:R-:W-:Y:S02]  /*11e0*/  IMAD.MOV.U32 R6, RZ, RZ, R5 ;  /* 0x000000ffff067224 */ /* 0x000fe400078e0005 */
[----:B----4-:R-:W-:Y:S01]  /*11f0*/  IMAD.MOV.U32 R8, RZ, RZ, R3 ;  /* 0x000000ffff087224 */ /* 0x010fe200078e0003 */
        /* <DEDUP_REMOVED lines=18> */
.L_x_498:
[----:B------:R-:W-:Y:S05]  /*1320*/  BSYNC.RECONVERGENT B1 ;  /* 0x0000000000017941 */ /* 0x000fea0003800200 */
.L_x_497:
        /* <DEDUP_REMOVED lines=12> */
.L_x_500:
[----:B------:R-:W-:Y:S05]  /*13f0*/  BSYNC.RECONVERGENT B1 ;  /* 0x0000000000017941 */ /* 0x000fea0003800200 */
.L_x_499:
        /* <DEDUP_REMOVED lines=27> */
.L_x_503:
[----:B------:R-:W-:Y:S05]  /*15b0*/  BSYNC.RECONVERGENT B1 ;  /* 0x0000000000017941 */ /* 0x000fea0003800200 */
.L_x_502:
        /* <DEDUP_REMOVED lines=9> */
[----:B---3--:R3:W1:Y:S04]  /*1650*/  LDS.64 R10, [R24+0x50] ;  /* 0x00005000180a7984 */ /* 0x0086680000000a00 */
        /* <DEDUP_REMOVED lines=17> */
.L_x_505:
[----:B------:R-:W-:Y:S05]  /*1770*/  BSYNC.RECONVERGENT B1 ;  /* 0x0000000000017941 */ /* 0x000fea0003800200 */
.L_x_504:
        /* <DEDUP_REMOVED lines=17> */
.L_x_507:
[----:B------:R-:W-:Y:S05]  /*1890*/  BSYNC.RECONVERGENT B1 ;  /* 0x0000000000017941 */ /* 0x000fea0003800200 */
.L_x_506:
        /* <DEDUP_REMOVED lines=17> */
.L_x_509:
[----:B------:R-:W-:Y:S05]  /*19b0*/  BSYNC.RECONVERGENT B1 ;  /* 0x0000000000017941 */ /* 0x000fea0003800200 */
.L_x_508:
        /* <DEDUP_REMOVED lines=17> */
.L_x_511:
[----:B------:R-:W-:Y:S05]  /*1ad0*/  BSYNC.RECONVERGENT B1 ;  /* 0x0000000000017941 */ /* 0x000fea0003800200 */
.L_x_510:
        /* <DEDUP_REMOVED lines=17> */
.L_x_513:
[----:B------:R-:W-:Y:S05]  /*1bf0*/  BSYNC.RECONVERGENT B1 ;  /* 0x0000000000017941 */ /* 0x000fea0003800200 */
.L_x_512:
        /* <DEDUP_REMOVED lines=18> */
.L_x_488:
[----:B------:R-:W0:Y:S01]  /*1d20*/  S2R R12, SR_LANEID ;  /* 0x00000000000c7919 */ /* 0x000e220000000000 */
[----:B-1----:R-:W-:Y:S01]  /*1d30*/  LOP3.LUT R2, R0, 0x3e0, RZ, 0xc0, !PT ;  /* 0x000003e000027812 */ /* 0x002fe200078ec0ff */
[----:B------:R-:W-:Y:S01]  /*1d40*/  BSSY.RECONVERGENT B1, `(.L_x_514) ;  /* 0x0000027000017945 */ /* 0x000fe20003800200 */
[----:B------:R-:W-:Y:S02]  /*1d50*/  IMAD.MOV.U32 R14, RZ, RZ, R7 ;  /* 0x000000ffff0e7224 */ /* 0x000fe400078e0007 */
[----:B------:R-:W-:Y:S02]  /*1d60*/  IMAD.MOV.U32 R16, RZ, RZ, R8 ;  /* 0x000000ffff107224 */ /* 0x000fe400078e0008 */
[----:B------:R-:W-:Y:S01]  /*1d70*/  VIADD R3, R2, 0x20 ;  /* 0x0000002002037836 */ /* 0x000fe20000000000 */
[----:B------:R-:W-:-:S04]  /*1d80*/  LOP3.LUT R2, RZ, R2, RZ, 0x33, !PT ;  /* 0x00000002ff027212 */ /* 0x000fc800078e33ff */
[----:B------:R-:W-:Y:S01]  /*1d90*/  ISETP.GT.AND P0, PT, R3, UR6, PT ;  /* 0x0000000603007c0c */ /* 0x000fe2000bf04270 */
[----:B------:R-:W-:-:S05]  /*1da0*/  VIADD R2, R2, UR6 ;  /* 0x0000000602027c36 */ /* 0x000fca0008000000 */
[----:B------:R-:W-:-:S05]  /*1db0*/  SEL R3, R2, 0x1f, P0 ;  /* 0x0000001f02037807 */ /* 0x000fca0000000000 */
[----:B-----5:R1:W2:Y:S04]  /*1dc0*/  SHFL.DOWN PT, R5, R6, 0x1, R3 ;  /* 0x0820000006057989 */ /* 0x0202a800000e0003 */
[----:B------:R1:W3:Y:S01]  /*1dd0*/  SHFL.DOWN PT, R9, R8, 0x1, R3 ;  /* 0x0820000008097989 */ /* 0x0002e200000e0003 */
[CC--:B0-----:R-:W-:Y:S01]  /*1de0*/  ISETP.GE.AND P0, PT, R12.reuse, R3.reuse, PT ;  /* 0x000000030c00720c */ /* 0x0c1fe20003f06270 */
[C---:B------:R-:W-:Y:S01]  /*1df0*/  VIADD R4, R12.reuse, 0x4 ;  /* 0x000000040c047836 */ /* 0x040fe20000000000 */
[C---:B------:R-:W-:Y:S01]  /*1e00*/  ISETP.NE.AND P2, PT, R12.reuse, RZ, PT ;  /* 0x000000ff0c00720c */ /* 0x040fe20003f45270 */
[C---:B------:R-:W-:Y:S02]  /*1e10*/  VIADD R2, R12.reuse, 0x2 ;  /* 0x000000020c027836 */ /* 0x040fe40000000000 */
[----:B------:R-:W-:Y:S01]  /*1e20*/  VIADD R10, R12, 0x8 ;  /* 0x000000080c0a7836 */ /* 0x000fe20000000000 */
[-C--:B------:R-:W-:Y:S01]  /*1e30*/  ISETP.GT.AND P5, PT, R4, R3.reuse, PT ;  /* 0x000000030400720c */ /* 0x080fe20003fa4270 */
[----:B------:R-:W-:Y:S01]  /*1e40*/  VIADD R12, R12, 0x10 ;  /* 0x000000100c0c7836 */ /* 0x000fe20000000000 */
[----:B------:R1:W0:Y:S01]  /*1e50*/  SHFL.DOWN PT, R4, R7, 0x1, R3 ;  /* 0x0820000007047989 */ /* 0x00022200000e0003 */
[-C--:B------:R-:W-:Y:S01]  /*1e60*/  ISETP.GT.AND P1, PT, R2, R3.reuse, PT ;  /* 0x000000030200720c */ /* 0x080fe20003f24270 */
[----:B------:R-:W-:Y:S01]  /*1e70*/  IMAD.MOV.U32 R2, RZ, RZ, R6 ;  /* 0x000000ffff027224 */ /* 0x000fe200078e0006 */
[----:B------:R-:W-:-:S02]  /*1e80*/  ISETP.GT.AND P4, PT, R10, R3, PT ;  /* 0x000000030a00720c */ /* 0x000fc40003f84270 */
[----:B------:R-:W-:Y:S01]  /*1e90*/  ISETP.GT.AND P3, PT, R12, R3, PT ;  /* 0x000000030c00720c */ /* 0x000fe20003f64270 */
[----:B------:R-:W-:-:S12]  /*1ea0*/  @P0 BRA `(.L_x_515) ;  /* 0x0000000000400947 */ /* 0x000fd80003800000 */
[----:B--2---:R-:W-:Y:S01]  /*1eb0*/  ISETP.GE.AND P0, PT, R6, R5, PT ;  /* 0x000000050600720c */ /* 0x004fe20003f06270 */
[----:B------:R-:W-:Y:S02]  /*1ec0*/  IMAD.MOV.U32 R2, RZ, RZ, R5 ;  /* 0x000000ffff027224 */ /* 0x000fe400078e0005 */
[----:B0-----:R-:W-:Y:S02]  /*1ed0*/  IMAD.MOV.U32 R14, RZ, RZ, R4 ;  /* 0x000000ffff0e7224 */ /* 0x001fe400078e0004 */
        /* <DEDUP_REMOVED lines=13> */
.L_x_515:
[----:B------:R-:W-:Y:S05]  /*1fb0*/  BSYNC.RECONVERGENT B1 ;  /* 0x0000000000017941 */ /* 0x000fea0003800200 */
.L_x_514:
[----:B--2---:R2:W4:Y:S01]  /*1fc0*/  SHFL.DOWN PT, R5, R2, 0x2, R3 ;  /* 0x0840000002057989 */ /* 0x00452200000e0003 */
[----:B------:R-:W-:Y:S01]  /*1fd0*/  BSSY.RECONVERGENT B1, `(.L_x_516) ;  /* 0x0000017000017945 */ /* 0x000fe20003800200 */
[----:B0-----:R-:W-:Y:S02]  /*1fe0*/  IMAD.MOV.U32 R4, RZ, RZ, R2 ;  /* 0x000000ffff047224 */ /* 0x001fe400078e0002 */
[----:B-1----:R2:W0:Y:S01]  /*1ff0*/  SHFL.DOWN PT, R7, R14, 0x2, R3 ;  /* 0x084000000e077989 */ /* 0x00242200000e0003 */
[----:B------:R-:W-:Y:S02]  /*2000*/  IMAD.MOV.U32 R10, RZ, RZ, R14 ;  /* 0x000000ffff0a7224 */ /* 0x000fe400078e000e */
[----:B------:R-:W-:Y:S01]  /*2010*/  IMAD.MOV.U32 R12, RZ, RZ, R16 ;  /* 0x000000ffff0c7224 */ /* 0x000fe200078e0010 */
[----:B---3--:R2:W1:Y:S01]  /*2020*/  SHFL.DOWN PT, R9, R16, 0x2, R3 ;  /* 0x0840000010097989 */ /* 0x00846200000e0003 */
        /* <DEDUP_REMOVED lines=17> */
.L_x_517:
[----:B------:R-:W-:Y:S05]  /*2140*/  BSYNC.RECONVERGENT B1 ;  /* 0x0000000000017941 */ /* 0x000fea0003800200 */
.L_x_516:
[----:B----4-:R3:W4:Y:S01]  /*2150*/  SHFL.DOWN PT, R5, R4, 0x4, R3 ;  /* 0x0880000004057989 */ /* 0x01072200000e0003 */
[----:B------:R-:W-:Y:S01]  /*2160*/  BSSY.RECONVERGENT B1, `(.L_x_518) ;  /* 0x0000017000017945 */ /* 0x000fe20003800200 */
[----:B--2---:R-:W-:Y:S02]  /*2170*/  IMAD.MOV.U32 R2, RZ, RZ, R4 ;  /* 0x000000ffff027224 */ /* 0x004fe400078e0004 */
[----:B0-----:R3:W0:Y:S01]  /*2180*/  SHFL.DOWN PT, R7, R10, 0x4, R3 ;  /* 0x088000000a077989 */ /* 0x00162200000e0003 */
[----:B------:R-:W-:Y:S02]  /*2190*/  IMAD.MOV.U32 R6, RZ, RZ, R10 ;  /* 0x000000ffff067224 */ /* 0x000fe400078e000a */
[----:B------:R-:W-:Y:S01]  /*21a0*/  IMAD.MOV.U32 R8, RZ, RZ, R12 ;  /* 0x000000ffff087224 */ /* 0x000fe200078e000c */
[----:B-1----:R3:W1:Y:S01]  /*21b0*/  SHFL.DOWN PT, R9, R12, 0x4, R3 ;  /* 0x088000000c097989 */ /* 0x00266200000e0003 */
        /* <DEDUP_REMOVED lines=17> */
.L_x_519:
[----:B------:R-:W-:Y:S05]  /*22d0*/  BSYNC.RECONVERGENT B1 ;  /* 0x0000000000017941 */ /* 0x000fea0003800200 */
.L_x_518:
[----:B----4-:R2:W4:Y:S01]  /*22e0*/  SHFL.DOWN PT, R5, R2, 0x8, R3 ;  /* 0x0900000002057989 */ /* 0x01052200000e0003 */
[----:B------:R-:W-:Y:S01]  /*22f0*/  BSSY.RECONVERGENT B1, `(.L_x_520) ;  /* 0x0000017000017945 */ /* 0x000fe20003800200 */
[----:B---3--:R-:W-:Y:S02]  /*2300*/  IMAD.MOV.U32 R4, RZ, RZ, R2 ;  /* 0x000000ffff047224 */ /* 0x008fe400078e0002 */
        /* <DEDUP_REMOVED lines=21> */
.L_x_521:
[----:B------:R-:W-:Y:S05]  /*2460*/  BSYNC.RECONVERGENT B1 ;  /* 0x0000000000017941 */ /* 0x000fea0003800200 */
.L_x_520:
[----:B----4-:R3:W4:Y:S01]  /*2470*/  SHFL.DOWN PT, R5, R4, 0x10, R3 ;  /* 0x0a00000004057989 */ /* 0x01072200000e0003 */
[----:B------:R-:W-:Y:S01]  /*2480*/  BSSY.RECONVERGENT B1, `(.L_x_522) ;  /* 0x0000017000017945 */ /* 0x000fe20003800200 */
[----:B--2---:R-:W-:Y:S02]  /*2490*/  IMAD.MOV.U32 R8, RZ, RZ, R4 ;  /* 0x000000ffff087224 */ /* 0x004fe400078e0004 */
[----:B-1----:R3:W1:Y:S01]  /*24a0*/  SHFL.DOWN PT, R9, R10, 0x10, R3 ;  /* 0x0a0000000a097989 */ /* 0x00266200000e0003 */
        /* <DEDUP_REMOVED lines=20> */
.L_x_523:
[----:B------:R-:W-:Y:S05]  /*25f0*/  BSYNC.RECONVERGENT B1 ;  /* 0x0000000000017941 */ /* 0x000fea0003800200 */
.L_x_522:
        /* <DEDUP_REMOVED lines=12> */
.L_x_525:
[----:B------:R-:W-:Y:S05]  /*26c0*/  BSYNC.RECONVERGENT B1 ;  /* 0x0000000000017941 */ /* 0x000fea0003800200 */
.L_x_524:
[----:B------:R-:W-:Y:S01]  /*26d0*/  BAR.SYNC.DEFER_BLOCKING 0x0 ;  /* 0x0000000000007b1d */ /* 0x000fe20000010000 */
[----:B------:R-:W-:-:S13]  /*26e0*/  ISETP.NE.AND P1, PT, R0, RZ, PT ;  /* 0x000000ff0000720c */ /* 0x000fda0003f25270 */
[----:B------:R-:W-:Y:S05]  /*26f0*/  @P1 BRA `(.L_x_501) ;  /* 0x0000002c00b81947 */ /* 0x000fea0003800000 */
[----:B------:R-:W-:Y:S01]  /*2700*/  UISETP.GE.AND UP0, UPT, UR6, 0x21, UPT ;  /* 0x000000210600788c */ /* 0x000fe2000bf06270 */
[----:B------:R-:W-:Y:S02]  /*2710*/  IMAD.MOV.U32 R0, RZ, RZ, R8 ;  /* 0x000000ffff007224 */ /* 0x000fe400078e0008 */
[----:B-1----:R-:W-:Y:S02]  /*2720*/  IMAD.MOV.U32 R9, RZ, RZ, R7 ;  /* 0x000000ffff097224 */ /* 0x002fe400078e0007 */
[----:B---3--:R-:W-:-:S04]  /*2730*/  IMAD.MOV.U32 R10, RZ, RZ, R6 ;  /* 0x000000ffff0a7224 */ /* 0x008fc800078e0006 */
[----:B------:R-:W-:Y:S05]  /*2740*/  BRA.U !UP0, `(.L_x_526) ;  /* 0x00000001085c7547 */ /* 0x000fea000b800000 */
[----:B------:R-:W1:Y:S01]  /*2750*/  S2UR UR5, SR_CgaCtaId ;  /* 0x00000000000579c3 */ /* 0x000e620000008800 */
[----:B------:R-:W-:Y:S01]  /*2760*/  UMOV UR4, 0x400 ;  /* 0x0000040000047882 */ /* 0x000fe20000000000 */
[----:B------:R-:W-:Y:S01]  /*2770*/  BSSY.RECONVERGENT B1, `(.L_x_526) ;  /* 0x0000014000017945 */ /* 0x000fe20003800200 */
[----:B-1----:R-:W-:-:S09]  /*2780*/  ULEA UR4, UR5, UR4, 0x18 ;  /* 0x0000000405047291 */ /* 0x002fd2000f8ec0ff */
[----:B--2---:R-:W1:Y:S04]  /*2790*/  LDS R3, [UR4+0x18] ;  /* 0x00001804ff037984 */ /* 0x004e680008000800 */
[----:B----4-:R-:W2:Y:S01]  /*27a0*/  LDS.64 R4, [UR4+0x20] ;  /* 0x00002004ff047984 */ /* 0x010ea20008000a00 */
[----:B-1----:R-:W-:Y:S01]  /*27b0*/  ISETP.GE.AND P0, PT, R8, R3, PT ;  /* 0x000000030800720c */ /* 0x002fe20003f06270 */
        /* <DEDUP_REMOVED lines=15> */
.L_x_527:
[----:B------:R-:W-:Y:S05]  /*28b0*/  BSYNC.RECONVERGENT B1 ;  /* 0x0000000000017941 */ /* 0x000fea0003800200 */
.L_x_526:
[----:B------:R-:W-:Y:S01]  /*28c0*/  UISETP.GE.AND UP0, UPT, UR6, 0x41, UPT ;  /* 0x000000410600788c */ /* 0x000fe2000bf06270 */
[----:B--2---:R-:W-:Y:S02]  /*28d0*/  IMAD.MOV.U32 R2, RZ, RZ, R0 ;  /* 0x000000ffff027224 */ /* 0x004fe400078e0000 */
[----:B----4-:R-:W-:Y:S02]  /*28e0*/  IMAD.MOV.U32 R5, RZ, RZ, R9 ;  /* 0x000000ffff057224 */ /* 0x010fe400078e0009 */
[----:B------:R-:W-:-:S04]  /*28f0*/  IMAD.MOV.U32 R4, RZ, RZ, R10 ;  /* 0x000000ffff047224 */ /* 0x000fc800078e000a */
[----:B------:R-:W-:Y:S05]  /*2900*/  BRA.U !UP0, `(.L_x_528) ;  /* 0x00000001085c7547 */ /* 0x000fea000b800000 */
[----:B------:R-:W1:Y:S01]  /*2910*/  S2UR UR5, SR_CgaCtaId ;  /* 0x00000000000579c3 */ /* 0x000e620000008800 */
[----:B------:R-:W-:Y:S01]  /*2920*/  UMOV UR4, 0x400 ;  /* 0x0000040000047882 */ /* 0x000fe20000000000 */
[----:B------:R-:W-:Y:S01]  /*2930*/  BSSY.RECONVERGENT B1, `(.L_x_528) ;  /* 0x0000014000017945 */ /* 0x000fe20003800200 */
[----:B-1----:R-:W-:-:S09]  /*2940*/  ULEA UR4, UR5, UR4, 0x18 ;  /* 0x0000000405047291 */ /* 0x002fd2000f8ec0ff */
[----:B------:R-:W1:Y:S04]  /*2950*/  LDS R3, [UR4+0x28] ;  /* 0x00002804ff037984 */ /* 0x000e680008000800 */
[----:B------:R-:W2:Y:S01]  /*2960*/  LDS.64 R6, [UR4+0x30] ;  /* 0x00003004ff067984 */ /* 0x000ea20008000a00 */
        /* <DEDUP_REMOVED lines=16> */
.L_x_529:
[----:B------:R-:W-:Y:S05]  /*2a70*/  BSYNC.RECONVERGENT B1 ;  /* 0x0000000000017941 */ /* 0x000fea0003800200 */
.L_x_528:
[----:B------:R-:W-:Y:S01]  /*2a80*/  UISETP.GE.AND UP0, UPT, UR6, 0x61, UPT ;  /* 0x000000610600788c */ /* 0x000fe2000bf06270 */
[----:B------:R-:W-:Y:S02]  /*2a90*/  IMAD.MOV.U32 R0, RZ, RZ, R2 ;  /* 0x000000ffff007224 */ /* 0x000fe400078e0002 */
[----:B------:R-:W-:Y:S02]  /*2aa0*/  IMAD.MOV.U32 R7, RZ, RZ, R5 ;  /* 0x000000ffff077224 */ /* 0x000fe400078e0005 */
        /* <DEDUP_REMOVED lines=24> */
.L_x_531:
[----:B------:R-:W-:Y:S05]  /*2c30*/  BSYNC.RECONVERGENT B1 ;  /* 0x0000000000017941 */ /* 0x000fea0003800200 */
.L_x_530:
        /* <DEDUP_REMOVED lines=27> */
.L_x_533:
[----:B------:R-:W-:Y:S05]  /*2df0*/  BSYNC.RECONVERGENT B1 ;  /* 0x0000000000017941 */ /* 0x000fea0003800200 */
.L_x_532:
        /* <DEDUP_REMOVED lines=27> */
.L_x_535:
[----:B------:R-:W-:Y:S05]  /*2fb0*/  BSYNC.RECONVERGENT B1 ;  /* 0x0000000000017941 */ /* 0x000fea0003800200 */
.L_x_534:
        /* <DEDUP_REMOVED lines=27> */
.L_x_537:
[----:B------:R-:W-:Y:S05]  /*3170*/  BSYNC.RECONVERGENT B1 ;  /* 0x0000000000017941 */ /* 0x000fea0003800200 */
.L_x_536:
[----:B------:R-:W-:Y:S01]  /*3180*/  UISETP.GE.AND UP0, UPT, UR6, 0xe1, UPT ;  /* 0x000000e10600788c */ /* 0x000fe2000bf06270 */
[----:B------:R-:W-:Y:S02]  /*3190*/  IMAD.MOV.U32 R8, RZ, RZ, R2 ;  /* 0x000000ffff087224 */ /* 0x000fe400078e0002 */
[----:B------:R-:W-:Y:S02]  /*31a0*/  IMAD.MOV.U32 R7, RZ, RZ, R5 ;  /* 0x000000ffff077224 */ /* 0x000fe400078e0005 */
[----:B------:R-:W-:-:S04]  /*31b0*/  IMAD.MOV.U32 R6, RZ, RZ, R4 ;  /* 0x000000ffff067224 */ /* 0x000fc800078e0004 */
[----:B------:R-:W-:Y:S05]  /*31c0*/  BRA.U !UP0, `(.L_x_501) ;  /* 0x0000002508047547 */ /* 0x000fea000b800000 */
[----:B------:R-:W1:Y:S01]  /*31d0*/  S2UR UR5, SR_CgaCtaId ;  /* 0x00000000000579c3 */ /* 0x000e620000008800 */
[----:B------:R-:W-:Y:S02]  /*31e0*/  UMOV UR4, 0x400 ;  /* 0x0000040000047882 */ /* 0x000fe40000000000 */
[----:B-1----:R-:W-:-:S09]  /*31f0*/  ULEA UR4, UR5, UR4, 0x18 ;  /* 0x0000000405047291 */ /* 0x002fd2000f8ec0ff */
[----:B------:R-:W1:Y:S04]  /*3200*/  LDS R3, [UR4+0x78] ;  /* 0x00007804ff037984 */ /* 0x000e680008000800 */
[----:B0-----:R-:W0:Y:S01]  /*3210*/  LDS.64 R10, [UR4+0x80] ;  /* 0x00008004ff0a7984 */ /* 0x001e220008000a00 */
[----:B-1----:R-:W-:Y:S01]  /*3220*/  ISETP.GE.AND P0, PT, R2, R3, PT ;  /* 0x000000030200720c */ /* 0x002fe20003f06270 */
[----:B------:R-:W-:Y:S02]  /*3230*/  IMAD.MOV.U32 R8, RZ, RZ, R3 ;  /* 0x000000ffff087224 */ /* 0x000fe400078e0003 */
[----:B0-----:R-:W-:Y:S02]  /*3240*/  IMAD.MOV.U32 R7, RZ, RZ, R10 ;  /* 0x000000ffff077224 */ /* 0x001fe400078e000a */
        /* <DEDUP_REMOVED lines=15> */
.L_x_469:
[----:B------:R-:W1:Y:S01]  /*3340*/  S2R R0, SR_TID.X ;  /* 0x0000000000007919 */ /* 0x000e620000002100 */
[----:B------:R-:W1:Y:S01]  /*3350*/  LDC.64 R2, c[0x0][0x380] ;  /* 0x0000e000ff027b82 */ /* 0x000e620000000a00 */
[----:B------:R-:W2:Y:S01]  /*3360*/  LDCU.64 UR6, c[0x0][0x388] ;  /* 0x00007100ff0677ac */ /* 0x000ea20008000a00 */
[----:B-1----:R-:W-:-:S05]  /*3370*/  IMAD.WIDE.U32 R2, R0, 0x4, R2 ;  /* 0x0000000400027825 */ /* 0x002fca00078e0002 */
[----:B0-----:R-:W3:Y:S04]  /*3380*/  LDG.E R5, desc[UR8][R2.64] ;  /* 0x0000000802057981 */ /* 0x001ee8000c1e1900 */
[----:B------:R-:W3:Y:S04]  /*3390*/  LDG.E R6, desc[UR8][R2.64+0x400] ;  /* 0x0004000802067981 */ /* 0x000ee8000c1e1900 */
[----:B------:R-:W4:Y:S04]  /*33a0*/  LDG.E R7, desc[UR8][R2.64+0x800] ;  /* 0x0008000802077981 */ /* 0x000f28000c1e1900 */
[----:B------:R-:W5:Y:S04]  /*33b0*/  LDG.E R8, desc[UR8][R2.64+0xc00] ;  /* 0x000c000802087981 */ /* 0x000f68000c1e1900 */
[----:B------:R-:W2:Y:S01]  /*33c0*/  LDG.E R4, desc[UR8][R2.64+0x1000] ;  /* 0x0010000802047981 */ /* 0x000ea2000c1e1900 */
[----:B------:R-:W-:-:S04]  /*33d0*/  UISETP.GE.U32.AND UP0, UPT, UR4, 0xa00, UPT ;  /* 0x00000a000400788c */ /* 0x000fc8000bf06070 */
[----:B------:R-:W-:Y:S01]  /*33e0*/  UISETP.GE.U32.AND.EX UP0, UPT, UR5, URZ, UPT, UP0 ;  /* 0x000000ff0500728c */ /* 0x000fe2000bf06100 */
[CC--:B---3--:R-:W-:Y:S02]  /*33f0*/  VIMNMX R10, PT, PT, R5.reuse, R6.reuse, !PT ;  /* 0x00000006050a7248 */ /* 0x0c8fe40007fe0100 */
[----:B------:R-:W-:Y:S01]  /*3400*/  ISETP.GE.AND P0, PT, R5, R6, PT ;  /* 0x000000060500720c */ /* 0x000fe20003f06270 */
[----:B------:R-:W-:Y:S01]  /*3410*/  VIADD R5, R0, 0x100 ;  /* 0x0000010000057836 */ /* 0x000fe20000000000 */
[----:B----4-:R-:W-:Y:S02]  /*3420*/  VIMNMX R9, PT, PT, R7, R10, !PT ;  /* 0x0000000a07097248 */ /* 0x010fe40007fe0100 */
[----:B------:R-:W-:Y:S01]  /*3430*/  ISETP.GE.AND P2, PT, R10, R7, PT ;  /* 0x000000070a00720c */ /* 0x000fe20003f46270 */
[----:B------:R-:W-:Y:S01]  /*3440*/  IMAD.MOV.U32 R10, RZ, RZ, RZ ;  /* 0x000000ffff0a7224 */ /* 0x000fe200078e00ff */
[----:B-----5:R-:W-:Y:S02]  /*3450*/  ISETP.GE.AND P3, PT, R9, R8, PT ;  /* 0x000000080900720c */ /* 0x020fe40003f66270 */
[----:B------:R-:W-:Y:S01]  /*3460*/  VIMNMX R9, PT, PT, R8, R9, !PT ;  /* 0x0000000908097248 */ /* 0x000fe20007fe0100 */
[----:B------:R-:W-:-:S03]  /*3470*/  VIADD R8, R0, 0x200 ;  /* 0x0000020000087836 */ /* 0x000fc60000000000 */
[----:B--2---:R-:W-:-:S05]  /*3480*/  ISETP.GE.AND P1, PT, R9, R4, PT ;  /* 0x000000040900720c */ /* 0x004fca0003f26270 */
[----:B------:R-:W-:Y:S02]  /*3490*/  @P2 SEL R8, R5, R0, !P0 ;  /* 0x0000000005082207 */ /* 0x000fe40004000000 */
[C---:B------:R-:W-:Y:S01]  /*34a0*/  @!P3 VIADD R8, R0.reuse, 0x300 ;  /* 0x000003000008b836 */ /* 0x040fe20000000000 */
[----:B------:R-:W-:-:S05]  /*34b0*/  LOP3.LUT R5, R0, 0x400, RZ, 0xfc, !PT ;  /* 0x0000040000057812 */ /* 0x000fca00078efcff */
[C---:B------:R-:W-:Y:S02]  /*34c0*/  @P1 ISETP.GE.U32.AND P0, PT, R8.reuse, R5, PT ;  /* 0x000000050800120c */ /* 0x040fe40003f06070 */
[----:B------:R-:W-:Y:S02]  /*34d0*/  IADD3 R5, P2, PT, R5, UR6, RZ ;  /* 0x0000000605057c10 */ /* 0x000fe4000ff5e0ff */
[----:B------:R-:W-:Y:S02]  /*34e0*/  @P1 IADD3 R8, P3, PT, R8, UR6, RZ ;  /* 0x0000000608081c10 */ /* 0x000fe4000ff7e0ff */
[----:B------:R-:W-:Y:S01]  /*34f0*/  @P1 ISETP.GE.U32.AND.EX P0, PT, RZ, RZ, PT, P0 ;  /* 0x000000ffff00120c */ /* 0x000fe20003f06100 */
[----:B------:R-:W-:Y:S02]  /*3500*/  IMAD.X R6, RZ, RZ, UR7, P2 ;  /* 0x00000007ff067e24 */ /* 0x000fe400090e06ff */
[----:B------:R-:W-:Y:S01]  /*3510*/  @P1 IMAD.X R7, RZ, RZ, UR7, P3 ;  /* 0x00000007ff071e24 */ /* 0x000fe200098e06ff */
[----:B------:R-:W-:-:S04]  /*3520*/  @P1 ISETP.LT.OR P0, PT, R4, R9, !P0 ;  /* 0x000000090400120c */ /* 0x000fc80004701670 */
[----:B------:R-:W-:Y:S01]  /*3530*/  @P1 SEL R6, R7, R6, P0 ;  /* 0x0000000607061207 */ /* 0x000fe20000000000 */
[----:B------:R-:W-:Y:S01]  /*3540*/  IMAD.MOV.U32 R7, RZ, RZ, 0x500 ;  /* 0x00000500ff077424 */ /* 0x000fe200078e00ff */
[----:B------:R-:W-:Y:S02]  /*3550*/  @P1 SEL R4, R9, R4, P0 ;  /* 0x0000000409041207 */ /* 0x000fe40000000000 */
[----:B------:R-:W-:Y:S01]  /*3560*/  @P1 SEL R5, R8, R5, P0 ;  /* 0x0000000508051207 */ /* 0x000fe20000000000 */
[----:B------:R-:W-:Y:S06]  /*3570*/  BRA.U !UP0, `(.L_x_538) ;  /* 0x00000005081c7547 */ /* 0x000fec000b800000 */
[----:B------:R-:W-:Y:S01]  /*3580*/  IMAD.MOV.U32 R7, RZ, RZ, R4 ;  /* 0x000000ffff077224 */ /* 0x000fe200078e0004 */
[----:B------:R-:W0:Y:S01]  /*3590*/  LDCU.64 UR6, c[0x0][0x388] ;  /* 0x00007100ff0677ac */ /* 0x000e220008000a00 */
[----:B------:R-:W-:Y:S02]  /*35a0*/  IMAD.MOV.U32 R15, RZ, RZ, 0x500 ;  /* 0x00000500ff0f7424 */ /* 0x000fe400078e00ff */
[----:B------:R-:W-:Y:S01]  /*35b0*/  IMAD.MOV.U32 R16, RZ, RZ, RZ ;  /* 0x000000ffff107224 */ /* 0x000fe200078e00ff */
[----:B------:R-:W1:Y:S01]  /*35c0*/  LDCU.64 UR4, c[0x0][0x398] ;  /* 0x00007300ff0477ac */ /* 0x000e620008000a00 */
[----:B------:R-:W-:-:S05]  /*35d0*/  NOP ;  /* 0x0000000000007918 */ /* 0x000fca0000000000 */
.L_x_539:
[----:B------:R-:W-:-:S04]  /*35e0*/  LEA R8, P0, R15, R2, 0x2 ;  /* 0x000000020f087211 */ /* 0x000fc800078010ff */
[----:B------:R-:W-:-:S05]  /*35f0*/  LEA.HI.X R9, R15, R3, R16, 0x2, P0 ;  /* 0x000000030f097211 */ /* 0x000fca00000f1410 */
[----:B------:R-:W2:Y:S04]  /*3600*/  LDG.E R10, desc[UR8][R8.64] ;  /* 0x00000008080a7981 */ /* 0x000ea8000c1e1900 */
[----:B------:R-:W3:Y:S04]  /*3610*/  LDG.E R11, desc[UR8][R8.64+0x400] ;  /* 0x00040008080b7981 */ /* 0x000ee8000c1e1900 */
[----:B------:R-:W4:Y:S04]  /*3620*/  LDG.E R12, desc[UR8][R8.64+0x800] ;  /* 0x00080008080c7981 */ /* 0x000f28000c1e1900 */
[----:B------:R-:W5:Y:S04]  /*3630*/  LDG.E R13, desc[UR8][R8.64+0xc00] ;  /* 0x000c0008080d7981 */ /* 0x000f68000c1e1900 */
[----:B------:R1:W5:Y:S01]  /*3640*/  LDG.E R4, desc[UR8][R8.64+0x1000] ;  /* 0x0010000808047981 */ /* 0x000362000c1e1900 */
[----:B0-----:R-:W-:-:S04]  /*3650*/  IADD3 R18, P0, P2, R15, UR6, R0 ;  /* 0x000000060f127c10 */ /* 0x001fc8000fa1e000 */
[----:B------:R-:W-:Y:S01]  /*3660*/  IADD3.X R17, PT, PT, R16, UR7, RZ, P0, P2 ;  /* 0x0000000710117c10 */ /* 0x000fe200087e44ff */
[----:B-1----:R-:W-:Y:S01]  /*3670*/  IMAD.MOV.U32 R8, RZ, RZ, R18 ;  /* 0x000000ffff087224 */ /* 0x002fe200078e0012 */
[----:B------:R-:W-:-:S03]  /*3680*/  IADD3 R9, P4, PT, R15, 0xa00, RZ ;  /* 0x00000a000f097810 */ /* 0x000fc60007f9e0ff */
[----:B------:R-:W-:Y:S01]  /*3690*/  IMAD.MOV.U32 R14, RZ, RZ, R17 ;  /* 0x000000ffff0e7224 */ /* 0x000fe200078e0011 */
        /* <DEDUP_REMOVED lines=9> */
[----:B------:R-:W-:Y:S02]  /*3730*/  @P1 SEL R14, R6, R17, P0 ;  /* 0x00000011060e1207 */ /* 0x000fe40000000000 */
[----:B------:R-:W-:-:S07]  /*3740*/  IADD3 R6, P3, PT, R18, 0x200, RZ ;  /* 0x0000020012067810 */ /* 0x000fce0007f7e0ff */
[----:B------:R-:W-:-:S04]  /*3750*/  @P2 ISETP.GE.U32.AND P0, PT, R8, R7, PT ;  /* 0x000000070800220c */ /* 0x000fc80003f06070 */
[----:B------:R-:W-:-:S04]  /*3760*/  @P2 ISETP.GE.AND.EX P0, PT, R14, R5, PT, P0 ;  /* 0x000000050e00220c */ /* 0x000fc80003f06300 */
[----:B------:R-:W-:-:S04]  /*3770*/  @P2 ISETP.LT.OR P0, PT, R11, R10, !P0 ;  /* 0x0000000a0b00220c */ /* 0x000fc80004701670 */
[----:B------:R-:W-:Y:S02]  /*3780*/  @P2 SEL R11, R10, R11, P0 ;  /* 0x0000000b0a0b2207 */ /* 0x000fe40000000000 */
[----:B------:R-:W-:Y:S01]  /*3790*/  @P2 SEL R7, R8, R7, P0 ;  /* 0x0000000708072207 */ /* 0x000fe20000000000 */
[----:B------:R-:W-:Y:S01]  /*37a0*/  IMAD.X R8, RZ, RZ, R17, P3 ;  /* 0x000000ffff087224 */ /* 0x000fe200018e0611 */
[----:B----4-:R-:W-:Y:S02]  /*37b0*/  ISETP.GE.AND P1, PT, R11, R12, PT ;  /* 0x0000000c0b00720c */ /* 0x010fe40003f26270 */
[----:B------:R-:W-:Y:S02]  /*37c0*/  @P2 SEL R5, R14, R5, P0 ;  /* 0x000000050e052207 */ /* 0x000fe40000000000 */
[----:B------:R-:W-:-:S09]  /*37d0*/  IADD3 R14, P2, PT, R18, 0x300, RZ ;  /* 0x00000300120e7810 */ /* 0x000fd20007f5e0ff */
[----:B------:R-:W-:-:S04]  /*37e0*/  @P1 ISETP.GE.U32.AND P0, PT, R7, R6, PT ;  /* 0x000000060700120c */ /* 0x000fc80003f06070 */
[----:B------:R-:W-:-:S04]  /*37f0*/  @P1 ISETP.GE.AND.EX P0, PT, R5, R8, PT, P0 ;  /* 0x000000080500120c */ /* 0x000fc80003f06300 */
[----:B------:R-:W-:-:S04]  /*3800*/  @P1 ISETP.LT.OR P0, PT, R12, R11, !P0 ;  /* 0x0000000b0c00120c */ /* 0x000fc80004701670 */
[----:B------:R-:W-:Y:S02]  /*3810*/  @P1 SEL R12, R11, R12, P0 ;  /* 0x0000000c0b0c1207 */ /* 0x000fe40000000000 */
[----:B------:R-:W-:Y:S01]  /*3820*/  @P1 SEL R6, R7, R6, P0 ;  /* 0x0000000607061207 */ /* 0x000fe20000000000 */
[----:B------:R-:W-:Y:S01]  /*3830*/  IMAD.X R7, RZ, RZ, R17, P2 ;  /* 0x000000ffff077224 */ /* 0x000fe200010e0611 */
[----:B-----5:R-:W-:Y:S02]  /*3840*/  ISETP.GE.AND P3, PT, R12, R13, PT ;  /* 0x0000000d0c00720c */ /* 0x020fe40003f66270 */
        /* <DEDUP_REMOVED lines=8> */
[----:B------:R-:W-:Y:S02]  /*38d0*/  ISETP.GE.AND P2, PT, R13, R4, PT ;  /* 0x000000040d00720c */ /* 0x000fe40003f46270 */
[----:B------:R-:W-:Y:S01]  /*38e0*/  ISETP.GT.U32.AND P1, PT, R9, UR4, PT ;  /* 0x0000000409007c0c */ /* 0x000fe2000bf24070 */
[----:B------:R-:W-:Y:S01]  /*38f0*/  IMAD.X R9, RZ, RZ, R16, P4 ;  /* 0x000000ffff097224 */ /* 0x000fe200020e0610 */
[----:B------:R-:W-:Y:S02]  /*3900*/  @P3 SEL R7, R8, R7, P0 ;  /* 0x0000000708073207 */ /* 0x000fe40000000000 */
[----:B------:R-:W-:-:S02]  /*3910*/  IADD3 R8, P3, PT, R15, 0x500, RZ ;  /* 0x000005000f087810 */ /* 0x000fc40007f7e0ff */
[----:B------:R-:W-:-:S03]  /*3920*/  ISETP.GT.AND.EX P1, PT, R9, UR5, PT, P1 ;  /* 0x0000000509007c0c */ /* 0x000fc6000bf24310 */
[----:B------:R-:W-:Y:S02]  /*3930*/  IMAD.X R10, RZ, RZ, R16, P3 ;  /* 0x000000ffff0a7224 */ /* 0x000fe400018e0610 */
[----:B------:R-:W-:Y:S01]  /*3940*/  @P2 ISETP.GE.U32.AND P0, PT, R14, R5, PT ;  /* 0x000000050e00220c */ /* 0x000fe20003f06070 */
[----:B------:R-:W-:Y:S02]  /*3950*/  IMAD.MOV.U32 R15, RZ, RZ, R8 ;  /* 0x000000ffff0f7224 */ /* 0x000fe400078e0008 */
[----:B------:R-:W-:Y:S01]  /*3960*/  IMAD.MOV.U32 R16, RZ, RZ, R10 ;  /* 0x000000ffff107224 */ /* 0x000fe200078e000a */
[----:B------:R-:W-:-:S04]  /*3970*/  @P2 ISETP.GE.AND.EX P0, PT, R7, R6, PT, P0 ;  /* 0x000000060700220c */ /* 0x000fc80003f06300 */
[----:B------:R-:W-:-:S04]  /*3980*/  @P2 ISETP.LT.OR P0, PT, R4, R13, !P0 ;  /* 0x0000000d0400220c */ /* 0x000fc80004701670 */
[----:B------:R-:W-:Y:S02]  /*3990*/  @P2 SEL R4, R13, R4, P0 ;  /* 0x000000040d042207 */ /* 0x000fe40000000000 */
[----:B------:R-:W-:Y:S02]  /*39a0*/  @P2 SEL R6, R7, R6, P0 ;  /* 0x0000000607062207 */ /* 0x000fe40000000000 */
[----:B------:R-:W-:Y:S01]  /*39b0*/  @P2 SEL R5, R14, R5, P0 ;  /* 0x000000050e052207 */ /* 0x000fe20000000000 */
[----:B------:R-:W-:Y:S01]  /*39c0*/  IMAD.MOV.U32 R7, RZ, RZ, R4 ;  /* 0x000000ffff077224 */ /* 0x000fe200078e0004 */
[----:B------:R-:W-:Y:S06]  /*39d0*/  @!P1 BRA `(.L_x_539) ;  /* 0xfffffffc00009947 */ /* 0x000fec000383ffff */
[----:B------:R-:W-:-:S07]  /*39e0*/  IMAD.MOV.U32 R7, RZ, RZ, R8 ;  /* 0x000000ffff077224 */ /* 0x000fce00078e0008 */
.L_x_538:
        /* <DEDUP_REMOVED lines=8> */
[----:B------:R-:W-:Y:S01]  /*3a70*/  BSSY.RECONVERGENT B2, `(.L_x_542) ;  /* 0x0000030000027945 */ /* 0x000fe20003800200 */
[----:B------:R-:W-:Y:S02]  /*3a80*/  IMAD.MOV.U32 R12, RZ, RZ, R0 ;  /* 0x000000ffff0c7224 */ /* 0x000fe400078e0000 */
[----:B------:R-:W-:-:S04]  /*3a90*/  IADD3 R15, PT, PT, -R7, UR4, R2 ;  /* 0x00000004070f7c10 */ /* 0x000fc8000fffe102 */
[----:B------:R-:W-:-:S04]  /*3aa0*/  LOP3.LUT R2, R15, 0x300, RZ, 0xc0, !PT ;  /* 0x000003000f027812 */ /* 0x000fc800078ec0ff */
[----:B------:R-:W-:-:S13]  /*3ab0*/  ISETP.NE.AND P0, PT, R2, 0x300, PT ;  /* 0x000003000200780c */ /* 0x000fda0003f05270 */
[----:B------:R-:W-:Y:S05]  /*3ac0*/  @!P0 BRA `(.L_x_543) ;  /* 0x0000000000a88947 */ /* 0x000fea0003800000 */
[----:B------:R-:W0:Y:S01]  /*3ad0*/  LDCU.64 UR10, c[0x0][0x380] ;  /* 0x00007000ff0a77ac */ /* 0x000e220008000a00 */
[----:B------:R-:W-:Y:S01]  /*3ae0*/  IADD3 R3, P0, PT, R0, R7, RZ ;  /* 0x0000000700037210 */ /* 0x000fe20007f1e0ff */
[----:B------:R-:W-:Y:S01]  /*3af0*/  IMAD.MOV.U32 R12, RZ, RZ, R0 ;  /* 0x000000ffff0c7224 */ /* 0x000fe200078e0000 */
[----:B------:R-:W-:-:S03]  /*3b00*/  LEA.HI R2, R15, 0x1, RZ, 0x18 ;  /* 0x000000010f027811 */ /* 0x000fc600078fc0ff */
[----:B------:R-:W-:Y:S01]  /*3b10*/  IMAD.X R14, RZ, RZ, R10, P0 ;  /* 0x000000ffff0e7224 */ /* 0x000fe200000e060a */
[----:B------:R-:W-:Y:S02]  /*3b20*/  LOP3.LUT R2, R2, 0x3, RZ, 0xc0, !PT ;  /* 0x0000000302027812 */ /* 0x000fe400078ec0ff */
[----:B------:R-:W-:-:S03]  /*3b30*/  IADD3 R13, P0, PT, R3, UR6, RZ ;  /* 0x00000006030d7c10 */ /* 0x000fc6000ff1e0ff */
[----:B------:R-:W-:Y:S01]  /*3b40*/  IMAD.MOV R8, RZ, RZ, -R2 ;  /* 0x000000ffff087224 */ /* 0x000fe200078e0a02 */
[----:B0-----:R-:W-:-:S04]  /*3b50*/  LEA R9, P1, R3, UR10, 0x2 ;  /* 0x0000000a03097c11 */ /* 0x001fc8000f8210ff */
[----:B------:R-:W-:Y:S02]  /*3b60*/  LEA.HI.X R3, R3, UR11, R14, 0x2, P1 ;  /* 0x0000000b03037c11 */ /* 0x000fe400088f140e */
[----:B------:R-:W-:-:S07]  /*3b70*/  IADD3.X R14, PT, PT, R14, UR7, RZ, P0, !PT ;  /* 0x000000070e0e7c10 */ /* 0x000fce00087fe4ff */
.L_x_546:
        /* <DEDUP_REMOVED lines=25> */
.L_x_545:
[----:B------:R-:W-:Y:S05]  /*3d10*/  BSYNC.RECONVERGENT B3 ;  /* 0x0000000000037941 */ /* 0x000fea0003800200 */
.L_x_544:
[----:B------:R-:W-:Y:S01]  /*3d20*/  IADD3 R13, P0, PT, R13, 0x100, RZ ;  /* 0x000001000d0d7810 */ /* 0x000fe20007f1e0ff */
[----:B------:R-:W-:Y:S02]  /*3d30*/  VIADD R12, R12, 0x100 ;  /* 0x000001000c0c7836 */ /* 0x000fe40000000000 */
[----:B------:R-:W-:Y:S02]  /*3d40*/  IMAD.X R3, RZ, RZ, R3, P3 ;  /* 0x000000ffff037224 */ /* 0x000fe400018e0603 */
[----:B------:R-:W-:Y:S01]  /*3d50*/  IMAD.X R14, RZ, RZ, R14, P0 ;  /* 0x000000ffff0e7224 */ /* 0x000fe200000e060e */
[----:B------:R-:W-:Y:S07]  /*3d60*/  @P2 BRA `(.L_x_546) ;  /* 0xfffffffc00842947 */ /* 0x000fee000383ffff */
.L_x_543:
[----:B------:R-:W-:Y:S05]  /*3d70*/  BSYNC.RECONVERGENT B2 ;  /* 0x0000000000027941 */ /* 0x000fea0003800200 */
.L_x_542:
[----:B------:R-:W-:-:S13]  /*3d80*/  ISETP.GE.U32.AND P0, PT, R15, 0x300, PT ;  /* 0x000003000f00780c */ /* 0x000fda0003f06070 */
[----:B------:R-:W-:Y:S05]  /*3d90*/  @!P0 BRA `(.L_x_541) ;  /* 0x0000000400888947 */ /* 0x000fea0003800000 */
[----:B------:R-:W0:Y:S01]  /*3da0*/  LDC.64 R2, c[0x0][0x380] ;  /* 0x0000e000ff027b82 */ /* 0x000e220000000a00 */
[----:B------:R-:W-:-:S07]  /*3db0*/  VIADD R12, R12, 0x200 ;  /* 0x000002000c0c7836 */ /* 0x000fce0000000000 */
[----:B------:R-:W1:Y:S02]  /*3dc0*/  LDC.64 R8, c[0x0][0x388] ;  /* 0x0000e200ff087b82 */ /* 0x000e640000000a00 */
.L_x_555:
        /* <DEDUP_REMOVED lines=29> */
.L_x_548:
[----:B------:R-:W-:Y:S05]  /*3fa0*/  BSYNC.RECONVERGENT B2 ;  /* 0x0000000000027941 */ /* 0x000fea0003800200 */
.L_x_547:
        /* <DEDUP_REMOVED lines=20> */
.L_x_550:
[----:B------:R-:W-:Y:S05]  /*40f0*/  BSYNC.RECONVERGENT B2 ;  /* 0x0000000000027941 */ /* 0x000fea0003800200 */
.L_x_549:
        /* <DEDUP_REMOVED lines=20> */
.L_x_552:
[----:B------:R-:W-:Y:S05]  /*4240*/  BSYNC.RECONVERGENT B2 ;  /* 0x0000000000027941 */ /* 0x000fea0003800200 */
.L_x_551:
        /* <DEDUP_REMOVED lines=18> */
.L_x_554:
[----:B------:R-:W-:Y:S05]  /*4370*/  BSYNC.RECONVERGENT B2 ;  /* 0x0000000000027941 */ /* 0x000fea0003800200 */
.L_x_553:
[C---:B------:R-:W-:Y:S02]  /*4380*/  VIADD R14, R12.reuse, 0x200 ;  /* 0x000002000c0e7836 */ /* 0x040fe40000000000 */
[----:B------:R-:W-:-:S03]  /*4390*/  VIADD R12, R12, 0x400 ;  /* 0x000004000c0c7836 */ /* 0x000fc60000000000 */
[----:B------:R-:W-:-:S13]  /*43a0*/  ISETP.GE.AND P0, PT, R14, R11, PT ;  /* 0x0000000b0e00720c */ /* 0x000fda0003f06270 */
[----:B------:R-:W-:Y:S05]  /*43b0*/  @!P0 BRA `(.L_x_555) ;  /* 0xfffffff800848947 */ /* 0x000fea000383ffff */
.L_x_541:
[----:B------:R-:W-:Y:S05]  /*43c0*/  BSYNC.RECONVERGENT B1 ;  /* 0x0000000000017941 */ /* 0x000fea0003800200 */
.L_x_540:
        /* <DEDUP_REMOVED lines=31> */
.L_x_557:
[----:B------:R-:W-:Y:S05]  /*45c0*/  BSYNC.RECONVERGENT B1 ;  /* 0x0000000000017941 */ /* 0x000fea0003800200 */
.L_x_556:
        /* <DEDUP_REMOVED lines=24> */
.L_x_559:
[----:B------:R-:W-:Y:S05]  /*4750*/  BSYNC.RECONVERGENT B1 ;  /* 0x0000000000017941 */ /* 0x000fea0003800200 */
.L_x_558:
[----:B0-----:R0:W4:Y:S01]  /*4760*/  SHFL.DOWN PT, R8, R3, 0x4, 0x1f ;  /* 0x08801f0003087f89 */ /* 0x00112200000e0000 */
[----:B------:R-:W-:Y:S01]  /*4770*/  BSSY.RECONVERGENT B1, `(.L_x_560) ;  /* 0x0000017000017945 */ /* 0x000fe20003800200 */
[----:B------:R-:W-:Y:S02]  /*4780*/  IMAD.MOV.U32 R2, RZ, RZ, R3 ;  /* 0x000000ffff027224 */ /* 0x000fe400078e0003 */
[----:B-1----:R0:W1:Y:S01]  /*4790*/  SHFL.DOWN PT, R9, R4, 0x4, 0x1f ;  /* 0x08801f0004097f89 */ /* 0x00206200000e0000 */
[----:B--2---:R-:W-:Y:S02]  /*47a0*/  IMAD.MOV.U32 R6, RZ, RZ, R4 ;  /* 0x000000ffff067224 */ /* 0x004fe400078e0004 */
[----:B------:R-:W-:Y:S01]  /*47b0*/  IMAD.MOV.U32 R7, RZ, RZ, R5 ;  /* 0x000000ffff077224 */ /* 0x000fe200078e0005 */
[----:B------:R0:W2:Y:S01]  /*47c0*/  SHFL.DOWN PT, R10, R5, 0x4, 0x1f ;  /* 0x08801f00050a7f89 */ /* 0x0000a200000e0000 */
[----:B------:R-:W-:Y:S05]  /*47d0*/  @P5 BRA `(.L_x_561) ;  /* 0x0000000000405947 */ /* 0x000fea0003800000 */
[----:B----4-:R-:W-:Y:S01]  /*47e0*/  ISETP.GE.AND P0, PT, R3, R8, PT ;  /* 0x000000080300720c */ /* 0x010fe20003f06270 */
[----:B------:R-:W-:Y:S02]  /*47f0*/  IMAD.MOV.U32 R2, RZ, RZ, R8 ;  /* 0x000000ffff027224 */ /* 0x000fe400078e0008 */
[----:B-1----:R-:W-:Y:S02]  /*4800*/  IMAD.MOV.U32 R6, RZ, RZ, R9 ;  /* 0x000000ffff067224 */ /* 0x002fe400078e0009 */
[----:B--2---:R-:W-:-:S08]  /*4810*/  IMAD.MOV.U32 R7, RZ, RZ, R10 ;  /* 0x000000ffff077224 */ /* 0x004fd000078e000a */
        /* <DEDUP_REMOVED lines=12> */
.L_x_561:
[----:B------:R-:W-:Y:S05]  /*48e0*/  BSYNC.RECONVERGENT B1 ;  /* 0x0000000000017941 */ /* 0x000fea0003800200 */
.L_x_560:
[----:B-1----:R1:W1:Y:S01]  /*48f0*/  SHFL.DOWN PT, R9, R2, 0x8, 0x1f ;  /* 0x09001f0002097f89 */ /* 0x00226200000e0000 */
[----:B------:R-:W-:Y:S01]  /*4900*/  BSSY.RECONVERGENT B1, `(.L_x_562) ;  /* 0x0000017000017945 */ /* 0x000fe20003800200 */
[----:B0-----:R-:W-:Y:S02]  /*4910*/  IMAD.MOV.U32 R3, RZ, RZ, R2 ;  /* 0x000000ffff037224 */ /* 0x001fe400078e0002 */
[----:B---3--:R0:W3:Y:S01]  /*4920*/  SHFL.DOWN PT, R11, R6, 0x8, 0x1f ;  /* 0x09001f00060b7f89 */ /* 0x0080e200000e0000 */
[----:B------:R-:W-:Y:S02]  /*4930*/  IMAD.MOV.U32 R4, RZ, RZ, R6 ;  /* 0x000000ffff047224 */ /* 0x000fe400078e0006 */
[----:B------:R-:W-:Y:S01]  /*4940*/  IMAD.MOV.U32 R5, RZ, RZ, R7 ;  /* 0x000000ffff057224 */ /* 0x000fe200078e0007 */
[----:B----4-:R0:W4:Y:S01]  /*4950*/  SHFL.DOWN PT, R8, R7, 0x8, 0x1f ;  /* 0x09001f0007087f89 */ /* 0x01012200000e0000 */
[----:B------:R-:W-:Y:S05]  /*4960*/  @P4 BRA `(.L_x_563) ;  /* 0x0000000000404947 */ /* 0x000fea0003800000 */
[----:B-1----:R-:W-:Y:S01]  /*4970*/  ISETP.GE.AND P0, PT, R2, R9, PT ;  /* 0x000000090200720c */ /* 0x002fe20003f06270 */
        /* <DEDUP_REMOVED lines=15> */
.L_x_563:
[----:B------:R-:W-:Y:S05]  /*4a70*/  BSYNC.RECONVERGENT B1 ;  /* 0x0000000000017941 */ /* 0x000fea0003800200 */
.L_x_562:
[----:B-1----:R1:W1:Y:S01]  /*4a80*/  SHFL.DOWN PT, R2, R3, 0x10, 0x1f ;  /* 0x0a001f0003027f89 */ /* 0x00226200000e0000 */
[----:B------:R-:W-:Y:S01]  /*4a90*/  BSSY.RECONVERGENT B1, `(.L_x_564) ;  /* 0x0000017000017945 */ /* 0x000fe20003800200 */
[----:B----4-:R-:W-:Y:S02]  /*4aa0*/  IMAD.MOV.U32 R8, RZ, RZ, R3 ;  /* 0x000000ffff087224 */ /* 0x010fe400078e0003 */
[----:B------:R4:W1:Y:S01]  /*4ab0*/  SHFL.DOWN PT, R9, R4, 0x10, 0x1f ;  /* 0x0a001f0004097f89 */ /* 0x00086200000e0000 */
[----:B0-----:R-:W-:Y:S02]  /*4ac0*/  IMAD.MOV.U32 R7, RZ, RZ, R4 ;  /* 0x000000ffff077224 */ /* 0x001fe400078e0004 */
[----:B------:R-:W-:Y:S01]  /*4ad0*/  IMAD.MOV.U32 R6, RZ, RZ, R5 ;  /* 0x000000ffff067224 */ /* 0x000fe200078e0005 */
[----:B--2---:R4:W0:Y:S01]  /*4ae0*/  SHFL.DOWN PT, R10, R5, 0x10, 0x1f ;  /* 0x0a001f00050a7f89 */ /* 0x00482200000e0000 */
[----:B------:R-:W-:Y:S05]  /*4af0*/  @P3 BRA `(.L_x_565) ;  /* 0x0000000000403947 */ /* 0x000fea0003800000 */
[----:B-1----:R-:W-:Y:S01]  /*4b00*/  ISETP.GE.AND P0, PT, R3, R2, PT ;  /* 0x000000020300720c */ /* 0x002fe20003f06270 */
        /* <DEDUP_REMOVED lines=15> */
.L_x_565:
[----:B------:R-:W-:Y:S05]  /*4c00*/  BSYNC.RECONVERGENT B1 ;  /* 0x0000000000017941 */ /* 0x000fea0003800200 */
.L_x_564:
[----:B------:R-:W-:Y:S04]  /*4c10*/  BSSY.RECONVERGENT B1, `(.L_x_566) ;  /* 0x000000c000017945 */ /* 0x000fe80003800200 */
[----:B------:R-:W-:Y:S05]  /*4c20*/  @P2 BRA `(.L_x_567) ;  /* 0x0000000000282947 */ /* 0x000fea0003800000 */
[----:B----4-:R-:W2:Y:S01]  /*4c30*/  S2R R4, SR_CgaCtaId ;  /* 0x0000000000047919 */ /* 0x010ea20000008800 */
[----:B-1----:R-:W-:Y:S02]  /*4c40*/  MOV R3, 0x400 ;  /* 0x0000040000037802 */ /* 0x002fe40000000f00 */
        /* <DEDUP_REMOVED lines=8> */
.L_x_567:
[----:B------:R-:W-:Y:S05]  /*4cd0*/  BSYNC.RECONVERGENT B1 ;  /* 0x0000000000017941 */ /* 0x000fea0003800200 */
.L_x_566:
[----:B------:R-:W-:Y:S01]  /*4ce0*/  BAR.SYNC.DEFER_BLOCKING 0x0 ;  /* 0x0000000000007b1d */ /* 0x000fe20000010000 */
[----:B------:R-:W-:-:S13]  /*4cf0*/  ISETP.NE.AND P1, PT, R0, RZ, PT ;  /* 0x000000ff0000720c */ /* 0x000fda0003f25270 */
[----:B------:R-:W-:Y:S05]  /*4d00*/  @P1 BRA `(.L_x_501) ;  /* 0x0000000800341947 */ /* 0x000fea0003800000 */
[----:B-12---:R-:W1:Y:S01]  /*4d10*/  S2R R3, SR_CgaCtaId ;  /* 0x0000000000037919 */ /* 0x006e620000008800 */
[----:B------:R-:W-:Y:S01]  /*4d20*/  MOV R0, 0x400 ;  /* 0x0000040000007802 */ /* 0x000fe20000000f00 */
[----:B------:R-:W-:Y:S03]  /*4d30*/  BSSY.RECONVERGENT B1, `(.L_x_568) ;  /* 0x0000016000017945 */ /* 0x000fe60003800200 */
[----:B-1----:R-:W-:-:S05]  /*4d40*/  LEA R24, R3, R0, 0x18 ;  /* 0x0000000003187211 */ /* 0x002fca00078ec0ff */
[----:B------:R-:W1:Y:S04]  /*4d50*/  LDS R3, [R24+0x18] ;  /* 0x0000180018037984 */ /* 0x000e680000000800 */
[----:B----4-:R-:W2:Y:S04]  /*4d60*/  LDS.64 R4, [R24+0x20] ;  /* 0x0000200018047984 */ /* 0x010ea80000000a00 */
[----:B------:R4:W0:Y:S04]  /*4d70*/  LDS R18, [R24+0x28] ;  /* 0x0000280018127984 */ /* 0x0008280000000800 */
[----:B------:R4:W0:Y:S01]  /*4d80*/  LDS R16, [R24+0x38] ;  /* 0x0000380018107984 */ /* 0x0008220000000800 */
[----:B-1----:R-:W-:Y:S01]  /*4d90*/  ISETP.GE.AND P0, PT, R8, R3, PT ;  /* 0x000000030800720c */ /* 0x002fe20003f06270 */
[----:B------:R-:W-:-:S02]  /*4da0*/  IMAD.MOV.U32 R19, RZ, RZ, R3 ;  /* 0x000000ffff137224 */ /* 0x000fc400078e0003 */
[----:B--2---:R-:W-:Y:S02]  /*4db0*/  IMAD.MOV.U32 R21, RZ, RZ, R4 ;  /* 0x000000ffff157224 */ /* 0x004fe400078e0004 */
[----:B------:R-:W-:-:S08]  /*4dc0*/  IMAD.MOV.U32 R20, RZ, RZ, R5 ;  /* 0x000000ffff147224 */ /* 0x000fd000078e0005 */
[----:B0---4-:R-:W-:Y:S05]  /*4dd0*/  @!P0 BRA `(.L_x_569) ;  /* 0x00000000002c8947 */ /* 0x011fea0003800000 */
        /* <DEDUP_REMOVED lines=11> */
.L_x_569:
[----:B------:R-:W-:Y:S05]  /*4e90*/  BSYNC.RECONVERGENT B1 ;  /* 0x0000000000017941 */ /* 0x000fea0003800200 */
.L_x_568:
        /* <DEDUP_REMOVED lines=27> */
.L_x_571:
[----:B------:R-:W-:Y:S05]  /*5050*/  BSYNC.RECONVERGENT B1 ;  /* 0x0000000000017941 */ /* 0x000fea0003800200 */
.L_x_570:
        /* <DEDUP_REMOVED lines=17> */
.L_x_573:
[----:B------:R-:W-:Y:S05]  /*5170*/  BSYNC.RECONVERGENT B1 ;  /* 0x0000000000017941 */ /* 0x000fea0003800200 */
.L_x_572:
        /* <DEDUP_REMOVED lines=17> */
.L_x_575:
[----:B------:R-:W-:Y:S05]  /*5290*/  BSYNC.RECONVERGENT B1 ;  /* 0x0000000000017941 */ /* 0x000fea0003800200 */
.L_x_574:
        /* <DEDUP_REMOVED lines=17> */
.L_x_577:
[----:B------:R-:W-:Y:S05]  /*53b0*/  BSYNC.RECONVERGENT B1 ;  /* 0x0000000000017941 */ /* 0x000fea0003800200 */
.L_x_576:
        /* <DEDUP_REMOVED lines=17> */
.L_x_579:
[----:B------:R-:W-:Y:S05]  /*54d0*/  BSYNC.RECONVERGENT B1 ;  /* 0x0000000000017941 */ /* 0x000fea0003800200 */
.L_x_578:
        /* <DEDUP_REMOVED lines=16> */
.L_x_501:
[----:B------:R-:W-:Y:S05]  /*55e0*/  BSYNC.RECONVERGENT B0 ;  /* 0x0000000000007941 */ /* 0x000fea0003800200 */
.L_x_468:
[----:B------:R-:W-:Y:S05]  /*55f0*/  @P1 EXIT ;  /* 0x000000000000194d */ /* 0x000fea0003800000 */
[----:B01234-:R-:W0:Y:S01]  /*5600*/  LDC.64 R2, c[0x0][0x390] ;  /* 0x0000e400ff027b82 */ /* 0x01fe220000000a00 */
[----:B------:R-:W-:-:S04]  /*5610*/  LOP3.LUT R7, R7, R6, RZ, 0x3c, !PT ;  /* 0x0000000607077212 */ /* 0x000fc800078e3cff */
[----:B------:R-:W-:-:S04]  /*5620*/  LOP3.LUT R6, R7, R6, RZ, 0x3c, !PT ;  /* 0x0000000607067212 */ /* 0x000fc800078e3cff */
[----:B------:R-:W-:-:S05]  /*5630*/  LOP3.LUT R7, R7, R6, RZ, 0x3c, !PT ;  /* 0x0000000607077212 */ /* 0x000fca00078e3cff */
[----:B0-----:R-:W-:Y:S04]  /*5640*/  STG.E.64 desc[UR8][R2.64+0x8], R6 ;  /* 0x0000080602007986 */ /* 0x001fe8000c101b08 */
[----:B------:R-:W-:Y:S01]  /*5650*/  STG.E desc[UR8][R2.64], R8 ;  /* 0x0000000802007986 */ /* 0x000fe2000c101908 */
[----:B------:R-:W-:Y:S05]  /*5660*/  EXIT ;  /* 0x000000000000794d */ /* 0x000fea0003800000 */
.L_x_580:
        /* <DEDUP_REMOVED lines=9> */
.L_x_995:


//--------------------- .text._ZN6thrust24THRUST_300001_SM_1000_NS8cuda_cub4core6detail13_kernel_agentINS1_8__reduce11ReduceAgentIPN4cuda3std3__45tupleIJilEEESC_SB_iNS1_9__extrema9arg_max_fIilNS9_4lessIiEEEEEEJSC_SC_iSH_EEEvDpT0_ --------------------------
	.section	.text._ZN6thrust24THRUST_300001_SM_1000_NS8cuda_cub4core6detail13_kernel_agentINS1_8__reduce11ReduceAgentIPN4cuda3std3__45tupleIJilEEESC_SB_iNS1_9__extrema9arg_max_fIilNS9_4lessIiEEEEEEJSC_SC_iSH_EEEvDpT0_,"ax",@progbits
	.align	128
        .global         _ZN6thrust24THRUST_300001_SM_1000_NS8cuda_cub4core6detail13_kernel_agentINS1_8__reduce11ReduceAgentIPN4cuda3std3__45tupleIJilEEESC_SB_iNS1_9__extrema9arg_max_fIilNS9_4lessIiEEEEEEJSC_SC_iSH_EEEvDpT0_
        .type           _ZN6thrust24THRUST_300001_SM_1000_NS8cuda_cub4core6detail13_kernel_agentINS1_8__reduce11ReduceAgentIPN4cuda3std3__45tupleIJilEEESC_SB_iNS1_9__extrema9arg_max_fIilNS9_4lessIiEEEEEEJSC_SC_iSH_EEEvDpT0_,@function
        .size           _ZN6thrust24THRUST_300001_SM_1000_NS8cuda_cub4core6detail13_kernel_agentINS1_8__reduce11ReduceAgentIPN4cuda3std3__45tupleIJilEEESC_SB_iNS1_9__extrema9arg_max_fIilNS9_4lessIiEEEEEEJSC_SC_iSH_EEEvDpT0_,(.L_x_996 - _ZN6thrust24THRUST_300001_SM_1000_NS8cuda_cub4core6detail13_kernel_agentINS1_8__reduce11ReduceAgentIPN4cuda3std3__45tupleIJilEEESC_SB_iNS1_9__extrema9arg_max_fIilNS9_4lessIiEEEEEEJSC_SC_iSH_EEEvDpT0_)
        .other          _ZN6thrust24THRUST_300001_SM_1000_NS8cuda_cub4core6detail13_kernel_agentINS1_8__reduce11ReduceAgentIPN4cuda3std3__45tupleIJilEEESC_SB_iNS1_9__extrema9arg_max_fIilNS9_4lessIiEEEEEEJSC_SC_iSH_EEEvDpT0_,@"STO_CUDA_ENTRY STV_DEFAULT"
_ZN6thrust24THRUST_300001_SM_1000_NS8cuda_cub4core6detail13_kernel_agentINS1_8__reduce11ReduceAgentIPN4cuda3std3__45tupleIJilEEESC_SB_iNS1_9__extrema9arg_max_fIilNS9_4lessIiEEEEEEJSC_SC_iSH_EEEvDpT0_:
.text._ZN6thrust24THRUST_300001_SM_1000_NS8cuda_cub4core6detail13_kernel_agentINS1_8__reduce11ReduceAgentIPN4cuda3std3__45tupleIJilEEESC_SB_iNS1_9__extrema9arg_max_fIilNS9_4lessIiEEEEEEJSC_SC_iSH_EEEvDpT0_:
        /* <DEDUP_REMOVED lines=21> */
.L_x_584:
[----:B0-----:R-:W-:Y:S05]  /*0150*/  BSYNC.RECONVERGENT B1 ;  /* 0x0000000000017941 */ /* 0x001fea0003800200 */
.L_x_583:
        /* <DEDUP_REMOVED lines=15> */
.L_x_591:
        /* <DEDUP_REMOVED lines=28> */
.L_x_590:
[----:B------:R-:W-:Y:S05]  /*0410*/  BSYNC.RECONVERGENT B3 ;  /* 0x0000000000037941 */ /* 0x000fea0003800200 */
.L_x_589:
[----:B------:R-:W-:Y:S02]  /*0420*/  IMAD.X R7, RZ, RZ, R7, P3 ;  /* 0x000000ffff077224 */ /* 0x000fe400018e0607 */
[----:B------:R-:W-:Y:S01]  /*0430*/  VIADD R5, R5, 0x100 ;  /* 0x0000010005057836 */ /* 0x000fe20000000000 */
[----:B------:R-:W-:Y:S06]  /*0440*/  @P2 BRA `(.L_x_591) ;  /* 0xfffffffc00802947 */ /* 0x000fec000383ffff */
.L_x_588:
[----:B------:R-:W-:Y:S05]  /*0450*/  BSYNC.RECONVERGENT B2 ;  /* 0x0000000000027941 */ /* 0x000fea0003800200 */
.L_x_587:
[----:B------:R-:W0:Y:S01]  /*0460*/  LDC.64 R8, c[0x0][0x380] ;  /* 0x0000e000ff087b82 */ /* 0x000e220000000a00 */
[----:B------:R-:W-:-:S13]  /*0470*/  ISETP.GE.U32.AND P0, PT, R12, 0x300, PT ;  /* 0x000003000c00780c */ /* 0x000fda0003f06070 */
[----:B------:R-:W-:Y:S05]  /*0480*/  @!P0 BRA `(.L_x_586) ;  /* 0x0000000400588947 */ /* 0x000fea0003800000 */
.L_x_600:
        /* <DEDUP_REMOVED lines=26> */
.L_x_593:
[----:B------:R-:W-:Y:S05]  /*0630*/  BSYNC.RECONVERGENT B2 ;  /* 0x0000000000027941 */ /* 0x000fea0003800200 */
.L_x_592:
        /* <DEDUP_REMOVED lines=17> */
.L_x_595:
[----:B------:R-:W-:Y:S05]  /*0750*/  BSYNC.RECONVERGENT B2 ;  /* 0x0000000000027941 */ /* 0x000fea0003800200 */
.L_x_594:
        /* <DEDUP_REMOVED lines=17> */
.L_x_597:
[----:B------:R-:W-:Y:S05]  /*0870*/  BSYNC.RECONVERGENT B2 ;  /* 0x0000000000027941 */ /* 0x000fea0003800200 */
.L_x_596:
        /* <DEDUP_REMOVED lines=19> */
.L_x_599:
[----:B------:R-:W-:Y:S05]  /*09b0*/  BSYNC.RECONVERGENT B2 ;  /* 0x0000000000027941 */ /* 0x000fea0003800200 */
.L_x_598:
[----:B------:R-:W-:-:S05]  /*09c0*/  VIADD R5, R5, 0x400 ;  /* 0x0000040005057836 */ /* 0x000fca0000000000 */
[----:B------:R-:W-:-:S13]  /*09d0*/  ISETP.GE.AND P0, PT, R5, UR5, PT ;  /* 0x0000000505007c0c */ /* 0x000fda000bf06270 */
[----:B------:R-:W-:Y:S05]  /*09e0*/  @!P0 BRA `(.L_x_600) ;  /* 0xfffffff800a88947 */ /* 0x000fea000383ffff */
.L_x_586:
[----:B------:R-:W-:Y:S05]  /*09f0*/  BSYNC.RECONVERGENT B1 ;  /* 0x0000000000017941 */ /* 0x000fea0003800200 */
.L_x_585:
        /* <DEDUP_REMOVED lines=31> */
.L_x_603:
[----:B------:R-:W-:Y:S05]  /*0bf0*/  BSYNC.RECONVERGENT B1 ;  /* 0x0000000000017941 */ /* 0x000fea0003800200 */
.L_x_602:
        /* <DEDUP_REMOVED lines=27> */
.L_x_605:
[----:B------:R-:W-:Y:S05]  /*0db0*/  BSYNC.RECONVERGENT B1 ;  /* 0x0000000000017941 */ /* 0x000fea0003800200 */
.L_x_604:
        /* <DEDUP_REMOVED lines=24> */
.L_x_607:
[----:B------:R-:W-:Y:S05]  /*0f40*/  BSYNC.RECONVERGENT B1 ;  /* 0x0000000000017941 */ /* 0x000fea0003800200 */
.L_x_606:
        /* <DEDUP_REMOVED lines=24> */
.L_x_609:
[----:B------:R-:W-:Y:S05]  /*10d0*/  BSYNC.RECONVERGENT B1 ;  /* 0x0000000000017941 */ /* 0x000fea0003800200 */
.L_x_608:
        /* <DEDUP_REMOVED lines=24> */
.L_x_611:
[----:B------:R-:W-:Y:S05]  /*1260*/  BSYNC.RECONVERGENT B1 ;  /* 0x0000000000017941 */ /* 0x000fea0003800200 */
.L_x_610:
        /* <DEDUP_REMOVED lines=12> */
.L_x_613:
[----:B------:R-:W-:Y:S05]  /*1330*/  BSYNC.RECONVERGENT B1 ;  /* 0x0000000000017941 */ /* 0x000fea0003800200 */
.L_x_612:
        /* <DEDUP_REMOVED lines=27> */
.L_x_616:
[----:B------:R-:W-:Y:S05]  /*14f0*/  BSYNC.RECONVERGENT B1 ;  /* 0x0000000000017941 */ /* 0x000fea0003800200 */
.L_x_615:
        /* <DEDUP_REMOVED lines=27> */
.L_x_618:
[----:B------:R-:W-:Y:S05]  /*16b0*/  BSYNC.RECONVERGENT B1 ;  /* 0x0000000000017941 */ /* 0x000fea0003800200 */
.L_x_617:
        /* <DEDUP_REMOVED lines=17> */
.L_x_620:
[----:B------:R-:W-:Y:S05]  /*17d0*/  BSYNC.RECONVERGENT B1 ;  /* 0x0000000000017941 */ /* 0x000fea0003800200 */
.L_x_619:
        /* <DEDUP_REMOVED lines=17> */
.L_x_622:
[----:B------:R-:W-:Y:S05]  /*18f0*/  BSYNC.RECONVERGENT B1 ;  /* 0x0000000000017941 */ /* 0x000fea0003800200 */
.L_x_621:
        /* <DEDUP_REMOVED lines=17> */
.L_x_624:
[----:B------:R-:W-:Y:S05]  /*1a10*/  BSYNC.RECONVERGENT B1 ;  /* 0x0000000000017941 */ /* 0x000fea0003800200 */
.L_x_623:
        /* <DEDUP_REMOVED lines=17> */
.L_x_626:
[----:B------:R-:W-:Y:S05]  /*1b30*/  BSYNC.RECONVERGENT B1 ;  /* 0x0000000000017941 */ /* 0x000fea0003800200 */
.L_x_625:
        /* <DEDUP_REMOVED lines=18> */
.L_x_601:
        /* <DEDUP_REMOVED lines=40> */
.L_x_628:
[----:B------:R-:W-:Y:S05]  /*1ee0*/  BSYNC.RECONVERGENT B1 ;  /* 0x0000000000017941 */ /* 0x000fea0003800200 */
.L_x_627:
        /* <DEDUP_REMOVED lines=25> */
.L_x_630:
[----:B------:R-:W-:Y:S05]  /*2080*/  BSYNC.RECONVERGENT B1 ;  /* 0x0000000000017941 */ /* 0x000fea0003800200 */
.L_x_629:
        /* <DEDUP_REMOVED lines=24> */
.L_x_632:
[----:B------:R-:W-:Y:S05]  /*2210*/  BSYNC.RECONVERGENT B1 ;  /* 0x0000000000017941 */ /* 0x000fea0003800200 */
.L_x_631:
        /* <DEDUP_REMOVED lines=24> */
.L_x_634:
[----:B------:R-:W-:Y:S05]  /*23a0*/  BSYNC.RECONVERGENT B1 ;  /* 0x0000000000017941 */ /* 0x000fea0003800200 */
.L_x_633:
        /* <DEDUP_REMOVED lines=24> */
.L_x_636:
[----:B------:R-:W-:Y:S05]  /*2530*/  BSYNC.RECONVERGENT B1 ;  /* 0x0000000000017941 */ /* 0x000fea0003800200 */
.L_x_635:
        /* <DEDUP_REMOVED lines=12> */
.L_x_638:
[----:B------:R-:W-:Y:S05]  /*2600*/  BSYNC.RECONVERGENT B1 ;  /* 0x0000000000017941 */ /* 0x000fea0003800200 */
.L_x_637:
        /* <DEDUP_REMOVED lines=30> */
.L_x_640:
[----:B------:R-:W-:Y:S05]  /*27f0*/  BSYNC.RECONVERGENT B1 ;  /* 0x0000000000017941 */ /* 0x000fea0003800200 */
.L_x_639:
        /* <DEDUP_REMOVED lines=27> */
.L_x_642:
[----:B------:R-:W-:Y:S05]  /*29b0*/  BSYNC.RECONVERGENT B1 ;  /* 0x0000000000017941 */ /* 0x000fea0003800200 */
.L_x_641:
        /* <DEDUP_REMOVED lines=27> */
.L_x_644:
[----:B------:R-:W-:Y:S05]  /*2b70*/  BSYNC.RECONVERGENT B1 ;  /* 0x0000000000017941 */ /* 0x000fea0003800200 */
.L_x_643:
        /* <DEDUP_REMOVED lines=27> */
.L_x_646:
[----:B------:R-:W-:Y:S05]  /*2d30*/  BSYNC.RECONVERGENT B1 ;  /* 0x0000000000017941 */ /* 0x000fea0003800200 */
.L_x_645:
        /* <DEDUP_REMOVED lines=27> */
.L_x_648:
[----:B------:R-:W-:Y:S05]  /*2ef0*/  BSYNC.RECONVERGENT B1 ;  /* 0x0000000000017941 */ /* 0x000fea0003800200 */
.L_x_647:
        /* <DEDUP_REMOVED lines=27> */
.L_x_650:
[----:B------:R-:W-:Y:S05]  /*30b0*/  BSYNC.RECONVERGENT B1 ;  /* 0x0000000000017941 */ /* 0x000fea0003800200 */
.L_x_649:
        /* <DEDUP_REMOVED lines=28> */
.L_x_582:
        /* <DEDUP_REMOVED lines=12> */
[----:B------:R-:W5:Y:S01]  /*3340*/  LDG.E.64.CONSTANT R2, desc[UR6][R6.64+0x4008] ;  /* 0x0040080606027981 */ /* 0x000f62000c1e9b00 */
[----:B------:R-:W-:Y:S01]  /*3350*/  UISETP.GE.U32.AND UP0, UPT, UR4, 0xa00, UPT ;  /* 0x00000a000400788c */ /* 0x000fe2000bf06070 */
[----:B------:R-:W-:Y:S01]  /*3360*/  IMAD.MOV.U32 R19, RZ, RZ, 0x500 ;  /* 0x00000500ff137424 */ /* 0x000fe200078e00ff */
        /* <DEDUP_REMOVED lines=29> */
[----:B------:R-:W0:Y:S01]  /*3540*/  LDC.64 R6, c[0x0][0x380] ;  /* 0x0000e000ff067b82 */ /* 0x000e220000000a00 */
[----:B------:R-:W-:Y:S01]  /*3550*/  IMAD.MOV.U32 R23, RZ, RZ, R2 ;  /* 0x000000ffff177224 */ /* 0x000fe200078e0002 */
[----:B------:R-:W1:Y:S01]  /*3560*/  LDCU UR4, c[0x0][0x390] ;  /* 0x00007200ff0477ac */ /* 0x000e620008000800 */
[----:B------:R-:W-:Y:S02]  /*3570*/  IMAD.MOV.U32 R24, RZ, RZ, R3 ;  /* 0x000000ffff187224 */ /* 0x000fe400078e0003 */
[----:B------:R-:W-:Y:S02]  /*3580*/  IMAD.MOV.U32 R18, RZ, RZ, R4 ;  /* 0x000000ffff127224 */ /* 0x000fe400078e0004 */
[----:B------:R-:W-:-:S07]  /*3590*/  IMAD.MOV.U32 R5, RZ, RZ, 0x500 ;  /* 0x00000500ff057424 */ /* 0x000fce00078e00ff */
.L_x_652:
[----:B------:R-:W-:-:S04]  /*35a0*/  IMAD.IADD R17, R0, 0x1, R5 ;  /* 0x0000000100117824 */ /* 0x000fc800078e0205 */
[----:B0-----:R-:W-:-:S05]  /*35b0*/  IMAD.WIDE.U32 R16, R17, 0x10, R6 ;  /* 0x0000001011107825 */ /* 0x001fca00078e0006 */
        /* <DEDUP_REMOVED lines=36> */
[----:B------:R-:W-:Y:S01]  /*3800*/  @P2 SEL R14, R8, R14, P0 ;  /* 0x0000000e080e2207 */ /* 0x000fe20000000000 */
[C---:B------:R-:W-:Y:S01]  /*3810*/  VIADD R8, R5.reuse, 0xa00 ;  /* 0x00000a0005087836 */ /* 0x040fe20000000000 */
[----:B------:R-:W-:Y:S01]  /*3820*/  ISETP.GE.AND P1, PT, R22, R4, PT ;  /* 0x000000041600720c */ /* 0x000fe20003f26270 */
[----:B------:R-:W-:Y:S01]  /*3830*/  VIADD R5, R5, 0x500 ;  /* 0x0000050005057836 */ /* 0x000fe20000000000 */
[----:B------:R-:W-:Y:S02]  /*3840*/  @P2 SEL R15, R9, R15, P0 ;  /* 0x0000000f090f2207 */ /* 0x000fe40000000000 */
[----:B-1----:R-:W-:-:S09]  /*3850*/  ISETP.GT.AND P2, PT, R8, UR4, PT ;  /* 0x0000000408007c0c */ /* 0x002fd2000bf44270 */
        /* <DEDUP_REMOVED lines=8> */
[----:B------:R-:W-:Y:S01]  /*38e0*/  IMAD.MOV.U32 R24, RZ, RZ, R3 ;  /* 0x000000ffff187224 */ /* 0x000fe200078e0003 */
[----:B------:R-:W-:Y:S06]  /*38f0*/  @!P2 BRA `(.L_x_652) ;  /* 0xfffffffc0028a947 */ /* 0x000fec000383ffff */
[----:B------:R-:W-:-:S07]  /*3900*/  IMAD.MOV.U32 R19, RZ, RZ, R5 ;  /* 0x000000ffff137224 */ /* 0x000fce00078e0005 */
.L_x_651:
[----:B------:R-:W-:-:S13]  /*3910*/  ISETP.GE.AND P0, PT, R19, UR4, PT ;  /* 0x0000000413007c0c */ /* 0x000fda000bf06270 */
        /* <DEDUP_REMOVED lines=18> */
.L_x_659:
[----:B0-----:R-:W-:-:S05]  /*3a40*/  IMAD.WIDE.U32 R10, R13, 0x10, R6 ;  /* 0x000000100d0a7825 */ /* 0x001fca00078e0006 */
[----:B------:R-:W2:Y:S04]  /*3a50*/  LDG.E.CONSTANT R21, desc[UR6][R10.64] ;  /* 0x000000060a157981 */ /* 0x000ea8000c1e9900 */
[----:B------:R-:W3:Y:S01]  /*3a60*/  LDG.E.64.CONSTANT R8, desc[UR6][R10.64+0x8] ;  /* 0x000008060a087981 */ /* 0x000ee2000c1e9b00 */
[----:B------:R-:W-:Y:S01]  /*3a70*/  VIADD R12, R12, 0x1 ;  /* 0x000000010c0c7836 */ /* 0x000fe20000000000 */
[----:B------:R-:W-:Y:S01]  /*3a80*/  BSSY.RECONVERGENT B3, `(.L_x_657) ;  /* 0x0000015000037945 */ /* 0x000fe20003800200 */
[----:B------:R-:W-:Y:S02]  /*3a90*/  IMAD.MOV.U32 R15, RZ, RZ, R2 ;  /* 0x000000ffff0f7224 */ /* 0x000fe400078e0002 */
        /* <DEDUP_REMOVED lines=19> */
.L_x_658:
[----:B------:R-:W-:Y:S05]  /*3bd0*/  BSYNC.RECONVERGENT B3 ;  /* 0x0000000000037941 */ /* 0x000fea0003800200 */
.L_x_657:
[----:B------:R-:W-:Y:S02]  /*3be0*/  VIADD R18, R18, 0x100 ;  /* 0x0000010012127836 */ /* 0x000fe40000000000 */
[----:B------:R-:W-:Y:S01]  /*3bf0*/  VIADD R13, R13, 0x100 ;  /* 0x000001000d0d7836 */ /* 0x000fe20000000000 */
[----:B------:R-:W-:Y:S06]  /*3c00*/  @P3 BRA `(.L_x_659) ;  /* 0xfffffffc008c3947 */ /* 0x000fec000383ffff */
.L_x_656:
[----:B------:R-:W-:Y:S05]  /*3c10*/  BSYNC.RECONVERGENT B2 ;  /* 0x0000000000027941 */ /* 0x000fea0003800200 */
.L_x_655:
[----:B------:R-:W-:-:S13]  /*3c20*/  ISETP.GE.U32.AND P0, PT, R14, 0x300, PT ;  /* 0x000003000e00780c */ /* 0x000fda0003f06070 */
[----:B------:R-:W-:Y:S05]  /*3c30*/  @!P0 BRA `(.L_x_654) ;  /* 0x0000000400888947 */ /* 0x000fea0003800000 */
[----:B------:R-:W0:Y:S01]  /*3c40*/  LDCU.64 UR8, c[0x0][0x380] ;  /* 0x00007000ff0877ac */ /* 0x000e220008000a00 */
[----:B------:R-:W1:Y:S01]  /*3c50*/  LDC.64 R6, c[0x0][0x380] ;  /* 0x0000e000ff067b82 */ /* 0x000e620000000a00 */
[C---:B------:R-:W-:Y:S01]  /*3c60*/  IADD3 R13, P0, PT, R18.reuse, R19, RZ ;  /* 0x00000013120d7210 */ /* 0x040fe20007f1e0ff */
[----:B------:R-:W-:-:S04]  /*3c70*/  IMAD.IADD R19, R18, 0x1, R19 ;  /* 0x0000000112137824 */ /* 0x000fc800078e0213 */
[----:B------:R-:W-:Y:S01]  /*3c80*/  IMAD.X R8, RZ, RZ, RZ, P0 ;  /* 0x000000ffff087224 */ /* 0x000fe200000e06ff */
[----:B0-----:R-:W-:-:S04]  /*3c90*/  LEA R12, P1, R13, UR8, 0x4 ;  /* 0x000000080d0c7c11 */ /* 0x001fc8000f8220ff */
[----:B------:R-:W-:Y:S02]  /*3ca0*/  IADD3 R12, P0, PT, R12, 0x3008, RZ ;  /* 0x000030080c0c7810 */ /* 0x000fe40007f1e0ff */
[----:B------:R-:W-:-:S05]  /*3cb0*/  LEA.HI.X R13, R13, UR9, R8, 0x4, P1 ;  /* 0x000000090d0d7c11 */ /* 0x000fca00088f2408 */
[----:B------:R-:W-:-:S07]  /*3cc0*/  IMAD.X R13, RZ, RZ, R13, P0 ;  /* 0x000000ffff0d7224 */ /* 0x000fce00000e060d */
.L_x_668:
[----:B-1----:R-:W-:-:S05]  /*3cd0*/  IMAD.WIDE.U32 R10, R19, 0x10, R6 ;  /* 0x00000010130a7825 */ /* 0x002fca00078e0006 */
[----:B------:R-:W2:Y:S04]  /*3ce0*/  LDG.E.CONSTANT R23, desc[UR6][R10.64] ;  /* 0x000000060a177981 */ /* 0x000ea8000c1e9900 */
[----:B------:R0:W3:Y:S02]  /*3cf0*/  LDG.E.64.CONSTANT R8, desc[UR6][R10.64+0x8] ;  /* 0x000008060a087981 */ /* 0x0000e4000c1e9b00 */
[----:B0-----:R-:W-:Y:S02]  /*3d00*/  IMAD.MOV.U32 R10, RZ, RZ, R12 ;  /* 0x000000ffff0a7224 */ /* 0x001fe400078e000c */
[----:B------:R-:W-:-:S05]  /*3d10*/  IMAD.MOV.U32 R11, RZ, RZ, R13 ;  /* 0x000000ffff0b7224 */ /* 0x000fca00078e000d */
        /* <DEDUP_REMOVED lines=16> */
[CC--:B------:R-:W-:Y:S02]  /*3e20*/  @P2 ISETP.LT.U32.AND P1, PT, R2.reuse, R8.reuse, PT ;  /* 0x000000080200220c */ /* 0x0c0fe40003f21070 */
[CC--:B------:R-:W-:Y:S02]  /*3e30*/  @P2 ISETP.GE.U32.AND P0, PT, R2.reuse, R8.reuse, PT ;  /* 0x000000080200220c */ /* 0x0c0fe40003f06070 */
[CC--:B------:R-:W-:Y:S02]  /*3e40*/  @P2 ISETP.LT.AND.EX P1, PT, R3.reuse, R9.reuse, PT, P1 ;  /* 0x000000090300220c */ /* 0x0c0fe40003f21310 */
[CC--:B------:R-:W-:Y:S02]  /*3e50*/  @P2 ISETP.GE.AND.EX P0, PT, R3.reuse, R9.reuse, PT, P0 ;  /* 0x000000090300220c */ /* 0x0c0fe40003f06300 */
[----:B------:R-:W-:Y:S02]  /*3e60*/  @P2 SEL R27, R2, R8, P1 ;  /* 0x00000008021b2207 */ /* 0x000fe40000800000 */
[----:B------:R-:W-:-:S02]  /*3e70*/  @P2 SEL R29, R3, R9, P1 ;  /* 0x00000009031d2207 */ /* 0x000fc40000800000 */
[----:B------:R-:W-:-:S07]  /*3e80*/  @P2 SEL R22, R4, R23, !P0 ;  /* 0x0000001704162207 */ /* 0x000fce0004000000 */
.L_x_661:
[----:B------:R-:W-:Y:S05]  /*3e90*/  BSYNC.RECONVERGENT B2 ;  /* 0x0000000000027941 */ /* 0x000fea0003800200 */
.L_x_660:
        /* <DEDUP_REMOVED lines=17> */
.L_x_663:
[----:B------:R-:W-:Y:S05]  /*3fb0*/  BSYNC.RECONVERGENT B2 ;  /* 0x0000000000027941 */ /* 0x000fea0003800200 */
.L_x_662:
        /* <DEDUP_REMOVED lines=17> */
.L_x_665:
[----:B------:R-:W-:Y:S05]  /*40d0*/  BSYNC.RECONVERGENT B2 ;  /* 0x0000000000027941 */ /* 0x000fea0003800200 */
.L_x_664:
        /* <DEDUP_REMOVED lines=17> */
.L_x_667:
[----:B------:R-:W-:Y:S05]  /*41f0*/  BSYNC.RECONVERGENT B2 ;  /* 0x0000000000027941 */ /* 0x000fea0003800200 */
.L_x_666:
[----:B------:R-:W-:Y:S01]  /*4200*/  VIADD R18, R18, 0x400 ;  /* 0x0000040012127836 */ /* 0x000fe20000000000 */
[----:B------:R-:W-:Y:S01]  /*4210*/  IADD3 R12, P1, PT, R10, 0x4000, RZ ;  /* 0x000040000a0c7810 */ /* 0x000fe20007f3e0ff */
[----:B------:R-:W-:-:S03]  /*4220*/  VIADD R19, R19, 0x400 ;  /* 0x0000040013137836 */ /* 0x000fc60000000000 */
[----:B------:R-:W-:Y:S01]  /*4230*/  ISETP.GE.AND P0, PT, R18, R5, PT ;  /* 0x000000051200720c */ /* 0x000fe20003f06270 */
[----:B------:R-:W-:-:S12]  /*4240*/  IMAD.X R13, RZ, RZ, R11, P1 ;  /* 0x000000ffff0d7224 */ /* 0x000fd800008e060b */
[----:B------:R-:W-:Y:S05]  /*4250*/  @!P0 BRA `(.L_x_668) ;  /* 0xfffffff8009c8947 */ /* 0x000fea000383ffff */
.L_x_654:
[----:B------:R-:W-:Y:S05]  /*4260*/  BSYNC.RECONVERGENT B1 ;  /* 0x0000000000017941 */ /* 0x000fea0003800200 */
.L_x_653:
        /* <DEDUP_REMOVED lines=31> */
.L_x_670:
[----:B------:R-:W-:Y:S05]  /*4460*/  BSYNC.RECONVERGENT B1 ;  /* 0x0000000000017941 */ /* 0x000fea0003800200 */
.L_x_669:
        /* <DEDUP_REMOVED lines=24> */
.L_x_672:
[----:B------:R-:W-:Y:S05]  /*45f0*/  BSYNC.RECONVERGENT B1 ;  /* 0x0000000000017941 */ /* 0x000fea0003800200 */
.L_x_671:
[----:B0-----:R0:W4:Y:S01]  /*4600*/  SHFL.DOWN PT, R5, R2, 0x4, 0x1f ;  /* 0x08801f0002057f89 */ /* 0x00112200000e0000 */
[----:B------:R-:W-:Y:S01]  /*4610*/  BSSY.RECONVERGENT B1, `(.L_x_673) ;  /* 0x0000017000017945 */ /* 0x000fe20003800200 */
[----:B--2---:R-:W-:Y:S02]  /*4620*/  IMAD.MOV.U32 R3, RZ, RZ, R2 ;  /* 0x000000ffff037224 */ /* 0x004fe400078e0002 */
[----:B------:R0:W2:Y:S01]  /*4630*/  SHFL.DOWN PT, R9, R4, 0x4, 0x1f ;  /* 0x08801f0004097f89 */ /* 0x0000a200000e0000 */
[----:B------:R-:W-:Y:S02]  /*4640*/  IMAD.MOV.U32 R6, RZ, RZ, R4 ;  /* 0x000000ffff067224 */ /* 0x000fe400078e0004 */
[----:B------:R-:W-:Y:S01]  /*4650*/  IMAD.MOV.U32 R7, RZ, RZ, R8 ;  /* 0x000000ffff077224 */ /* 0x000fe200078e0008 */
[----:B------:R0:W0:Y:S01]  /*4660*/  SHFL.DOWN PT, R11, R8, 0x4, 0x1f ;  /* 0x08801f00080b7f89 */ /* 0x00002200000e0000 */
[----:B------:R-:W-:Y:S05]  /*4670*/  @P5 BRA `(.L_x_674) ;  /* 0x0000000000405947 */ /* 0x000fea0003800000 */
[----:B----4-:R-:W-:Y:S01]  /*4680*/  ISETP.GE.AND P0, PT, R2, R5, PT ;  /* 0x000000050200720c */ /* 0x010fe20003f06270 */
[----:B------:R-:W-:Y:S02]  /*4690*/  IMAD.MOV.U32 R3, RZ, RZ, R5 ;  /* 0x000000ffff037224 */ /* 0x000fe400078e0005 */
[----:B--2---:R-:W-:Y:S02]  /*46a0*/  IMAD.MOV.U32 R6, RZ, RZ, R9 ;  /* 0x000000ffff067224 */ /* 0x004fe400078e0009 */
        /* <DEDUP_REMOVED lines=13> */
.L_x_674:
[----:B------:R-:W-:Y:S05]  /*4780*/  BSYNC.RECONVERGENT B1 ;  /* 0x0000000000017941 */ /* 0x000fea0003800200 */
.L_x_673:
        /* <DEDUP_REMOVED lines=24> */
.L_x_676:
[----:B------:R-:W-:Y:S05]  /*4910*/  BSYNC.RECONVERGENT B1 ;  /* 0x0000000000017941 */ /* 0x000fea0003800200 */
.L_x_675:
[----:B0-----:R0:W4:Y:S01]  /*4920*/  SHFL.DOWN PT, R3, R2, 0x10, 0x1f ;  /* 0x0a001f0002037f89 */ /* 0x00112200000e0000 */
[----:B------:R-:W-:Y:S01]  /*4930*/  BSSY.RECONVERGENT B1, `(.L_x_677) ;  /* 0x0000017000017945 */ /* 0x000fe20003800200 */
[----:B------:R-:W-:Y:S02]  /*4940*/  IMAD.MOV.U32 R8, RZ, RZ, R2 ;  /* 0x000000ffff087224 */ /* 0x000fe400078e0002 */
[----:B------:R0:W0:Y:S01]  /*4950*/  SHFL.DOWN PT, R9, R4, 0x10, 0x1f ;  /* 0x0a001f0004097f89 */ /* 0x00002200000e0000 */
[----:B--2---:R-:W-:Y:S02]  /*4960*/  IMAD.MOV.U32 R7, RZ, RZ, R4 ;  /* 0x000000ffff077224 */ /* 0x004fe400078e0004 */
[----:B------:R-:W-:Y:S01]  /*4970*/  IMAD.MOV.U32 R6, RZ, RZ, R5 ;  /* 0x000000ffff067224 */ /* 0x000fe200078e0005 */
[----:B-1----:R1:W2:Y:S01]  /*4980*/  SHFL.DOWN PT, R10, R5, 0x10, 0x1f ;  /* 0x0a001f00050a7f89 */ /* 0x0022a200000e0000 */
[----:B------:R-:W-:Y:S05]  /*4990*/  @P3 BRA `(.L_x_678) ;  /* 0x0000000000403947 */ /* 0x000fea0003800000 */
[----:B----4-:R-:W-:Y:S01]  /*49a0*/  ISETP.GE.AND P0, PT, R2, R3, PT ;  /* 0x000000030200720c */ /* 0x010fe20003f06270 */
[----:B------:R-:W-:Y:S02]  /*49b0*/  IMAD.MOV.U32 R8, RZ, RZ, R3 ;  /* 0x000000ffff087224 */ /* 0x000fe400078e0003 */
[----:B0-----:R-:W-:Y:S02]  /*49c0*/  IMAD.MOV.U32 R7, RZ, RZ, R9 ;  /* 0x000000ffff077224 */ /* 0x001fe400078e0009 */
[----:B--2---:R-:W-:-:S08]  /*49d0*/  IMAD.MOV.U32 R6, RZ, RZ, R10 ;  /* 0x000000ffff067224 */ /* 0x004fd000078e000a */
        /* <DEDUP_REMOVED lines=12> */
.L_x_678:
[----:B------:R-:W-:Y:S05]  /*4aa0*/  BSYNC.RECONVERGENT B1 ;  /* 0x0000000000017941 */ /* 0x000fea0003800200 */
.L_x_677:
[----:B------:R-:W-:Y:S04]  /*4ab0*/  BSSY.RECONVERGENT B1, `(.L_x_679) ;  /* 0x000000c000017945 */ /* 0x000fe80003800200 */
[----:B------:R-:W-:Y:S05]  /*4ac0*/  @P2 BRA `(.L_x_680) ;  /* 0x0000000000282947 */ /* 0x000fea0003800000 */
[----:B0-----:R-:W0:Y:S01]  /*4ad0*/  S2R R4, SR_CgaCtaId ;  /* 0x0000000000047919 */ /* 0x001e220000008800 */
[----:B----4-:R-:W-:Y:S02]  /*4ae0*/  MOV R3, 0x400 ;  /* 0x0000040000037802 */ /* 0x010fe40000000f00 */
[----:B------:R-:W-:-:S04]  /*4af0*/  SHF.R.U32.HI R2, RZ, 0x1, R0 ;  /* 0x00000001ff027819 */ /* 0x000fc80000011600 */
[----:B------:R-:W-:Y:S02]  /*4b00*/  LOP3.LUT R2, R2, 0x1f0, RZ, 0xc0, !PT ;  /* 0x000001f002027812 */ /* 0x000fe400078ec0ff */
[----:B0-----:R-:W-:-:S05]  /*4b10*/  LEA R3, R4, R3, 0x18 ;  /* 0x0000000304037211 */ /* 0x001fca00078ec0ff */
[----:B-1----:R-:W-:Y:S02]  /*4b20*/  IMAD.IADD R5, R2, 0x1, R3 ;  /* 0x0000000102057824 */ /* 0x002fe400078e0203 */
[----:B------:R-:W-:Y:S02]  /*4b30*/  IMAD.MOV.U32 R2, RZ, RZ, R7 ;  /* 0x000000ffff027224 */ /* 0x000fe400078e0007 */
[----:B------:R-:W-:Y:S01]  /*4b40*/  IMAD.MOV.U32 R3, RZ, RZ, R6 ;  /* 0x000000ffff037224 */ /* 0x000fe200078e0006 */
[----:B------:R0:W-:Y:S04]  /*4b50*/  STS [R5+0x8], R8 ;  /* 0x0000080805007388 */ /* 0x0001e80000000800 */
[----:B------:R0:W-:Y:S02]  /*4b60*/  STS.64 [R5+0x10], R2 ;  /* 0x0000100205007388 */ /* 0x0001e40000000a00 */
.L_x_680:
[----:B------:R-:W-:Y:S05]  /*4b70*/  BSYNC.RECONVERGENT B1 ;  /* 0x0000000000017941 */ /* 0x000fea0003800200 */
.L_x_679:
        /* <DEDUP_REMOVED lines=8> */
[----:B-1----:R-:W1:Y:S04]  /*4c00*/  LDS.64 R4, [R24+0x20] ;  /* 0x0000200018047984 */ /* 0x002e680000000a00 */
[----:B------:R4:W2:Y:S04]  /*4c10*/  LDS R18, [R24+0x28] ;  /* 0x0000280018127984 */ /* 0x0008a80000000800 */
[----:B------:R4:W2:Y:S01]  /*4c20*/  LDS R16, [R24+0x38] ;  /* 0x0000380018107984 */ /* 0x0008a20000000800 */
[----:B0-----:R-:W-:Y:S01]  /*4c30*/  ISETP.GE.AND P0, PT, R8, R3, PT ;  /* 0x000000030800720c */ /* 0x001fe20003f06270 */
[----:B------:R-:W-:-:S02]  /*4c40*/  IMAD.MOV.U32 R19, RZ, RZ, R3 ;  /* 0x000000ffff137224 */ /* 0x000fc400078e0003 */
[----:B-1----:R-:W-:Y:S02]  /*4c50*/  IMAD.MOV.U32 R21, RZ, RZ, R4 ;  /* 0x000000ffff157224 */ /* 0x002fe400078e0004 */
[----:B------:R-:W-:-:S08]  /*4c60*/  IMAD.MOV.U32 R20, RZ, RZ, R5 ;  /* 0x000000ffff147224 */ /* 0x000fd000078e0005 */
[----:B--2-4-:R-:W-:Y:S05]  /*4c70*/  @!P0 BRA `(.L_x_682) ;  /* 0x00000000002c8947 */ /* 0x014fea0003800000 */
        /* <DEDUP_REMOVED lines=11> */
.L_x_682:
[----:B------:R-:W-:Y:S05]  /*4d30*/  BSYNC.RECONVERGENT B1 ;  /* 0x0000000000017941 */ /* 0x000fea0003800200 */
.L_x_681:
        /* <DEDUP_REMOVED lines=27> */
.L_x_684:
[----:B------:R-:W-:Y:S05]  /*4ef0*/  BSYNC.RECONVERGENT B1 ;  /* 0x0000000000017941 */ /* 0x000fea0003800200 */
.L_x_683:
        /* <DEDUP_REMOVED lines=17> */
.L_x_686:
[----:B------:R-:W-:Y:S05]  /*5010*/  BSYNC.RECONVERGENT B1 ;  /* 0x0000000000017941 */ /* 0x000fea0003800200 */
.L_x_685:
        /* <DEDUP_REMOVED lines=17> */
.L_x_688:
[----:B------:R-:W-:Y:S05]  /*5130*/  BSYNC.RECONVERGENT B1 ;  /* 0x0000000000017941 */ /* 0x000fea0003800200 */
.L_x_687:
        /* <DEDUP_REMOVED lines=17> */
.L_x_690:
[----:B------:R-:W-:Y:S05]  /*5250*/  BSYNC.RECONVERGENT B1 ;  /* 0x0000000000017941 */ /* 0x000fea0003800200 */
.L_x_689:
        /* <DEDUP_REMOVED lines=17> */
.L_x_692:
[----:B------:R-:W-:Y:S05]  /*5370*/  BSYNC.RECONVERGENT B1 ;  /* 0x0000000000017941 */ /* 0x000fea0003800200 */
.L_x_691:
        /* <DEDUP_REMOVED lines=16> */
.L_x_614:
[----:B------:R-:W-:Y:S05]  /*5480*/  BSYNC.RECONVERGENT B0 ;  /* 0x0000000000007941 */ /* 0x000fea0003800200 */
.L_x_581:
        /* <DEDUP_REMOVED lines=8> */
.L_x_693:
        /* <DEDUP_REMOVED lines=15> */
.L_x_996:


//--------------------- .text._ZN6thrust24THRUST_300001_SM_1000_NS8cuda_cub4core6detail13_kernel_agentINS1_8__reduce10DrainAgentIiEEJN3cub18CUB_300001_SM_10009GridQueueIjEEiEEEvDpT0_ --------------------------
	.section	.text._ZN6thrust24THRUST_300001_SM_1000_NS8cuda_cub4core6detail13_kernel_agentINS1_8__reduce10DrainAgentIiEEJN3cub18CUB_300001_SM_10009GridQueueIjEEiEEEvDpT0_,"ax",@progbits
	.align	128
        .global         _ZN6thrust24THRUST_300001_SM_1000_NS8cuda_cub4core6detail13_kernel_agentINS1_8__reduce10DrainAgentIiEEJN3cub18CUB_300001_SM_10009GridQueueIjEEiEEEvDpT0_
        .type           _ZN6thrust24THRUST_300001_SM_1000_NS8cuda_cub4core6detail13_kernel_agentINS1_8__reduce10DrainAgentIiEEJN3cub18CUB_300001_SM_10009GridQueueIjEEiEEEvDpT0_,@function
        .size           _ZN6thrust24THRUST_300001_SM_1000_NS8cuda_cub4core6detail13_kernel_agentINS1_8__reduce10DrainAgentIiEEJN3cub18CUB_300001_SM_10009GridQueueIjEEiEEEvDpT0_,(.L_x_997 - _ZN6thrust24THRUST_300001_SM_1000_NS8cuda_cub4core6detail13_kernel_agentINS1_8__reduce10DrainAgentIiEEJN3cub18CUB_300001_SM_10009GridQueueIjEEiEEEvDpT0_)
        .other          _ZN6thrust24THRUST_300001_SM_1000_NS8cuda_cub4core6detail13_kernel_agentINS1_8__reduce10DrainAgentIiEEJN3cub18CUB_300001_SM_10009GridQueueIjEEiEEEvDpT0_,@"STO_CUDA_ENTRY STV_DEFAULT"
_ZN6thrust24THRUST_300001_SM_1000_NS8cuda_cub4core6detail13_kernel_agentINS1_8__reduce10DrainAgentIiEEJN3cub18CUB_300001_SM_10009GridQueueIjEEiEEEvDpT0_:
.text._ZN6thrust24THRUST_300001_SM_1000_NS8cuda_cub4core6detail13_kernel_agentINS1_8__reduce10DrainAgentIiEEJN3cub18CUB_300001_SM_10009GridQueueIjEEiEEEvDpT0_:
[----:B------:R-:W-:Y:S08]  /*0000*/  LDC R1, c[0x0][0x37c] ;  /* 0x0000df00ff017b82 */ /* 0x000ff00000000800 */
[----:B------:R-:W0:Y:S01]  /*0010*/  LDC.64 R2, c[0x0][0x380] ;  /* 0x0000e000ff027b82 */ /* 0x000e220000000a00 */
[----:B------:R-:W0:Y:S07]  /*0020*/  LDCU.64 UR4, c[0x0][0x358] ;  /* 0x00006b00ff0477ac */ /* 0x000e2e0008000a00 */
[----:B------:R-:W1:Y:S01]  /*0030*/  LDC R5, c[0x0][0x388] ;  /* 0x0000e200ff057b82 */ /* 0x000e620000000800 */
[----:B0-----:R-:W-:Y:S04]  /*0040*/  STG.E desc[UR4][R2.64+0x4], RZ ;  /* 0x000004ff02007986 */ /* 0x001fe8000c101904 */
[----:B-1----:R-:W-:Y:S01]  /*0050*/  STG.E desc[UR4][R2.64], R5 ;  /* 0x0000000502007986 */ /* 0x002fe2000c101904 */
[----:B------:R-:W-:Y:S05]  /*0060*/  EXIT ;  /* 0x000000000000794d */ /* 0x000fea0003800000 */
.L_x_694:
        /* <DEDUP_REMOVED lines=9> */
.L_x_997:


//--------------------- .text._ZN6thrust24THRUST_300001_SM_1000_NS8cuda_cub4core6detail13_kernel_agentINS1_8__reduce11ReduceAgentINS0_12zip_iteratorIN4cuda3std3__45tupleIJNS0_10device_ptrIiEENS0_17counting_iteratorIlNS0_11use_defaultESF_SF_EEEEEEEPNSB_IJilEEESJ_iNS1_9__extrema9arg_max_fIilNSA_4lessIiEEEEEEJSI_SK_iN3cub18CUB_300001_SM_100013GridEvenShareIiEENSS_9GridQueueIjEESP_EEEvDpT0_ --------------------------
	.section	.text._ZN6thrust24THRUST_300001_SM_1000_NS8cuda_cub4core6detail13_kernel_agentINS1_8__reduce11ReduceAgentINS0_12zip_iteratorIN4cuda3std3__45tupleIJNS0_10device_ptrIiEENS0_17counting_iteratorIlNS0_11use_defaultESF_SF_EEEEEEEPNSB_IJilEEESJ_iNS1_9__extrema9arg_max_fIilNSA_4lessIiEEEEEEJSI_SK_iN3cub18CUB_300001_SM_100013GridEvenShareIiEENSS_9GridQueueIjEESP_EEEvDpT0_,"ax",@progbits
	.align	128
        .global         _ZN6thrust24THRUST_300001_SM_1000_NS8cuda_cub4core6detail13_kernel_agentINS1_8__reduce11ReduceAgentINS0_12zip_iteratorIN4cuda3std3__45tupleIJNS0_10device_ptrIiEENS0_17counting_iteratorIlNS0_11use_defaultESF_SF_EEEEEEEPNSB_IJilEEESJ_iNS1_9__extrema9arg_max_fIilNSA_4lessIiEEEEEEJSI_SK_iN3cub18CUB_300001_SM_100013GridEvenShareIiEENSS_9GridQueueIjEESP_EEEvDpT0_
        .type           _ZN6thrust24THRUST_300001_SM_1000_NS8cuda_cub4core6detail13_kernel_agentINS1_8__reduce11ReduceAgentINS0_12zip_iteratorIN4cuda3std3__45tupleIJNS0_10device_ptrIiEENS0_17counting_iteratorIlNS0_11use_defaultESF_SF_EEEEEEEPNSB_IJilEEESJ_iNS1_9__extrema9arg_max_fIilNSA_4lessIiEEEEEEJSI_SK_iN3cub18CUB_300001_SM_100013GridEvenShareIiEENSS_9GridQueueIjEESP_EEEvDpT0_,@function
        .size           _ZN6thrust24THRUST_300001_SM_1000_NS8cuda_cub4core6detail13_kernel_agentINS1_8__reduce11ReduceAgentINS0_12zip_iteratorIN4cuda3std3__45tupleIJNS0_10device_ptrIiEENS0_17counting_iteratorIlNS0_11use_defaultESF_SF_EEEEEEEPNSB_IJilEEESJ_iNS1_9__extrema9arg_max_fIilNSA_4lessIiEEEEEEJSI_SK_iN3cub18CUB_300001_SM_100013GridEvenShareIiEENSS_9GridQueueIjEESP_EEEvDpT0_,(.L_x_998 - _ZN6thrust24THRUST_300001_SM_1000_NS8cuda_cub4core6detail13_kernel_agentINS1_8__reduce11ReduceAgentINS0_12zip_iteratorIN4cuda3std3__45tupleIJNS0_10device_ptrIiEENS0_17counting_iteratorIlNS0_11use_defaultESF_SF_EEEEEEEPNSB_IJilEEESJ_iNS1_9__extrema9arg_max_fIilNSA_4lessIiEEEEEEJSI_SK_iN3cub18CUB_300001_SM_100013GridEvenShareIiEENSS_9GridQueueIjEESP_EEEvDpT0_)
        .other          _ZN6thrust24THRUST_300001_SM_1000_NS8cuda_cub4core6detail13_kernel_agentINS1_8__reduce11ReduceAgentINS0_12zip_iteratorIN4cuda3std3__45tupleIJNS0_10device_ptrIiEENS0_17counting_iteratorIlNS0_11use_defaultESF_SF_EEEEEEEPNSB_IJilEEESJ_iNS1_9__extrema9arg_max_fIilNSA_4lessIiEEEEEEJSI_SK_iN3cub18CUB_300001_SM_100013GridEvenShareIiEENSS_9GridQueueIjEESP_EEEvDpT0_,@"STO_CUDA_ENTRY STV_DEFAULT"
_ZN6thrust24THRUST_300001_SM_1000_NS8cuda_cub4core6detail13_kernel_agentINS1_8__reduce11ReduceAgentINS0_12zip_iteratorIN4cuda3std3__45tupleIJNS0_10device_ptrIiEENS0_17counting_iteratorIlNS0_11use_defaultESF_SF_EEEEEEEPNSB_IJilEEESJ_iNS1_9__extrema9arg_max_fIilNSA_4lessIiEEEEEEJSI_SK_iN3cub18CUB_300001_SM_100013GridEvenShareIiEENSS_9GridQueueIjEESP_EEEvDpT0_:
.text._ZN6thrust24THRUST_300001_SM_1000_NS8cuda_cub4core6detail13_kernel_agentINS1_8__reduce11ReduceAgentINS0_12zip_iteratorIN4cuda3std3__45tupleIJNS0_10device_ptrIiEENS0_17counting_iteratorIlNS0_11use_defaultESF_SF_EEEEEEEPNSB_IJilEEESJ_iNS1_9__extrema9arg_max_fIilNSA_4lessIiEEEEEEJSI_SK_iN3cub18CUB_300001_SM_100013GridEvenShareIiEENSS_9GridQueueIjEESP_EEEvDpT0_:
[----:B------:R-:W-:Y:S01]  /*0000*/  LDC R1, c[0x0][0x37c] ;  /* 0x0000df00ff017b82 */ /* 0x000fe20000000800 */
[----:B------:R-:W0:Y:S01]  /*0010*/  S2R R0, SR_CTAID.X ;  /* 0x0000000000007919 */ /* 0x000e220000002500 */
[----:B------:R-:W1:Y:S01]  /*0020*/  LDCU UR4, c[0x0][0x398] ;  /* 0x00007300ff0477ac */ /* 0x000e620008000800 */
[----:B------:R-:W-:Y:S01]  /*0030*/  BSSY.RECONVERGENT B0, `(.L_x_695) ;  /* 0x0000586000007945 */ /* 0x000fe20003800200 */
[----:B------:R-:W2:Y:S01]  /*0040*/  LDCU UR6, c[0x0][0x370] ;  /* 0x00006e00ff0677ac */ /* 0x000ea20008000800 */
[----:B------:R-:W3:Y:S01]  /*0050*/  LDCU.64 UR10, c[0x0][0x358] ;  /* 0x00006b00ff0a77ac */ /* 0x000ee20008000a00 */
[----:B-1----:R-:W-:Y:S01]  /*0060*/  IMAD.U32 R4, RZ, RZ, UR4 ;  /* 0x00000004ff047e24 */ /* 0x002fe2000f8e00ff */
[----:B--2---:R-:W-:Y:S01]  /*0070*/  UIMAD UR6, UR6, 0x500, URZ ;  /* 0x00000500060678a4 */ /* 0x004fe2000f8e02ff */
[----:B0-----:R-:W-:-:S04]  /*0080*/  IMAD R5, R0, 0x500, RZ ;  /* 0x0000050000057824 */ /* 0x001fc800078e02ff */
[----:B------:R-:W-:-:S05]  /*0090*/  VIADD R3, R5, 0x500 ;  /* 0x0000050005037836 */ /* 0x000fca0000000000 */
[----:B------:R-:W-:-:S13]  /*00a0*/  ISETP.GT.AND P0, PT, R3, R4, PT ;  /* 0x000000040300720c */ /* 0x000fda0003f04270 */
[----:B---3--:R-:W-:Y:S05]  /*00b0*/  @!P0 BRA `(.L_x_696) ;  /* 0x0000003000b48947 */ /* 0x008fea0003800000 */
[----:B------:R-:W0:Y:S01]  /*00c0*/  S2R R2, SR_TID.X ;  /* 0x0000000000027919 */ /* 0x000e220000002100 */
[----:B------:R-:W-:Y:S01]  /*00d0*/  IMAD.IADD R3, R4, 0x1, -R5 ;  /* 0x0000000104037824 */ /* 0x000fe200078e0a05 */
[----:B------:R-:W1:Y:S01]  /*00e0*/  LDCU.64 UR6, c[0x0][0x388] ;  /* 0x00007100ff0677ac */ /* 0x000e620008000a00 */
[----:B------:R-:W-:Y:S01]  /*00f0*/  BSSY.RECONVERGENT B1, `(.L_x_697) ;  /* 0x000000f000017945 */ /* 0x000fe20003800200 */
[----:B------:R-:W-:Y:S01]  /*0100*/  CS2R R6, SRZ ;  /* 0x0000000000067805 */ /* 0x000fe2000001ff00 */
[----:B------:R-:W-:Y:S01]  /*0110*/  IMAD.MOV.U32 R8, RZ, RZ, RZ ;  /* 0x000000ffff087224 */ /* 0x000fe200078e00ff */
[----:B------:R-:W2:Y:S01]  /*0120*/  LDCU.64 UR8, c[0x0][0x388] ;  /* 0x00007100ff0877ac */ /* 0x000ea20008000a00 */
[----:B0-----:R-:W-:Y:S01]  /*0130*/  ISETP.GE.AND P0, PT, R2, R3, PT ;  /* 0x000000030200720c */ /* 0x001fe20003f06270 */
[----:B------:R-:W-:-:S12]  /*0140*/  IMAD.MOV.U32 R10, RZ, RZ, R2 ;  /* 0x000000ffff0a7224 */ /* 0x000fd800078e0002 */
[----:B-12---:R-:W-:Y:S05]  /*0150*/  @P0 BRA `(.L_x_698) ;  /* 0x0000000000200947 */ /* 0x006fea0003800000 */
[----:B------:R-:W0:Y:S01]  /*0160*/  LDC.64 R12, c[0x0][0x380] ;  /* 0x0000e000ff0c7b82 */ /* 0x000e220000000a00 */
[----:B------:R-:W-:Y:S01]  /*0170*/  IMAD.IADD R9, R5, 0x1, R2 ;  /* 0x0000000105097824 */ /* 0x000fe200078e0202 */
[----:B------:R-:W1:Y:S03]  /*0180*/  LDCU.64 UR4, c[0x0][0x388] ;  /* 0x00007100ff0477ac */ /* 0x000e660008000a00 */
[----:B0-----:R-:W-:-:S05]  /*0190*/  IMAD.WIDE R12, R9, 0x4, R12 ;  /* 0x00000004090c7825 */ /* 0x001fca00078e020c */
[----:B------:R0:W5:Y:S01]  /*01a0*/  LDG.E R7, desc[UR10][R12.64] ;  /* 0x0000000a0c077981 */ /* 0x000162000c1e1900 */
[----:B-1----:R-:W-:Y:S01]  /*01b0*/  IADD3 R6, P0, PT, R9, UR4, RZ ;  /* 0x0000000409067c10 */ /* 0x002fe2000ff1e0ff */
[----:B------:R-:W-:-:S03]  /*01c0*/  VIADD R10, R2, 0x100 ;  /* 0x00000100020a7836 */ /* 0x000fc60000000000 */
[----:B------:R-:W-:-:S09]  /*01d0*/  LEA.HI.X.SX32 R8, R9, UR5, 0x1, P0 ;  /* 0x0000000509087c11 */ /* 0x000fd200080f0eff */
.L_x_698:
[----:B------:R-:W-:Y:S05]  /*01e0*/  BSYNC.RECONVERGENT B1 ;  /* 0x0000000000017941 */ /* 0x000fea0003800200 */
.L_x_697:
[----:B------:R-:W-:Y:S01]  /*01f0*/  ISETP.GE.AND P0, PT, R10, R3, PT ;  /* 0x000000030a00720c */ /* 0x000fe20003f06270 */
[----:B------:R-:W-:-:S12]  /*0200*/  BSSY.RECONVERGENT B1, `(.L_x_699) ;  /* 0x0000091000017945 */ /* 0x000fd80003800200 */
[----:B------:R-:W-:Y:S05]  /*0210*/  @P0 BRA `(.L_x_700) ;  /* 0x00000008003c0947 */ /* 0x000fea0003800000 */
[----:B------:R-:W-:Y:S01]  /*0220*/  LOP3.LUT R9, RZ, R10, RZ, 0x33, !PT ;  /* 0x0000000aff097212 */ /* 0x000fe200078e33ff */
[----:B------:R-:W-:Y:S03]  /*0230*/  BSSY.RECONVERGENT B2, `(.L_x_701) ;  /* 0x0000028000027945 */ /* 0x000fe60003800200 */
[----:B------:R-:W-:-:S04]  /*0240*/  IADD3 R11, PT, PT, -R5, R4, R9 ;  /* 0x00000004050b7210 */ /* 0x000fc80007ffe109 */
[----:B------:R-:W-:-:S04]  /*0250*/  LOP3.LUT R4, R11, 0x300, RZ, 0xc0, !PT ;  /* 0x000003000b047812 */ /* 0x000fc800078ec0ff */
[----:B------:R-:W-:-:S13]  /*0260*/  ISETP.NE.AND P0, PT, R4, 0x300, PT ;  /* 0x000003000400780c */ /* 0x000fda0003f05270 */
[----:B------:R-:W-:Y:S05]  /*0270*/  @!P0 BRA `(.L_x_702) ;  /* 0x00000000008c8947 */ /* 0x000fea0003800000 */
[----:B0-----:R-:W0:Y:S01]  /*0280*/  LDC.64 R12, c[0x0][0x380] ;  /* 0x0000e000ff0c7b82 */ /* 0x001e220000000a00 */
[----:B------:R-:W-:Y:S01]  /*0290*/  LEA.HI R4, R11, 0x1, RZ, 0x18 ;  /* 0x000000010b047811 */ /* 0x000fe200078fc0ff */
[----:B------:R-:W-:-:S03]  /*02a0*/  IMAD.IADD R9, R5, 0x1, R10 ;  /* 0x0000000105097824 */ /* 0x000fc600078e020a */
[----:B------:R-:W-:-:S05]  /*02b0*/  LOP3.LUT R4, R4, 0x3, RZ, 0xc0, !PT ;  /* 0x0000000304047812 */ /* 0x000fca00078ec0ff */
[----:B------:R-:W-:-:S07]  /*02c0*/  IMAD.MOV R4, RZ, RZ, -R4 ;  /* 0x000000ffff047224 */ /* 0x000fce00078e0a04 */
.L_x_705:
[----:B0-----:R-:W-:-:S06]  /*02d0*/  IMAD.WIDE R14, R9, 0x4, R12 ;  /* 0x00000004090e7825 */ /* 0x001fcc00078e020c */
[----:B------:R-:W2:Y:S01]  /*02e0*/  LDG.E R15, desc[UR10][R14.64] ;  /* 0x0000000a0e0f7981 */ /* 0x000ea2000c1e1900 */
[C---:B------:R-:W-:Y:S01]  /*02f0*/  IADD3 R20, P1, PT, R9.reuse, UR6, RZ ;  /* 0x0000000609147c10 */ /* 0x040fe2000ff3e0ff */
[----:B------:R-:W-:Y:S01]  /*0300*/  VIADD R4, R4, 0x1 ;  /* 0x0000000104047836 */ /* 0x000fe20000000000 */
[----:B------:R-:W-:Y:S01]  /*0310*/  BSSY.RECONVERGENT B3, `(.L_x_703) ;  /* 0x0000016000037945 */ /* 0x000fe20003800200 */
[----:B------:R-:W-:Y:S01]  /*0320*/  IMAD.MOV.U32 R17, RZ, RZ, R6 ;  /* 0x000000ffff117224 */ /* 0x000fe200078e0006 */
[----:B------:R-:W-:Y:S01]  /*0330*/  LEA.HI.X.SX32 R19, R9, UR7, 0x1, P1 ;  /* 0x0000000709137c11 */ /* 0x000fe200088f0eff */
[----:B------:R-:W-:Y:S01]  /*0340*/  IMAD.MOV.U32 R18, RZ, RZ, R8 ;  /* 0x000000ffff127224 */ /* 0x000fe200078e0008 */
[----:B------:R-:W-:Y:S01]  /*0350*/  ISETP.NE.AND P2, PT, R4, RZ, PT ;  /* 0x000000ff0400720c */ /* 0x000fe20003f45270 */
[----:B-----5:R-:W-:Y:S02]  /*0360*/  IMAD.MOV.U32 R16, RZ, RZ, R7 ;  /* 0x000000ffff107224 */ /* 0x020fe400078e0007 */
[----:B------:R-:W-:-:S02]  /*0370*/  IMAD.MOV.U32 R6, RZ, RZ, R20 ;  /* 0x000000ffff067224 */ /* 0x000fc400078e0014 */
        /* <DEDUP_REMOVED lines=15> */
.L_x_704:
[----:B------:R-:W-:Y:S05]  /*0470*/  BSYNC.RECONVERGENT B3 ;  /* 0x0000000000037941 */ /* 0x000fea0003800200 */
.L_x_703:
[----:B------:R-:W-:Y:S02]  /*0480*/  VIADD R10, R10, 0x100 ;  /* 0x000001000a0a7836 */ /* 0x000fe40000000000 */
[----:B------:R-:W-:Y:S01]  /*0490*/  VIADD R9, R9, 0x100 ;  /* 0x0000010009097836 */ /* 0x000fe20000000000 */
[----:B------:R-:W-:Y:S06]  /*04a0*/  @P2 BRA `(.L_x_705) ;  /* 0xfffffffc00882947 */ /* 0x000fec000383ffff */
.L_x_702:
[----:B------:R-:W-:Y:S05]  /*04b0*/  BSYNC.RECONVERGENT B2 ;  /* 0x0000000000027941 */ /* 0x000fea0003800200 */
.L_x_701:
[----:B------:R-:W-:-:S13]  /*04c0*/  ISETP.GE.U32.AND P0, PT, R11, 0x300, PT ;  /* 0x000003000b00780c */ /* 0x000fda0003f06070 */
[----:B------:R-:W-:Y:S05]  /*04d0*/  @!P0 BRA `(.L_x_700) ;  /* 0x00000004008c8947 */ /* 0x000fea0003800000 */
[----:B0-----:R-:W0:Y:S01]  /*04e0*/  LDC.64 R12, c[0x0][0x380] ;  /* 0x0000e000ff0c7b82 */ /* 0x001e220000000a00 */
[----:B------:R-:W-:-:S04]  /*04f0*/  IMAD.IADD R9, R5, 0x1, R10 ;  /* 0x0000000105097824 */ /* 0x000fc800078e020a */
[C---:B------:R-:W-:Y:S02]  /*0500*/  VIADD R19, R9.reuse, 0x100 ;  /* 0x0000010009137836 */ /* 0x040fe40000000000 */
[C---:B------:R-:W-:Y:S02]  /*0510*/  VIADD R18, R9.reuse, 0x200 ;  /* 0x0000020009127836 */ /* 0x040fe40000000000 */
[----:B------:R-:W-:Y:S01]  /*0520*/  VIADD R20, R9, 0x300 ;  /* 0x0000030009147836 */ /* 0x000fe20000000000 */
[----:B0-----:R-:W-:-:S05]  /*0530*/  IADD3 R4, P0, PT, R12, 0x800, RZ ;  /* 0x000008000c047810 */ /* 0x001fca0007f1e0ff */
[----:B------:R-:W-:-:S08]  /*0540*/  IMAD.X R5, RZ, RZ, R13, P0 ;  /* 0x000000ffff057224 */ /* 0x000fd000000e060d */
.L_x_714:
[----:B------:R-:W-:-:S05]  /*0550*/  IMAD.WIDE R14, R9, 0x4, R4 ;  /* 0x00000004090e7825 */ /* 0x000fca00078e0204 */
[----:B------:R-:W2:Y:S04]  /*0560*/  LDG.E R22, desc[UR10][R14.64+-0x800] ;  /* 0xfff8000a0e167981 */ /* 0x000ea8000c1e1900 */
[----:B-----5:R0:W5:Y:S04]  /*0570*/  LDG.E R24, desc[UR10][R14.64+-0x400] ;  /* 0xfffc000a0e187981 */ /* 0x020168000c1e1900 */
[----:B------:R0:W5:Y:S04]  /*0580*/  LDG.E R11, desc[UR10][R14.64] ;  /* 0x0000000a0e0b7981 */ /* 0x000168000c1e1900 */
[----:B------:R0:W5:Y:S01]  /*0590*/  LDG.E R12, desc[UR10][R14.64+0x400] ;  /* 0x0004000a0e0c7981 */ /* 0x000162000c1e1900 */
[C---:B------:R-:W-:Y:S01]  /*05a0*/  IADD3 R21, P1, PT, R9.reuse, UR8, RZ ;  /* 0x0000000809157c10 */ /* 0x040fe2000ff3e0ff */
[----:B------:R-:W-:Y:S03]  /*05b0*/  BSSY.RECONVERGENT B2, `(.L_x_706) ;  /* 0x0000012000027945 */ /* 0x000fe60003800200 */
[----:B------:R-:W-:Y:S01]  /*05c0*/  LEA.HI.X.SX32 R23, R9, UR9, 0x1, P1 ;  /* 0x0000000909177c11 */ /* 0x000fe200088f0eff */
[----:B------:R-:W-:-:S04]  /*05d0*/  IMAD.MOV.U32 R16, RZ, RZ, R21 ;  /* 0x000000ffff107224 */ /* 0x000fc800078e0015 */
        /* <DEDUP_REMOVED lines=15> */
.L_x_707:
[----:B------:R-:W-:Y:S05]  /*06d0*/  BSYNC.RECONVERGENT B2 ;  /* 0x0000000000027941 */ /* 0x000fea0003800200 */
.L_x_706:
[----:B-----5:R-:W-:Y:S01]  /*06e0*/  ISETP.GE.AND P0, PT, R13, R24, PT ;  /* 0x000000180d00720c */ /* 0x020fe20003f06270 */
[----:B------:R-:W-:Y:S01]  /*06f0*/  BSSY.RECONVERGENT B2, `(.L_x_708) ;  /* 0x0000012000027945 */ /* 0x000fe20003800200 */
[----:B------:R-:W-:Y:S01]  /*0700*/  IADD3 R15, P1, PT, R19, UR8, RZ ;  /* 0x00000008130f7c10 */ /* 0x000fe2000ff3e0ff */
[----:B------:R-:W-:-:S03]  /*0710*/  IMAD.MOV.U32 R6, RZ, RZ, R24 ;  /* 0x000000ffff067224 */ /* 0x000fc600078e0018 */
[----:B------:R-:W-:Y:S01]  /*0720*/  LEA.HI.X.SX32 R14, R19, UR9, 0x1, P1 ;  /* 0x00000009130e7c11 */ /* 0x000fe200088f0eff */
        /* <DEDUP_REMOVED lines=14> */
.L_x_709:
[----:B------:R-:W-:Y:S05]  /*0810*/  BSYNC.RECONVERGENT B2 ;  /* 0x0000000000027941 */ /* 0x000fea0003800200 */
.L_x_708:
[----:B------:R-:W-:Y:S01]  /*0820*/  ISETP.GE.AND P0, PT, R6, R11, PT ;  /* 0x0000000b0600720c */ /* 0x000fe20003f06270 */
[----:B------:R-:W-:Y:S01]  /*0830*/  BSSY.RECONVERGENT B2, `(.L_x_710) ;  /* 0x0000013000027945 */ /* 0x000fe20003800200 */
[----:B------:R-:W-:Y:S01]  /*0840*/  IADD3 R16, P1, PT, R18, UR8, RZ ;  /* 0x0000000812107c10 */ /* 0x000fe2000ff3e0ff */
[----:B------:R-:W-:Y:S01]  /*0850*/  IMAD.MOV.U32 R13, RZ, RZ, R11 ;  /* 0x000000ffff0d7224 */ /* 0x000fe200078e000b */
[----:B------:R-:W-:Y:S02]  /*0860*/  IADD3 R21, P2, PT, R20, UR8, RZ ;  /* 0x0000000814157c10 */ /* 0x000fe4000ff5e0ff */
        /* <DEDUP_REMOVED lines=15> */
.L_x_711:
[----:B------:R-:W-:Y:S05]  /*0960*/  BSYNC.RECONVERGENT B2 ;  /* 0x0000000000027941 */ /* 0x000fea0003800200 */
.L_x_710:
[----:B------:R-:W-:Y:S01]  /*0970*/  ISETP.GE.AND P0, PT, R13, R12, PT ;  /* 0x0000000c0d00720c */ /* 0x000fe20003f06270 */
[----:B------:R-:W-:Y:S01]  /*0980*/  BSSY.RECONVERGENT B2, `(.L_x_712) ;  /* 0x0000011000027945 */ /* 0x000fe20003800200 */
[----:B------:R-:W-:Y:S01]  /*0990*/  LEA.HI.X.SX32 R16, R20, UR9, 0x1, P2 ;  /* 0x0000000914107c11 */ /* 0x000fe200090f0eff */
        /* <DEDUP_REMOVED lines=15> */
.L_x_713:
[----:B------:R-:W-:Y:S05]  /*0a90*/  BSYNC.RECONVERGENT B2 ;  /* 0x0000000000027941 */ /* 0x000fea0003800200 */
.L_x_712:
[----:B------:R-:W-:Y:S02]  /*0aa0*/  VIADD R10, R10, 0x400 ;  /* 0x000004000a0a7836 */ /* 0x000fe40000000000 */
[----:B------:R-:W-:Y:S02]  /*0ab0*/  VIADD R19, R19, 0x400 ;  /* 0x0000040013137836 */ /* 0x000fe40000000000 */
[----:B------:R-:W-:Y:S01]  /*0ac0*/  VIADD R18, R18, 0x400 ;  /* 0x0000040012127836 */ /* 0x000fe20000000000 */
[----:B------:R-:W-:Y:S01]  /*0ad0*/  ISETP.GE.AND P0, PT, R10, R3, PT ;  /* 0x000000030a00720c */ /* 0x000fe20003f06270 */
[----:B------:R-:W-:Y:S02]  /*0ae0*/  VIADD R20, R20, 0x400 ;  /* 0x0000040014147836 */ /* 0x000fe40000000000 */
[----:B------:R-:W-:-:S10]  /*0af0*/  VIADD R9, R9, 0x400 ;  /* 0x0000040009097836 */ /* 0x000fd40000000000 */
[----:B------:R-:W-:Y:S05]  /*0b00*/  @!P0 BRA `(.L_x_714) ;  /* 0xfffffff800908947 */ /* 0x000fea000383ffff */
.L_x_700:
[----:B------:R-:W-:Y:S05]  /*0b10*/  BSYNC.RECONVERGENT B1 ;  /* 0x0000000000017941 */ /* 0x000fea0003800200 */
.L_x_699:
[----:B------:R-:W-:-:S13]  /*0b20*/  ISETP.GE.AND P0, PT, R3, 0x100, PT ;  /* 0x000001000300780c */ /* 0x000fda0003f06270 */
[----:B------:R-:W-:Y:S05]  /*0b30*/  @!P0 BRA `(.L_x_715) ;  /* 0x00000010008c8947 */ /* 0x000fea0003800000 */
[----:B0-----:R-:W0:Y:S01]  /*0b40*/  S2R R12, SR_LANEID ;  /* 0x00000000000c7919 */ /* 0x001e220000000000 */
[----:B------:R-:W-:Y:S01]  /*0b50*/  BSSY.RECONVERGENT B1, `(.L_x_716) ;  /* 0x000001b000017945 */ /* 0x000fe20003800200 */
[----:B------:R-:W-:Y:S01]  /*0b60*/  IMAD.MOV.U32 R9, RZ, RZ, R6 ;  /* 0x000000ffff097224 */ /* 0x000fe200078e0006 */
[----:B-----5:R1:W2:Y:S01]  /*0b70*/  SHFL.DOWN PT, R4, R7, 0x1, 0x1f ;  /* 0x08201f0007047f89 */ /* 0x0202a200000e0000 */
        /* <DEDUP_REMOVED lines=24> */
.L_x_717:
[----:B------:R-:W-:Y:S05]  /*0d00*/  BSYNC.RECONVERGENT B1 ;  /* 0x0000000000017941 */ /* 0x000fea0003800200 */
.L_x_716:
        /* <DEDUP_REMOVED lines=12> */
[----:B---3--:R-:W-:Y:S02]  /*0dd0*/  IMAD.MOV.U32 R5, RZ, RZ, R12 ;  /* 0x000000ffff057224 */ /* 0x008fe400078e000c */
        /* <DEDUP_REMOVED lines=14> */
.L_x_719:
[----:B------:R-:W-:Y:S05]  /*0ec0*/  BSYNC.RECONVERGENT B1 ;  /* 0x0000000000017941 */ /* 0x000fea0003800200 */
.L_x_718:
[----:B0-----:R0:W4:Y:S01]  /*0ed0*/  SHFL.DOWN PT, R9, R4, 0x4, 0x1f ;  /* 0x08801f0004097f89 */ /* 0x00112200000e0000 */
[----:B------:R-:W-:Y:S01]  /*0ee0*/  BSSY.RECONVERGENT B1, `(.L_x_720) ;  /* 0x0000017000017945 */ /* 0x000fe20003800200 */
[----:B-1----:R-:W-:Y:S02]  /*0ef0*/  IMAD.MOV.U32 R6, RZ, RZ, R5 ;  /* 0x000000ffff067224 */ /* 0x002fe400078e0005 */
[----:B------:R0:W1:Y:S01]  /*0f00*/  SHFL.DOWN PT, R10, R5, 0x4, 0x1f ;  /* 0x08801f00050a7f89 */ /* 0x00006200000e0000 */
[----:B--2---:R-:W-:Y:S02]  /*0f10*/  IMAD.MOV.U32 R7, RZ, RZ, R8 ;  /* 0x000000ffff077224 */ /* 0x004fe400078e0008 */
[----:B------:R-:W-:Y:S01]  /*0f20*/  IMAD.MOV.U32 R3, RZ, RZ, R4 ;  /* 0x000000ffff037224 */ /* 0x000fe200078e0004 */
[----:B------:R0:W2:Y:S01]  /*0f30*/  SHFL.DOWN PT, R11, R8, 0x4, 0x1f ;  /* 0x08801f00080b7f89 */ /* 0x0000a200000e0000 */
[----:B------:R-:W-:Y:S05]  /*0f40*/  @P3 BRA `(.L_x_721) ;  /* 0x0000000000403947 */ /* 0x000fea0003800000 */
[----:B----4-:R-:W-:Y:S01]  /*0f50*/  ISETP.GE.AND P0, PT, R4, R9, PT ;  /* 0x000000090400720c */ /* 0x010fe20003f06270 */
[----:B-1----:R-:W-:Y:S02]  /*0f60*/  IMAD.MOV.U32 R6, RZ, RZ, R10 ;  /* 0x000000ffff067224 */ /* 0x002fe400078e000a */
        /* <DEDUP_REMOVED lines=14> */
.L_x_721:
[----:B------:R-:W-:Y:S05]  /*1050*/  BSYNC.RECONVERGENT B1 ;  /* 0x0000000000017941 */ /* 0x000fea0003800200 */
.L_x_720:
[----:B0-----:R0:W0:Y:S01]  /*1060*/  SHFL.DOWN PT, R8, R3, 0x8, 0x1f ;  /* 0x09001f0003087f89 */ /* 0x00102200000e0000 */
[----:B------:R-:W-:Y:S01]  /*1070*/  BSSY.RECONVERGENT B1, `(.L_x_722) ;  /* 0x0000017000017945 */ /* 0x000fe20003800200 */
[----:B------:R-:W-:Y:S02]  /*1080*/  IMAD.MOV.U32 R5, RZ, RZ, R6 ;  /* 0x000000ffff057224 */ /* 0x000fe400078e0006 */
[----:B--2---:R2:W0:Y:S01]  /*1090*/  SHFL.DOWN PT, R11, R6, 0x8, 0x1f ;  /* 0x09001f00060b7f89 */ /* 0x00442200000e0000 */
        /* <DEDUP_REMOVED lines=20> */
.L_x_723:
[----:B------:R-:W-:Y:S05]  /*11e0*/  BSYNC.RECONVERGENT B1 ;  /* 0x0000000000017941 */ /* 0x000fea0003800200 */
.L_x_722:
[----:B0-----:R0:W4:Y:S01]  /*11f0*/  SHFL.DOWN PT, R3, R4, 0x10, 0x1f ;  /* 0x0a001f0004037f89 */ /* 0x00112200000e0000 */
[----:B------:R-:W-:Y:S01]  /*1200*/  BSSY.RECONVERGENT B1, `(.L_x_724) ;  /* 0x0000017000017945 */ /* 0x000fe20003800200 */
[----:B--2---:R-:W-:Y:S02]  /*1210*/  IMAD.MOV.U32 R7, RZ, RZ, R5 ;  /* 0x000000ffff077224 */ /* 0x004fe400078e0005 */
[----:B-1----:R0:W1:Y:S01]  /*1220*/  SHFL.DOWN PT, R10, R5, 0x10, 0x1f ;  /* 0x0a001f00050a7f89 */ /* 0x00206200000e0000 */
[----:B------:R-:W-:Y:S02]  /*1230*/  IMAD.MOV.U32 R8, RZ, RZ, R9 ;  /* 0x000000ffff087224 */ /* 0x000fe400078e0009 */
[----:B------:R-:W-:Y:S01]  /*1240*/  IMAD.MOV.U32 R6, RZ, RZ, R4 ;  /* 0x000000ffff067224 */ /* 0x000fe200078e0004 */
[----:B---3--:R0:W2:Y:S01]  /*1250*/  SHFL.DOWN PT, R12, R9, 0x10, 0x1f ;  /* 0x0a001f00090c7f89 */ /* 0x0080a200000e0000 */
        /* <DEDUP_REMOVED lines=17> */
.L_x_725:
[----:B------:R-:W-:Y:S05]  /*1370*/  BSYNC.RECONVERGENT B1 ;  /* 0x0000000000017941 */ /* 0x000fea0003800200 */
.L_x_724:
[----:B------:R-:W-:Y:S04]  /*1380*/  BSSY.RECONVERGENT B1, `(.L_x_726) ;  /* 0x000000c000017945 */ /* 0x000fe80003800200 */
[----:B------:R-:W-:Y:S05]  /*1390*/  @P2 BRA `(.L_x_727) ;  /* 0x0000000000282947 */ /* 0x000fea0003800000 */
[----:B0-----:R-:W0:Y:S01]  /*13a0*/  S2R R5, SR_CgaCtaId ;  /* 0x0000000000057919 */ /* 0x001e220000008800 */
[----:B------:R-:W-:Y:S02]  /*13b0*/  MOV R4, 0x400 ;  /* 0x0000040000047802 */ /* 0x000fe40000000f00 */
[----:B----4-:R-:W-:-:S04]  /*13c0*/  SHF.R.U32.HI R3, RZ, 0x1, R2 ;  /* 0x00000001ff037819 */ /* 0x010fc80000011602 */
[----:B------:R-:W-:Y:S02]  /*13d0*/  LOP3.LUT R3, R3, 0x1f0, RZ, 0xc0, !PT ;  /* 0x000001f003037812 */ /* 0x000fe400078ec0ff */
[----:B0-----:R-:W-:Y:S01]  /*13e0*/  LEA R4, R5, R4, 0x18 ;  /* 0x0000000405047211 */ /* 0x001fe200078ec0ff */
[----:B------:R-:W-:-:S04]  /*13f0*/  IMAD.MOV.U32 R5, RZ, RZ, R8 ;  /* 0x000000ffff057224 */ /* 0x000fc800078e0008 */
[----:B------:R-:W-:Y:S02]  /*1400*/  IMAD.IADD R3, R3, 0x1, R4 ;  /* 0x0000000103037824 */ /* 0x000fe400078e0204 */
[----:B------:R-:W-:-:S03]  /*1410*/  IMAD.MOV.U32 R4, RZ, RZ, R7 ;  /* 0x000000ffff047224 */ /* 0x000fc600078e0007 */
[----:B------:R3:W-:Y:S04]  /*1420*/  STS [R3+0x8], R6 ;  /* 0x0000080603007388 */ /* 0x0007e80000000800 */
[----:B------:R3:W-:Y:S02]  /*1430*/  STS.64 [R3+0x10], R4 ;  /* 0x0000100403007388 */ /* 0x0007e40000000a00 */
.L_x_727:
[----:B------:R-:W-:Y:S05]  /*1440*/  BSYNC.RECONVERGENT B1 ;  /* 0x0000000000017941 */ /* 0x000fea0003800200 */
.L_x_726:
[----:B------:R-:W-:Y:S01]  /*1450*/  BAR.SYNC.DEFER_BLOCKING 0x0 ;  /* 0x0000000000007b1d */ /* 0x000fe20000010000 */
[----:B------:R-:W-:-:S13]  /*1460*/  ISETP.NE.AND P2, PT, R2, RZ, PT ;  /* 0x000000ff0200720c */ /* 0x000fda0003f45270 */
[----:B------:R-:W-:Y:S05]  /*1470*/  @P2 BRA `(.L_x_728) ;  /* 0x0000004400042947 */ /* 0x000fea0003800000 */
[----:B---34-:R-:W3:Y:S01]  /*1480*/  S2R R3, SR_CgaCtaId ;  /* 0x0000000000037919 */ /* 0x018ee20000008800 */
[----:B------:R-:W-:Y:S01]  /*1490*/  MOV R2, 0x400 ;  /* 0x0000040000027802 */ /* 0x000fe20000000f00 */
[----:B------:R-:W-:Y:S03]  /*14a0*/  BSSY.RECONVERGENT B1, `(.L_x_729) ;  /* 0x0000016000017945 */ /* 0x000fe60003800200 */
[----:B---3--:R-:W-:-:S05]  /*14b0*/  LEA R26, R3, R2, 0x18 ;  /* 0x00000002031a7211 */ /* 0x008fca00078ec0ff */
[----:B0-----:R-:W0:Y:S04]  /*14c0*/  LDS R5, [R26+0x18] ;  /* 0x000018001a057984 */ /* 0x001e280000000800 */
        /* <DEDUP_REMOVED lines=19> */
.L_x_730:
[----:B------:R-:W-:Y:S05]  /*1600*/  BSYNC.RECONVERGENT B1 ;  /* 0x0000000000017941 */ /* 0x000fea0003800200 */
.L_x_729:
[----:B------:R-:W0:Y:S01]  /*1610*/  LDS.64 R6, [R26+0x30] ;  /* 0x000030001a067984 */ /* 0x000e220000000a00 */
[----:B------:R-:W-:Y:S01]  /*1620*/  ISETP.GE.AND P0, PT, R21, R22, PT ;  /* 0x000000161500720c */ /* 0x000fe20003f06270 */
[----:B------:R-:W-:Y:S01]  /*1630*/  BSSY.RECONVERGENT B1, `(.L_x_731) ;  /* 0x0000019000017945 */ /* 0x000fe20003800200 */
[----:B------:R-:W-:Y:S01]  /*1640*/  IMAD.MOV.U32 R23, RZ, RZ, R22 ;  /* 0x000000ffff177224 */ /* 0x000fe200078e0016 */
[----:B------:R1:W3:Y:S04]  /*1650*/  LDS R20, [R26+0x48] ;  /* 0x000048001a147984 */ /* 0x0002e80000000800 */
[----:B------:R1:W4:Y:S04]  /*1660*/  LDS R19, [R26+0x58] ;  /* 0x000058001a137984 */ /* 0x0003280000000800 */
[----:B------:R1:W1:Y:S04]  /*1670*/  LDS R18, [R26+0x68] ;  /* 0x000068001a127984 */ /* 0x0002680000000800 */
[----:B------:R0:W1:Y:S04]  /*1680*/  LDS R17, [R26+0x78] ;  /* 0x000078001a117984 */ /* 0x0000680000000800 */
[----:B------:R0:W1:Y:S04]  /*1690*/  LDS.64 R8, [R26+0x40] ;  /* 0x000040001a087984 */ /* 0x0000680000000a00 */
[----:B------:R0:W1:Y:S04]  /*16a0*/  LDS.64 R10, [R26+0x50] ;  /* 0x000050001a0a7984 */ /* 0x0000680000000a00 */
[----:B--2---:R2:W1:Y:S04]  /*16b0*/  LDS.64 R12, [R26+0x60] ;  /* 0x000060001a0c7984 */ /* 0x0044680000000a00 */
        /* <DEDUP_REMOVED lines=16> */
.L_x_732:
[----:B------:R-:W-:Y:S05]  /*17c0*/  BSYNC.RECONVERGENT B1 ;  /* 0x0000000000017941 */ /* 0x000fea0003800200 */
.L_x_731:
        /* <DEDUP_REMOVED lines=17> */
.L_x_734:
[----:B------:R-:W-:Y:S05]  /*18e0*/  BSYNC.RECONVERGENT B1 ;  /* 0x0000000000017941 */ /* 0x000fea0003800200 */
.L_x_733:
[----:B---3--:R-:W-:Y:S01]  /*18f0*/  ISETP.GE.AND P0, PT, R3, R20, PT ;  /* 0x000000140300720c */ /* 0x008fe20003f06270 */
        /* <DEDUP_REMOVED lines=16> */
.L_x_736:
[----:B------:R-:W-:Y:S05]  /*1a00*/  BSYNC.RECONVERGENT B1 ;  /* 0x0000000000017941 */ /* 0x000fea0003800200 */
.L_x_735:
        /* <DEDUP_REMOVED lines=17> */
.L_x_738:
[----:B------:R-:W-:Y:S05]  /*1b20*/  BSYNC.RECONVERGENT B1 ;  /* 0x0000000000017941 */ /* 0x000fea0003800200 */
.L_x_737:
        /* <DEDUP_REMOVED lines=17> */
.L_x_740:
[----:B------:R-:W-:Y:S05]  /*1c40*/  BSYNC.RECONVERGENT B1 ;  /* 0x0000000000017941 */ /* 0x000fea0003800200 */
.L_x_739:
        /* <DEDUP_REMOVED lines=18> */
.L_x_715:
[----:B------:R-:W1:Y:S01]  /*1d70*/  S2R R14, SR_LANEID ;  /* 0x00000000000e7919 */ /* 0x000e620000000000 */
[----:B------:R-:W-:Y:S01]  /*1d80*/  LOP3.LUT R4, R2, 0x3e0, RZ, 0xc0, !PT ;  /* 0x000003e002047812 */ /* 0x000fe200078ec0ff */
[----:B------:R-:W-:Y:S01]  /*1d90*/  BSSY.RECONVERGENT B1, `(.L_x_741) ;  /* 0x0000027000017945 */ /* 0x000fe20003800200 */
[----:B------:R-:W-:-:S03]  /*1da0*/  IMAD.MOV.U32 R16, RZ, RZ, R8 ;  /* 0x000000ffff107224 */ /* 0x000fc600078e0008 */
[----:B------:R-:W-:Y:S01]  /*1db0*/  VIADD R10, R4, 0x20 ;  /* 0x00000020040a7836 */ /* 0x000fe20000000000 */
[----:B------:R-:W-:-:S04]  /*1dc0*/  LOP3.LUT R4, RZ, R4, RZ, 0x33, !PT ;  /* 0x00000004ff047212 */ /* 0x000fc800078e33ff */
[----:B------:R-:W-:Y:S01]  /*1dd0*/  ISETP.GT.AND P0, PT, R10, R3, PT ;  /* 0x000000030a00720c */ /* 0x000fe20003f04270 */
[----:B------:R-:W-:-:S05]  /*1de0*/  IMAD.IADD R4, R3, 0x1, R4 ;  /* 0x0000000103047824 */ /* 0x000fca00078e0204 */
[----:B------:R-:W-:-:S05]  /*1df0*/  SEL R5, R4, 0x1f, P0 ;  /* 0x0000001f04057807 */ /* 0x000fca0000000000 */
[----:B------:R2:W3:Y:S04]  /*1e00*/  SHFL.DOWN PT, R9, R6, 0x1, R5 ;  /* 0x0820000006097989 */ /* 0x0004e800000e0005 */
[----:B------:R2:W4:Y:S01]  /*1e10*/  SHFL.DOWN PT, R11, R8, 0x1, R5 ;  /* 0x08200000080b7989 */ /* 0x00052200000e0005 */
[CC--:B-1----:R-:W-:Y:S01]  /*1e20*/  ISETP.GE.AND P0, PT, R14.reuse, R5.reuse, PT ;  /* 0x000000050e00720c */ /* 0x0c2fe20003f06270 */
[C---:B------:R-:W-:Y:S01]  /*1e30*/  VIADD R10, R14.reuse, 0x4 ;  /* 0x000000040e0a7836 */ /* 0x040fe20000000000 */
[C---:B------:R-:W-:Y:S01]  /*1e40*/  ISETP.NE.AND P2, PT, R14.reuse, RZ, PT ;  /* 0x000000ff0e00720c */ /* 0x040fe20003f45270 */
[C---:B------:R-:W-:Y:S02]  /*1e50*/  VIADD R4, R14.reuse, 0x2 ;  /* 0x000000020e047836 */ /* 0x040fe40000000000 */
[----:B0-----:R-:W-:Y:S01]  /*1e60*/  VIADD R12, R14, 0x8 ;  /* 0x000000080e0c7836 */ /* 0x001fe20000000000 */
[-C--:B------:R-:W-:Y:S01]  /*1e70*/  ISETP.GT.AND P5, PT, R10, R5.reuse, PT ;  /* 0x000000050a00720c */ /* 0x080fe20003fa4270 */
[----:B------:R-:W-:Y:S01]  /*1e80*/  VIADD R14, R14, 0x10 ;  /* 0x000000100e0e7836 */ /* 0x000fe20000000000 */
[----:B-----5:R2:W0:Y:S01]  /*1e90*/  SHFL.DOWN PT, R10, R7, 0x1, R5 ;  /* 0x08200000070a7989 */ /* 0x02042200000e0005 */
[-C--:B------:R-:W-:Y:S01]  /*1ea0*/  ISETP.GT.AND P1, PT, R4, R5.reuse, PT ;  /* 0x000000050400720c */ /* 0x080fe20003f24270 */
[----:B------:R-:W-:Y:S01]  /*1eb0*/  IMAD.MOV.U32 R4, RZ, RZ, R7 ;  /* 0x000000ffff047224 */ /* 0x000fe200078e0007 */
[----:B------:R-:W-:-:S02]  /*1ec0*/  ISETP.GT.AND P4, PT, R12, R5, PT ;  /* 0x000000050c00720c */ /* 0x000fc40003f84270 */
[----:B------:R-:W-:Y:S01]  /*1ed0*/  ISETP.GT.AND P3, PT, R14, R5, PT ;  /* 0x000000050e00720c */ /* 0x000fe20003f64270 */
[----:B------:R-:W-:Y:S01]  /*1ee0*/  IMAD.MOV.U32 R14, RZ, RZ, R6 ;  /* 0x000000ffff0e7224 */ /* 0x000fe200078e0006 */
[----:B---3--:R-:W-:Y:S11]  /*1ef0*/  @P0 BRA `(.L_x_742) ;  /* 0x0000000000400947 */ /* 0x008ff60003800000 */
[----:B0-----:R-:W-:Y:S01]  /*1f00*/  ISETP.GE.AND P0, PT, R7, R10, PT ;  /* 0x0000000a0700720c */ /* 0x001fe20003f06270 */
[----:B------:R-:W-:Y:S02]  /*1f10*/  IMAD.MOV.U32 R4, RZ, RZ, R10 ;  /* 0x000000ffff047224 */ /* 0x000fe400078e000a */
[----:B------:R-:W-:Y:S02]  /*1f20*/  IMAD.MOV.U32 R14, RZ, RZ, R9 ;  /* 0x000000ffff0e7224 */ /* 0x000fe400078e0009 */
[----:B----4-:R-:W-:-:S08]  /*1f30*/  IMAD.MOV.U32 R16, RZ, RZ, R11 ;  /* 0x000000ffff107224 */ /* 0x010fd000078e000b */
        /* <DEDUP_REMOVED lines=12> */
.L_x_742:
[----:B------:R-:W-:Y:S05]  /*2000*/  BSYNC.RECONVERGENT B1 ;  /* 0x0000000000017941 */ /* 0x000fea0003800200 */
.L_x_741:
[----:B--2---:R1:W2:Y:S01]  /*2010*/  SHFL.DOWN PT, R7, R4, 0x2, R5 ;  /* 0x0840000004077989 */ /* 0x0042a200000e0005 */
[----:B------:R-:W-:Y:S01]  /*2020*/  BSSY.RECONVERGENT B1, `(.L_x_743) ;  /* 0x0000017000017945 */ /* 0x000fe20003800200 */
[----:B------:R-:W-:Y:S02]  /*2030*/  IMAD.MOV.U32 R6, RZ, RZ, R4 ;  /* 0x000000ffff067224 */ /* 0x000fe400078e0004 */
[----:B------:R1:W3:Y:S01]  /*2040*/  SHFL.DOWN PT, R9, R14, 0x2, R5 ;  /* 0x084000000e097989 */ /* 0x0002e200000e0005 */
[----:B0-----:R-:W-:Y:S02]  /*2050*/  IMAD.MOV.U32 R10, RZ, RZ, R14 ;  /* 0x000000ffff0a7224 */ /* 0x001fe400078e000e */
[----:B------:R-:W-:Y:S01]  /*2060*/  IMAD.MOV.U32 R12, RZ, RZ, R16 ;  /* 0x000000ffff0c7224 */ /* 0x000fe200078e0010 */
[----:B----4-:R1:W0:Y:S01]  /*2070*/  SHFL.DOWN PT, R11, R16, 0x2, R5 ;  /* 0x08400000100b7989 */ /* 0x01022200000e0005 */
[----:B------:R-:W-:Y:S05]  /*2080*/  @P1 BRA `(.L_x_744) ;  /* 0x0000000000401947 */ /* 0x000fea0003800000 */
[----:B--2---:R-:W-:Y:S01]  /*2090*/  ISETP.GE.AND P0, PT, R4, R7, PT ;  /* 0x000000070400720c */ /* 0x004fe20003f06270 */
[----:B------:R-:W-:Y:S02]  /*20a0*/  IMAD.MOV.U32 R6, RZ, RZ, R7 ;  /* 0x000000ffff067224 */ /* 0x000fe400078e0007 */
[----:B---3--:R-:W-:Y:S02]  /*20b0*/  IMAD.MOV.U32 R10, RZ, RZ, R9 ;  /* 0x000000ffff0a7224 */ /* 0x008fe400078e0009 */
        /* <DEDUP_REMOVED lines=13> */
.L_x_744:
[----:B------:R-:W-:Y:S05]  /*2190*/  BSYNC.RECONVERGENT B1 ;  /* 0x0000000000017941 */ /* 0x000fea0003800200 */
.L_x_743:
[----:B--2---:R2:W4:Y:S01]  /*21a0*/  SHFL.DOWN PT, R7, R6, 0x4, R5 ;  /* 0x0880000006077989 */ /* 0x00452200000e0005 */
[----:B------:R-:W-:Y:S01]  /*21b0*/  BSSY.RECONVERGENT B1, `(.L_x_745) ;  /* 0x0000017000017945 */ /* 0x000fe20003800200 */
[----:B-1----:R-:W-:Y:S02]  /*21c0*/  IMAD.MOV.U32 R4, RZ, RZ, R6 ;  /* 0x000000ffff047224 */ /* 0x002fe400078e0006 */
[----:B---3--:R2:W1:Y:S01]  /*21d0*/  SHFL.DOWN PT, R9, R10, 0x4, R5 ;  /* 0x088000000a097989 */ /* 0x00846200000e0005 */
        /* <DEDUP_REMOVED lines=20> */
.L_x_746:
[----:B------:R-:W-:Y:S05]  /*2320*/  BSYNC.RECONVERGENT B1 ;  /* 0x0000000000017941 */ /* 0x000fea0003800200 */
.L_x_745:
        /* <DEDUP_REMOVED lines=24> */
.L_x_748:
[----:B------:R-:W-:Y:S05]  /*24b0*/  BSYNC.RECONVERGENT B1 ;  /* 0x0000000000017941 */ /* 0x000fea0003800200 */
.L_x_747:
[----:B-1----:R1:W2:Y:S01]  /*24c0*/  SHFL.DOWN PT, R9, R10, 0x10, R5 ;  /* 0x0a0000000a097989 */ /* 0x0022a200000e0005 */
[----:B------:R-:W-:Y:S01]  /*24d0*/  BSSY.RECONVERGENT B1, `(.L_x_749) ;  /* 0x0000017000017945 */ /* 0x000fe20003800200 */
[----:B------:R-:W-:Y:S02]  /*24e0*/  IMAD.MOV.U32 R6, RZ, RZ, R10 ;  /* 0x000000ffff067224 */ /* 0x000fe400078e000a */
[----:B0-----:R1:W0:Y:S01]  /*24f0*/  SHFL.DOWN PT, R11, R12, 0x10, R5 ;  /* 0x0a0000000c0b7989 */ /* 0x00122200000e0005 */
[----:B----4-:R-:W-:Y:S02]  /*2500*/  IMAD.MOV.U32 R7, RZ, RZ, R12 ;  /* 0x000000ffff077224 */ /* 0x010fe400078e000c */
[----:B---3--:R-:W-:Y:S01]  /*2510*/  IMAD.MOV.U32 R8, RZ, RZ, R14 ;  /* 0x000000ffff087224 */ /* 0x008fe200078e000e */
[----:B------:R1:W3:Y:S01]  /*2520*/  SHFL.DOWN PT, R13, R14, 0x10, R5 ;  /* 0x0a0000000e0d7989 */ /* 0x0002e200000e0005 */
[----:B------:R-:W-:Y:S05]  /*2530*/  @P3 BRA `(.L_x_750) ;  /* 0x0000000000403947 */ /* 0x000fea0003800000 */
        /* <DEDUP_REMOVED lines=16> */
.L_x_750:
[----:B------:R-:W-:Y:S05]  /*2640*/  BSYNC.RECONVERGENT B1 ;  /* 0x0000000000017941 */ /* 0x000fea0003800200 */
.L_x_749:
[----:B------:R-:W-:Y:S04]  /*2650*/  BSSY.RECONVERGENT B1, `(.L_x_751) ;  /* 0x000000c000017945 */ /* 0x000fe80003800200 */
[----:B------:R-:W-:Y:S05]  /*2660*/  @P2 BRA `(.L_x_752) ;  /* 0x0000000000282947 */ /* 0x000fea0003800000 */
[----:B-1----:R-:W1:Y:S01]  /*2670*/  S2R R10, SR_CgaCtaId ;  /* 0x00000000000a7919 */ /* 0x002e620000008800 */
[----:B------:R-:W-:Y:S02]  /*2680*/  MOV R5, 0x400 ;  /* 0x0000040000057802 */ /* 0x000fe40000000f00 */
[----:B------:R-:W-:-:S04]  /*2690*/  SHF.R.U32.HI R4, RZ, 0x1, R2 ;  /* 0x00000001ff047819 */ /* 0x000fc80000011602 */
[----:B------:R-:W-:Y:S02]  /*26a0*/  LOP3.LUT R4, R4, 0x1f0, RZ, 0xc0, !PT ;  /* 0x000001f004047812 */ /* 0x000fe400078ec0ff */
[----:B-1----:R-:W-:-:S05]  /*26b0*/  LEA R5, R10, R5, 0x18 ;  /* 0x000000050a057211 */ /* 0x002fca00078ec0ff */
[----:B--2---:R-:W-:Y:S02]  /*26c0*/  IMAD.IADD R9, R4, 0x1, R5 ;  /* 0x0000000104097824 */ /* 0x004fe400078e0205 */
[----:B------:R-:W-:Y:S02]  /*26d0*/  IMAD.MOV.U32 R4, RZ, RZ, R7 ;  /* 0x000000ffff047224 */ /* 0x000fe400078e0007 */
[----:B------:R-:W-:Y:S01]  /*26e0*/  IMAD.MOV.U32 R5, RZ, RZ, R8 ;  /* 0x000000ffff057224 */ /* 0x000fe200078e0008 */
[----:B------:R4:W-:Y:S04]  /*26f0*/  STS [R9+0x8], R6 ;  /* 0x0000080609007388 */ /* 0x0009e80000000800 */
[----:B------:R4:W-:Y:S02]  /*2700*/  STS.64 [R9+0x10], R4 ;  /* 0x0000100409007388 */ /* 0x0009e40000000a00 */
.L_x_752:
[----:B------:R-:W-:Y:S05]  /*2710*/  BSYNC.RECONVERGENT B1 ;  /* 0x0000000000017941 */ /* 0x000fea0003800200 */
.L_x_751:
[----:B------:R-:W-:Y:S01]  /*2720*/  BAR.SYNC.DEFER_BLOCKING 0x0 ;  /* 0x0000000000007b1d */ /* 0x000fe20000010000 */
[----:B------:R-:W-:-:S13]  /*2730*/  ISETP.NE.AND P2, PT, R2, RZ, PT ;  /* 0x000000ff0200720c */ /* 0x000fda0003f45270 */
[----:B------:R-:W-:Y:S05]  /*2740*/  @P2 BRA `(.L_x_728) ;  /* 0x0000003000502947 */ /* 0x000fea0003800000 */
[C---:B------:R-:W-:Y:S01]  /*2750*/  ISETP.GE.AND P0, PT, R3.reuse, 0x21, PT ;  /* 0x000000210300780c */ /* 0x040fe20003f06270 */
[----:B------:R-:W-:Y:S01]  /*2760*/  IMAD.MOV.U32 R2, RZ, RZ, R6 ;  /* 0x000000ffff027224 */ /* 0x000fe200078e0006 */
[C---:B------:R-:W-:Y:S01]  /*2770*/  ISETP.GE.AND P5, PT, R3.reuse, 0x41, PT ;  /* 0x000000410300780c */ /* 0x040fe20003fa6270 */
[----:B0-----:R-:W-:Y:S01]  /*2780*/  IMAD.MOV.U32 R11, RZ, RZ, R7 ;  /* 0x000000ffff0b7224 */ /* 0x001fe200078e0007 */
[C---:B------:R-:W-:Y:S01]  /*2790*/  ISETP.GE.AND P4, PT, R3.reuse, 0x61, PT ;  /* 0x000000610300780c */ /* 0x040fe20003f86270 */
[----:B-1----:R-:W-:Y:S01]  /*27a0*/  IMAD.MOV.U32 R10, RZ, RZ, R8 ;  /* 0x000000ffff0a7224 */ /* 0x002fe200078e0008 */
[----:B------:R-:W-:-:S07]  /*27b0*/  ISETP.GE.AND P3, PT, R3, 0x81, PT ;  /* 0x000000810300780c */ /* 0x000fce0003f66270 */
[----:B------:R-:W-:Y:S06]  /*27c0*/  @!P0 BRA `(.L_x_753) ;  /* 0x00000000005c8947 */ /* 0x000fec0003800000 */
[----:B------:R-:W0:Y:S01]  /*27d0*/  S2UR UR5, SR_CgaCtaId ;  /* 0x00000000000579c3 */ /* 0x000e220000008800 */
[----:B------:R-:W-:Y:S01]  /*27e0*/  UMOV UR4, 0x400 ;  /* 0x0000040000047882 */ /* 0x000fe20000000000 */
[----:B------:R-:W-:Y:S01]  /*27f0*/  BSSY.RECONVERGENT B1, `(.L_x_753) ;  /* 0x0000014000017945 */ /* 0x000fe20003800200 */
[----:B0-----:R-:W-:-:S09]  /*2800*/  ULEA UR4, UR5, UR4, 0x18 ;  /* 0x0000000405047291 */ /* 0x001fd2000f8ec0ff */
[----:B----4-:R-:W0:Y:S04]  /*2810*/  LDS R5, [UR4+0x18] ;  /* 0x00001804ff057984 */ /* 0x010e280008000800 */
[----:B---3--:R-:W1:Y:S01]  /*2820*/  LDS.64 R12, [UR4+0x20] ;  /* 0x00002004ff0c7984 */ /* 0x008e620008000a00 */
        /* <DEDUP_REMOVED lines=16> */
.L_x_754:
[----:B------:R-:W-:Y:S05]  /*2930*/  BSYNC.RECONVERGENT B1 ;  /* 0x0000000000017941 */ /* 0x000fea0003800200 */
.L_x_753:
[----:B----4-:R-:W-:Y:S02]  /*2940*/  IMAD.MOV.U32 R4, RZ, RZ, R2 ;  /* 0x000000ffff047224 */ /* 0x010fe400078e0002 */
[----:B--2---:R-:W-:Y:S02]  /*2950*/  IMAD.MOV.U32 R9, RZ, RZ, R11 ;  /* 0x000000ffff097224 */ /* 0x004fe400078e000b */
[----:B------:R-:W-:Y:S01]  /*2960*/  IMAD.MOV.U32 R8, RZ, RZ, R10 ;  /* 0x000000ffff087224 */ /* 0x000fe200078e000a */
[----:B------:R-:W-:Y:S06]  /*2970*/  @!P5 BRA `(.L_x_755) ;  /* 0x00000000005cd947 */ /* 0x000fec0003800000 */
[----:B------:R-:W0:Y:S01]  /*2980*/  S2UR UR5, SR_CgaCtaId ;  /* 0x00000000000579c3 */ /* 0x000e220000008800 */
[----:B------:R-:W-:Y:S01]  /*2990*/  UMOV UR4, 0x400 ;  /* 0x0000040000047882 */ /* 0x000fe20000000000 */
[----:B------:R-:W-:Y:S01]  /*29a0*/  BSSY.RECONVERGENT B1, `(.L_x_755) ;  /* 0x0000014000017945 */ /* 0x000fe20003800200 */
[----:B0-----:R-:W-:-:S09]  /*29b0*/  ULEA UR4, UR5, UR4, 0x18 ;  /* 0x0000000405047291 */ /* 0x001fd2000f8ec0ff */
[----:B------:R-:W0:Y:S04]  /*29c0*/  LDS R5, [UR4+0x28] ;  /* 0x00002804ff057984 */ /* 0x000e280008000800 */
[----:B------:R-:W1:Y:S01]  /*29d0*/  LDS.64 R6, [UR4+0x30] ;  /* 0x00003004ff067984 */ /* 0x000e620008000a00 */
        /* <DEDUP_REMOVED lines=16> */
.L_x_756:
[----:B------:R-:W-:Y:S05]  /*2ae0*/  BSYNC.RECONVERGENT B1 ;  /* 0x0000000000017941 */ /* 0x000fea0003800200 */
.L_x_755:
        /* <DEDUP_REMOVED lines=29> */
.L_x_758:
[----:B------:R-:W-:Y:S05]  /*2cc0*/  BSYNC.RECONVERGENT B1 ;  /* 0x0000000000017941 */ /* 0x000fea0003800200 */
.L_x_757:
        /* <DEDUP_REMOVED lines=26> */
.L_x_760:
[----:B------:R-:W-:Y:S05]  /*2e70*/  BSYNC.RECONVERGENT B1 ;  /* 0x0000000000017941 */ /* 0x000fea0003800200 */
.L_x_759:
        /* <DEDUP_REMOVED lines=26> */
.L_x_762:
[----:B------:R-:W-:Y:S05]  /*3020*/  BSYNC.RECONVERGENT B1 ;  /* 0x0000000000017941 */ /* 0x000fea0003800200 */
.L_x_761:
        /* <DEDUP_REMOVED lines=26> */
.L_x_764:
[----:B------:R-:W-:Y:S05]  /*31d0*/  BSYNC.RECONVERGENT B1 ;  /* 0x0000000000017941 */ /* 0x000fea0003800200 */
.L_x_763:
        /* <DEDUP_REMOVED lines=27> */
.L_x_696:
[----:B------:R-:W0:Y:S01]  /*3390*/  S2R R2, SR_TID.X ;  /* 0x0000000000027919 */ /* 0x000e220000002100 */
[----:B------:R-:W1:Y:S01]  /*33a0*/  LDCU.128 UR12, c[0x0][0x380] ;  /* 0x00007000ff0c77ac */ /* 0x000e620008000c00 */
[----:B------:R-:W-:Y:S02]  /*33b0*/  SHF.R.S32.HI R14, RZ, 0x1f, R5 ;  /* 0x0000001fff0e7819 */ /* 0x000fe40000011405 */
[----:B0-----:R-:W-:-:S04]  /*33c0*/  IADD3 R3, P0, PT, R5, R2, RZ ;  /* 0x0000000205037210 */ /* 0x001fc80007f1e0ff */
[----:B-1----:R-:W-:Y:S01]  /*33d0*/  LEA R6, P1, R3, UR12, 0x2 ;  /* 0x0000000c03067c11 */ /* 0x002fe2000f8210ff */
[----:B------:R-:W-:-:S05]  /*33e0*/  IMAD.X R8, RZ, RZ, R14, P0 ;  /* 0x000000ffff087224 */ /* 0x000fca00000e060e */
[----:B------:R-:W-:-:S05]  /*33f0*/  LEA.HI.X R7, R3, UR13, R8, 0x2, P1 ;  /* 0x0000000d03077c11 */ /* 0x000fca00088f1408 */
[----:B------:R-:W2:Y:S04]  /*3400*/  LDG.E R8, desc[UR10][R6.64] ;  /* 0x0000000a06087981 */ /* 0x000ea8000c1e1900 */
[----:B------:R-:W2:Y:S04]  /*3410*/  LDG.E R9, desc[UR10][R6.64+0x400] ;  /* 0x0004000a06097981 */ /* 0x000ea8000c1e1900 */
[----:B------:R-:W3:Y:S04]  /*3420*/  LDG.E R10, desc[UR10][R6.64+0x800] ;  /* 0x0008000a060a7981 */ /* 0x000ee8000c1e1900 */
[----:B------:R-:W4:Y:S04]  /*3430*/  LDG.E R11, desc[UR10][R6.64+0xc00] ;  /* 0x000c000a060b7981 */ /* 0x000f28000c1e1900 */
[----:B------:R0:W5:Y:S02]  /*3440*/  LDG.E R3, desc[UR10][R6.64+0x1000] ;  /* 0x0010000a06037981 */ /* 0x000164000c1e1900 */
[----:B0-----:R-:W-:-:S02]  /*3450*/  LOP3.LUT R6, R2, 0x400, RZ, 0xfc, !PT ;  /* 0x0000040002067812 */ /* 0x001fc400078efcff */
[CC--:B--2---:R-:W-:Y:S02]  /*3460*/  VIMNMX R13, PT, PT, R8.reuse, R9.reuse, !PT ;  /* 0x00000009080d7248 */ /* 0x0c4fe40007fe0100 */
[----:B------:R-:W-:Y:S01]  /*3470*/  ISETP.GE.AND P0, PT, R8, R9, PT ;  /* 0x000000090800720c */ /* 0x000fe20003f06270 */
[----:B------:R-:W-:Y:S01]  /*3480*/  VIADD R9, R2, 0x200 ;  /* 0x0000020002097836 */ /* 0x000fe20000000000 */
[----:B---3--:R-:W-:Y:S02]  /*3490*/  VIMNMX R12, PT, PT, R10, R13, !PT ;  /* 0x0000000d0a0c7248 */ /* 0x008fe40007fe0100 */
[----:B------:R-:W-:Y:S02]  /*34a0*/  ISETP.GE.AND P2, PT, R13, R10, PT ;  /* 0x0000000a0d00720c */ /* 0x000fe40003f46270 */
[----:B----4-:R-:W-:Y:S02]  /*34b0*/  ISETP.GE.AND P3, PT, R12, R11, PT ;  /* 0x0000000b0c00720c */ /* 0x010fe40003f66270 */
[----:B------:R-:W-:Y:S01]  /*34c0*/  VIMNMX R12, PT, PT, R11, R12, !PT ;  /* 0x0000000c0b0c7248 */ /* 0x000fe20007fe0100 */
[----:B------:R-:W-:-:S03]  /*34d0*/  VIADD R11, R2, 0x100 ;  /* 0x00000100020b7836 */ /* 0x000fc60000000000 */
[----:B-----5:R-:W-:-:S05]  /*34e0*/  ISETP.GE.AND P1, PT, R12, R3, PT ;  /* 0x000000030c00720c */ /* 0x020fca0003f26270 */
[----:B------:R-:W-:Y:S02]  /*34f0*/  @P2 SEL R9, R11, R2, !P0 ;  /* 0x000000020b092207 */ /* 0x000fe40004000000 */
[----:B------:R-:W-:Y:S01]  /*3500*/  IADD3 R8, P2, PT, R5, UR14, RZ ;  /* 0x0000000e05087c10 */ /* 0x000fe2000ff5e0ff */
[----:B------:R-:W-:-:S03]  /*3510*/  @!P3 VIADD R9, R2, 0x300 ;  /* 0x000003000209b836 */ /* 0x000fc60000000000 */
[----:B------:R-:W-:Y:S02]  /*3520*/  IADD3.X R7, PT, PT, R14, UR15, RZ, P2, !PT ;  /* 0x0000000f0e077c10 */ /* 0x000fe400097fe4ff */
[----:B------:R-:W-:Y:S02]  /*3530*/  ISETP.LE.AND P2, PT, R4, UR6, PT ;  /* 0x0000000604007c0c */ /* 0x000fe4000bf43270 */
[C---:B------:R-:W-:Y:S02]  /*3540*/  @P1 ISETP.GE.U32.AND P0, PT, R9.reuse, R6, PT ;  /* 0x000000060900120c */ /* 0x040fe40003f06070 */
[-C--:B------:R-:W-:Y:S02]  /*3550*/  IADD3 R5, P3, PT, R6, R8.reuse, RZ ;  /* 0x0000000806057210 */ /* 0x080fe40007f7e0ff */
[----:B------:R-:W-:Y:S02]  /*3560*/  @P1 IADD3 R8, P4, PT, R9, R8, RZ ;  /* 0x0000000809081210 */ /* 0x000fe40007f9e0ff */
[----:B------:R-:W-:Y:S01]  /*3570*/  @P1 ISETP.GE.U32.AND.EX P0, PT, RZ, RZ, PT, P0 ;  /* 0x000000ffff00120c */ /* 0x000fe20003f06100 */
[----:B------:R-:W-:-:S02]  /*3580*/  IMAD.X R6, RZ, RZ, R7, P3 ;  /* 0x000000ffff067224 */ /* 0x000fc400018e0607 */
        /* <DEDUP_REMOVED lines=17> */
[----:B------:R-:W-:-:S05]  /*36a0*/  IMAD.MOV.U32 R11, RZ, RZ, 0x500 ;  /* 0x00000500ff0b7424 */ /* 0x000fca00078e00ff */
[----:B------:R-:W2:Y:S01]  /*36b0*/  ATOMG.E.ADD.STRONG.GPU PT, R7, desc[UR10][R8.64], R11 ;  /* 0x8000000b080779a8 */ /* 0x000ea200081ef10a */
[----:B------:R-:W0:Y:S01]  /*36c0*/  S2UR UR5, SR_CgaCtaId ;  /* 0x00000000000579c3 */ /* 0x000e220000008800 */
[----:B------:R-:W-:Y:S02]  /*36d0*/  UMOV UR4, 0x400 ;  /* 0x0000040000047882 */ /* 0x000fe40000000000 */
[----:B0-----:R-:W-:Y:S01]  /*36e0*/  ULEA UR4, UR5, UR4, 0x18 ;  /* 0x0000000405047291 */ /* 0x001fe2000f8ec0ff */
[----:B--2---:R-:W-:-:S08]  /*36f0*/  VIADD R7, R7, UR6 ;  /* 0x0000000607077c36 */ /* 0x004fd00008000000 */
[----:B------:R0:W-:Y:S03]  /*3700*/  STS [UR4+0x98], R7 ;  /* 0x00009807ff007988 */ /* 0x0001e60008000804 */
.L_x_767:
[----:B------:R-:W-:Y:S05]  /*3710*/  BSYNC.RECONVERGENT B1 ;  /* 0x0000000000017941 */ /* 0x000fea0003800200 */
.L_x_766:
[----:B------:R-:W1:Y:S08]  /*3720*/  S2UR UR5, SR_CgaCtaId ;  /* 0x00000000000579c3 */ /* 0x000e700000008800 */
[----:B------:R-:W-:Y:S06]  /*3730*/  BAR.SYNC.DEFER_BLOCKING 0x0 ;  /* 0x0000000000007b1d */ /* 0x000fec0000010000 */
[----:B------:R-:W-:-:S02]  /*3740*/  UMOV UR4, 0x400 ;  /* 0x0000040000047882 */ /* 0x000fc40000000000 */
[----:B-1----:R-:W-:-:S06]  /*3750*/  ULEA UR4, UR5, UR4, 0x18 ;  /* 0x0000000405047291 */ /* 0x002fcc000f8ec0ff */
[----:B0-----:R-:W-:-:S05]  /*3760*/  IMAD.U32 R7, RZ, RZ, UR4 ;  /* 0x00000004ff077e24 */ /* 0x001fca000f8e00ff */
[----:B------:R-:W0:Y:S02]  /*3770*/  LDS R11, [R7+0x98] ;  /* 0x00009800070b7984 */ /* 0x000e240000000800 */
[----:B0-----:R-:W-:-:S05]  /*3780*/  VIADD R13, R11, 0x500 ;  /* 0x000005000b0d7836 */ /* 0x001fca0000000000 */
[----:B------:R-:W-:-:S13]  /*3790*/  ISETP.GT.AND P0, PT, R13, R4, PT ;  /* 0x000000040d00720c */ /* 0x000fda0003f04270 */
[----:B------:R-:W-:Y:S05]  /*37a0*/  @P0 BRA `(.L_x_768) ;  /* 0x00000004004c0947 */ /* 0x000fea0003800000 */
[----:B------:R-:W-:Y:S01]  /*37b0*/  BSSY.RECONVERGENT B1, `(.L_x_768) ;  /* 0x0000052000017945 */ /* 0x000fe20003800200 */
[----:B------:R-:W-:Y:S01]  /*37c0*/  IMAD.MOV.U32 R12, RZ, RZ, R3 ;  /* 0x000000ffff0c7224 */ /* 0x000fe200078e0003 */
[----:B------:R-:W0:Y:S01]  /*37d0*/  LDCU UR7, c[0x0][0x398] ;  /* 0x00007300ff0777ac */ /* 0x000e220008000800 */
[----:B------:R-:W-:Y:S02]  /*37e0*/  IMAD.MOV.U32 R16, RZ, RZ, R5 ;  /* 0x000000ffff107224 */ /* 0x000fe400078e0005 */
[----:B------:R-:W-:Y:S01]  /*37f0*/  IMAD.MOV.U32 R23, RZ, RZ, R6 ;  /* 0x000000ffff177224 */ /* 0x000fe200078e0006 */
[----:B------:R-:W1:Y:S06]  /*3800*/  LDCU.128 UR12, c[0x0][0x380] ;  /* 0x00007000ff0c77ac */ /* 0x000e6c0008000c00 */
.L_x_771:
[----:B------:R-:W-:-:S04]  /*3810*/  IADD3 R21, P0, PT, R2, R11, RZ ;  /* 0x0000000b02157210 */ /* 0x000fc80007f1e0ff */
[----:B------:R-:W-:Y:S02]  /*3820*/  LEA.HI.X.SX32 R20, R11, RZ, 0x1, P0 ;  /* 0x000000ff0b147211 */ /* 0x000fe400000f0eff */
[----:B-1----:R-:W-:-:S04]  /*3830*/  LEA R4, P0, R21, UR12, 0x2 ;  /* 0x0000000c15047c11 */ /* 0x002fc8000f8010ff */
[----:B------:R-:W-:-:S05]  /*3840*/  LEA.HI.X R5, R21, UR13, R20, 0x2, P0 ;  /* 0x0000000d15057c11 */ /* 0x000fca00080f1414 */
[----:B------:R-:W2:Y:S04]  /*3850*/  LDG.E R11, desc[UR10][R4.64] ;  /* 0x0000000a040b7981 */ /* 0x000ea8000c1e1900 */
[----:B------:R-:W3:Y:S04]  /*3860*/  LDG.E R14, desc[UR10][R4.64+0x400] ;  /* 0x0004000a040e7981 */ /* 0x000ee8000c1e1900 */
[----:B------:R-:W4:Y:S04]  /*3870*/  LDG.E R13, desc[UR10][R4.64+0x800] ;  /* 0x0008000a040d7981 */ /* 0x000f28000c1e1900 */
[----:B------:R-:W4:Y:S01]  /*3880*/  LDG.E R10, desc[UR10][R4.64+0xc00] ;  /* 0x000c000a040a7981 */ /* 0x000f22000c1e1900 */
[----:B------:R-:W-:-:S03]  /*3890*/  IADD3 R21, P0, PT, R21, UR14, RZ ;  /* 0x0000000e15157c10 */ /* 0x000fc6000ff1e0ff */
[----:B------:R1:W5:Y:S01]  /*38a0*/  LDG.E R3, desc[UR10][R4.64+0x1000] ;  /* 0x0010000a04037981 */ /* 0x000362000c1e1900 */
[----:B------:R-:W-:Y:S01]  /*38b0*/  IADD3.X R20, PT, PT, R20, UR15, RZ, P0, !PT ;  /* 0x0000000f14147c10 */ /* 0x000fe200087fe4ff */
[----:B------:R-:W-:Y:S01]  /*38c0*/  BSSY.RECONVERGENT B2, `(.L_x_769) ;  /* 0x000002a000027945 */ /* 0x000fe20003800200 */
[----:B------:R-:W-:Y:S01]  /*38d0*/  BAR.SYNC.DEFER_BLOCKING 0x0 ;  /* 0x0000000000007b1d */ /* 0x000fe20000010000 */
[C---:B------:R-:W-:Y:S02]  /*38e0*/  IADD3 R18, P3, PT, R21.reuse, 0x100, RZ ;  /* 0x0000010015127810 */ /* 0x040fe40007f7e0ff */
[C---:B------:R-:W-:Y:S02]  /*38f0*/  IADD3 R17, P4, PT, R21.reuse, 0x200, RZ ;  /* 0x0000020015117810 */ /* 0x040fe40007f9e0ff */
[----:B-1----:R-:W-:Y:S01]  /*3900*/  IADD3 R5, P6, PT, R21, 0x400, RZ ;  /* 0x0000040015057810 */ /* 0x002fe20007fde0ff */
[----:B------:R-:W-:Y:S01]  /*3910*/  IMAD.X R19, RZ, RZ, R20, P3 ;  /* 0x000000ffff137224 */ /* 0x000fe200018e0614 */
[----:B------:R-:W-:-:S03]  /*3920*/  ISETP.NE.AND P3, PT, R2, RZ, PT ;  /* 0x000000ff0200720c */ /* 0x000fc60003f65270 */
        /* <DEDUP_REMOVED lines=9> */
[--C-:B------:R-:W-:Y:S02]  /*39c0*/  IMAD.X R16, RZ, RZ, R20.reuse, P4 ;  /* 0x000000ffff107224 */ /* 0x100fe400020e0614 */
[----:B------:R-:W-:Y:S01]  /*39d0*/  IMAD.X R15, RZ, RZ, R20, P5 ;  /* 0x000000ffff0f7224 */ /* 0x000fe200028e0614 */
[----:B------:R-:W-:-:S07]  /*39e0*/  @P2 SEL R20, R23, R20, P0 ;  /* 0x0000001417142207 */ /* 0x000fce0000000000 */
        /* <DEDUP_REMOVED lines=10> */
[----:B------:R-:W-:Y:S02]  /*3a90*/  @P2 SEL R13, R14, R13, P0 ;  /* 0x0000000d0e0d2207 */ /* 0x000fe40000000000 */
[----:B------:R-:W-:Y:S02]  /*3aa0*/  @P2 SEL R17, R18, R17, P0 ;  /* 0x0000001112112207 */ /* 0x000fe40000000000 */
[----:B------:R-:W-:Y:S02]  /*3ab0*/  ISETP.GE.AND P1, PT, R13, R10, PT ;  /* 0x0000000a0d00720c */ /* 0x000fe40003f26270 */
[----:B------:R-:W-:Y:S01]  /*3ac0*/  @P2 SEL R16, R19, R16, P0 ;  /* 0x0000001013102207 */ /* 0x000fe20000000000 */
[----:B------:R-:W-:Y:S10]  /*3ad0*/  @P3 BRA `(.L_x_770) ;  /* 0x0000000000203947 */ /* 0x000ff40003800000 */
[----:B------:R-:W-:-:S05]  /*3ae0*/  IMAD.MOV.U32 R11, RZ, RZ, 0x500 ;  /* 0x00000500ff0b7424 */ /* 0x000fca00078e00ff */
[----:B------:R-:W2:Y:S01]  /*3af0*/  ATOMG.E.ADD.STRONG.GPU PT, R4, desc[UR10][R8.64], R11 ;  /* 0x8000000b080479a8 */ /* 0x000ea200081ef10a */
[----:B------:R-:W1:Y:S01]  /*3b00*/  S2UR UR5, SR_CgaCtaId ;  /* 0x00000000000579c3 */ /* 0x000e620000008800 */
[----:B------:R-:W-:Y:S02]  /*3b10*/  UMOV UR4, 0x400 ;  /* 0x0000040000047882 */ /* 0x000fe40000000000 */
[----:B-1----:R-:W-:-:S06]  /*3b20*/  ULEA UR4, UR5, UR4, 0x18 ;  /* 0x0000000405047291 */ /* 0x002fcc000f8ec0ff */
[----:B------:R-:W-:Y:S02]  /*3b30*/  IMAD.U32 R7, RZ, RZ, UR4 ;  /* 0x00000004ff077e24 */ /* 0x000fe4000f8e00ff */
[----:B--2---:R-:W-:-:S05]  /*3b40*/  VIADD R4, R4, UR6 ;  /* 0x0000000604047c36 */ /* 0x004fca0008000000 */
[----:B------:R1:W-:Y:S02]  /*3b50*/  STS [R7+0x98], R4 ;  /* 0x0000980407007388 */ /* 0x0003e40000000800 */
.L_x_770:
[----:B0-----:R-:W-:Y:S05]  /*3b60*/  BSYNC.RECONVERGENT B2 ;  /* 0x0000000000027941 */ /* 0x001fea0003800200 */
.L_x_769:
[----:B------:R-:W-:Y:S01]  /*3b70*/  BAR.SYNC.DEFER_BLOCKING 0x0 ;  /* 0x0000000000007b1d */ /* 0x000fe20000010000 */
[----:B------:R-:W-:Y:S01]  /*3b80*/  @P1 ISETP.GE.U32.AND P0, PT, R17, R12, PT ;  /* 0x0000000c1100120c */ /* 0x000fe20003f06070 */
[----:B-1----:R-:W-:-:S03]  /*3b90*/  IMAD.U32 R4, RZ, RZ, UR7 ;  /* 0x00000007ff047e24 */ /* 0x002fc6000f8e00ff */
[----:B------:R-:W-:-:S04]  /*3ba0*/  @P1 ISETP.GE.AND.EX P0, PT, R16, R15, PT, P0 ;  /* 0x0000000f1000120c */ /* 0x000fc80003f06300 */
[----:B------:R-:W-:-:S04]  /*3bb0*/  @P1 ISETP.LT.OR P0, PT, R10, R13, !P0 ;  /* 0x0000000d0a00120c */ /* 0x000fc80004701670 */
[----:B------:R-:W-:Y:S02]  /*3bc0*/  @P1 SEL R10, R13, R10, P0 ;  /* 0x0000000a0d0a1207 */ /* 0x000fe40000000000 */
[----:B------:R-:W-:Y:S02]  /*3bd0*/  @P1 SEL R12, R17, R12, P0 ;  /* 0x0000000c110c1207 */ /* 0x000fe40000000000 */
[----:B-----5:R-:W-:Y:S02]  /*3be0*/  ISETP.GE.AND P2, PT, R10, R3, PT ;  /* 0x000000030a00720c */ /* 0x020fe40003f46270 */
[----:B------:R-:W-:Y:S01]  /*3bf0*/  @P1 SEL R15, R16, R15, P0 ;  /* 0x0000000f100f1207 */ /* 0x000fe20000000000 */
[----:B------:R-:W0:Y:S10]  /*3c00*/  LDS R11, [R7+0x98] ;  /* 0x00009800070b7984 */ /* 0x000e340000000800 */
        /* <DEDUP_REMOVED lines=8> */
[----:B------:R-:W-:Y:S02]  /*3c90*/  IMAD.MOV.U32 R23, RZ, RZ, R6 ;  /* 0x000000ffff177224 */ /* 0x000fe400078e0006 */
[----:B0-----:R-:W-:-:S05]  /*3ca0*/  VIADD R13, R11, 0x500 ;  /* 0x000005000b0d7836 */ /* 0x001fca0000000000 */
[----:B------:R-:W-:-:S13]  /*3cb0*/  ISETP.GT.AND P0, PT, R13, R4, PT ;  /* 0x000000040d00720c */ /* 0x000fda0003f04270 */
[----:B------:R-:W-:Y:S05]  /*3cc0*/  @!P0 BRA `(.L_x_771) ;  /* 0xfffffff800d08947 */ /* 0x000fea000383ffff */
[----:B------:R-:W-:Y:S05]  /*3cd0*/  BSYNC.RECONVERGENT B1 ;  /* 0x0000000000017941 */ /* 0x000fea0003800200 */
.L_x_768:
[----:B------:R-:W-:Y:S01]  /*3ce0*/  ISETP.GE.AND P0, PT, R11, R4, PT ;  /* 0x000000040b00720c */ /* 0x000fe20003f06270 */
[----:B------:R-:W0:Y:S01]  /*3cf0*/  LDCU.64 UR6, c[0x0][0x388] ;  /* 0x00007100ff0677ac */ /* 0x000e220008000a00 */
[----:B------:R-:W-:Y:S01]  /*3d00*/  BSSY.RECONVERGENT B1, `(.L_x_765) ;  /* 0x0000097000017945 */ /* 0x000fe20003800200 */
[----:B------:R-:W1:Y:S10]  /*3d10*/  LDCU.64 UR4, c[0x0][0x388] ;  /* 0x00007100ff0477ac */ /* 0x000e740008000a00 */
[----:B------:R-:W-:Y:S05]  /*3d20*/  @P0 BRA `(.L_x_772) ;  /* 0x0000000800500947 */ /* 0x000fea0003800000 */
[----:B------:R-:W-:-:S05]  /*3d30*/  IMAD.IADD R7, R4, 0x1, -R11 ;  /* 0x0000000104077824 */ /* 0x000fca00078e0a0b */
[----:B------:R-:W-:-:S13]  /*3d40*/  ISETP.GE.AND P0, PT, R2, R7, PT ;  /* 0x000000070200720c */ /* 0x000fda0003f06270 */
[----:B------:R-:W-:Y:S05]  /*3d50*/  @P0 BRA `(.L_x_772) ;  /* 0x0000000800440947 */ /* 0x000fea0003800000 */
[----:B------:R-:W-:Y:S01]  /*3d60*/  LOP3.LUT R8, RZ, R2, RZ, 0x33, !PT ;  /* 0x00000002ff087212 */ /* 0x000fe200078e33ff */
[----:B------:R-:W-:Y:S03]  /*3d70*/  BSSY.RECONVERGENT B2, `(.L_x_773) ;  /* 0x000002a000027945 */ /* 0x000fe60003800200 */
[----:B------:R-:W-:-:S04]  /*3d80*/  IADD3 R14, PT, PT, -R11, R4, R8 ;  /* 0x000000040b0e7210 */ /* 0x000fc80007ffe108 */
[----:B------:R-:W-:-:S04]  /*3d90*/  LOP3.LUT R4, R14, 0x300, RZ, 0xc0, !PT ;  /* 0x000003000e047812 */ /* 0x000fc800078ec0ff */
[----:B------:R-:W-:Y:S01]  /*3da0*/  ISETP.NE.AND P0, PT, R4, 0x300, PT ;  /* 0x000003000400780c */ /* 0x000fe20003f05270 */
[----:B------:R-:W-:-:S12]  /*3db0*/  IMAD.MOV.U32 R4, RZ, RZ, R2 ;  /* 0x000000ffff047224 */ /* 0x000fd800078e0002 */
[----:B------:R-:W-:Y:S05]  /*3dc0*/  @!P0 BRA `(.L_x_774) ;  /* 0x0000000000908947 */ /* 0x000fea0003800000 */
[----:B------:R-:W2:Y:S01]  /*3dd0*/  LDC.64 R8, c[0x0][0x380] ;  /* 0x0000e000ff087b82 */ /* 0x000ea20000000a00 */
[----:B------:R-:W-:Y:S01]  /*3de0*/  LEA.HI R4, R14, 0x1, RZ, 0x18 ;  /* 0x000000010e047811 */ /* 0x000fe200078fc0ff */
[----:B------:R-:W-:-:S03]  /*3df0*/  IMAD.IADD R15, R2, 0x1, R11 ;  /* 0x00000001020f7824 */ /* 0x000fc600078e020b */
[----:B------:R-:W-:Y:S01]  /*3e00*/  LOP3.LUT R10, R4, 0x3, RZ, 0xc0, !PT ;  /* 0x00000003040a7812 */ /* 0x000fe200078ec0ff */
[----:B------:R-:W-:-:S04]  /*3e10*/  IMAD.MOV.U32 R4, RZ, RZ, R2 ;  /* 0x000000ffff047224 */ /* 0x000fc800078e0002 */
[----:B------:R-:W-:-:S07]  /*3e20*/  IMAD.MOV R10, RZ, RZ, -R10 ;  /* 0x000000ffff0a7224 */ /* 0x000fce00078e0a0a */
.L_x_777:
[----:B--2---:R-:W-:-:S06]  /*3e30*/  IMAD.WIDE R12, R15, 0x4, R8 ;  /* 0x000000040f0c7825 */ /* 0x004fcc00078e0208 */
[----:B------:R-:W2:Y:S01]  /*3e40*/  LDG.E R13, desc[UR10][R12.64] ;  /* 0x0000000a0c0d7981 */ /* 0x000ea2000c1e1900 */
[C---:B-1----:R-:W-:Y:S01]  /*3e50*/  IADD3 R19, P1, PT, R15.reuse, UR4, RZ ;  /* 0x000000040f137c10 */ /* 0x042fe2000ff3e0ff */
[----:B------:R-:W-:Y:S01]  /*3e60*/  VIADD R10, R10, 0x1 ;  /* 0x000000010a0a7836 */ /* 0x000fe20000000000 */
[----:B------:R-:W-:Y:S01]  /*3e70*/  BSSY.RECONVERGENT B3, `(.L_x_775) ;  /* 0x0000016000037945 */ /* 0x000fe20003800200 */
[----:B------:R-:W-:Y:S01]  /*3e80*/  IMAD.MOV.U32 R16, RZ, RZ, R5 ;  /* 0x000000ffff107224 */ /* 0x000fe200078e0005 */
[----:B------:R-:W-:Y:S01]  /*3e90*/  LEA.HI.X.SX32 R20, R15, UR5, 0x1, P1 ;  /* 0x000000050f147c11 */ /* 0x000fe200088f0eff */
[----:B------:R-:W-:Y:S01]  /*3ea0*/  IMAD.MOV.U32 R17, RZ, RZ, R6 ;  /* 0x000000ffff117224 */ /* 0x000fe200078e0006 */
[----:B------:R-:W-:Y:S01]  /*3eb0*/  ISETP.NE.AND P2, PT, R10, RZ, PT ;  /* 0x000000ff0a00720c */ /* 0x000fe20003f45270 */
[----:B------:R-:W-:Y:S02]  /*3ec0*/  IMAD.MOV.U32 R18, RZ, RZ, R3 ;  /* 0x000000ffff127224 */ /* 0x000fe400078e0003 */
        /* <DEDUP_REMOVED lines=16> */
.L_x_776:
[----:B0-----:R-:W-:Y:S05]  /*3fd0*/  BSYNC.RECONVERGENT B3 ;  /* 0x0000000000037941 */ /* 0x001fea0003800200 */
.L_x_775:
[----:B------:R-:W-:Y:S02]  /*3fe0*/  VIADD R4, R4, 0x100 ;  /* 0x0000010004047836 */ /* 0x000fe40000000000 */
[----:B------:R-:W-:Y:S01]  /*3ff0*/  VIADD R15, R15, 0x100 ;  /* 0x000001000f0f7836 */ /* 0x000fe20000000000 */
[----:B------:R-:W-:Y:S06]  /*4000*/  @P2 BRA `(.L_x_777) ;  /* 0xfffffffc00882947 */ /* 0x000fec000383ffff */
.L_x_774:
[----:B01----:R-:W-:Y:S05]  /*4010*/  BSYNC.RECONVERGENT B2 ;  /* 0x0000000000027941 */ /* 0x003fea0003800200 */
.L_x_773:
[----:B------:R-:W-:-:S13]  /*4020*/  ISETP.GE.U32.AND P0, PT, R14, 0x300, PT ;  /* 0x000003000e00780c */ /* 0x000fda0003f06070 */
[----:B------:R-:W-:Y:S05]  /*4030*/  @!P0 BRA `(.L_x_772) ;  /* 0x00000004008c8947 */ /* 0x000fea0003800000 */
[----:B------:R-:W0:Y:S01]  /*4040*/  LDC.64 R8, c[0x0][0x380] ;  /* 0x0000e000ff087b82 */ /* 0x000e220000000a00 */
[----:B------:R-:W-:-:S04]  /*4050*/  IMAD.IADD R11, R4, 0x1, R11 ;  /* 0x00000001040b7824 */ /* 0x000fc800078e020b */
[C---:B------:R-:W-:Y:S02]  /*4060*/  VIADD R20, R11.reuse, 0x100 ;  /* 0x000001000b147836 */ /* 0x040fe40000000000 */
[C---:B------:R-:W-:Y:S02]  /*4070*/  VIADD R19, R11.reuse, 0x200 ;  /* 0x000002000b137836 */ /* 0x040fe40000000000 */
[----:B------:R-:W-:Y:S01]  /*4080*/  VIADD R18, R11, 0x300 ;  /* 0x000003000b127836 */ /* 0x000fe20000000000 */
[----:B0-----:R-:W-:-:S05]  /*4090*/  IADD3 R8, P0, PT, R8, 0x800, RZ ;  /* 0x0000080008087810 */ /* 0x001fca0007f1e0ff */
[----:B------:R-:W-:-:S08]  /*40a0*/  IMAD.X R9, RZ, RZ, R9, P0 ;  /* 0x000000ffff097224 */ /* 0x000fd000000e0609 */
.L_x_786:
[----:B------:R-:W-:-:S05]  /*40b0*/  IMAD.WIDE R14, R11, 0x4, R8 ;  /* 0x000000040b0e7825 */ /* 0x000fca00078e0208 */
[----:B------:R-:W2:Y:S04]  /*40c0*/  LDG.E R24, desc[UR10][R14.64+-0x800] ;  /* 0xfff8000a0e187981 */ /* 0x000ea8000c1e1900 */
[----:B------:R0:W5:Y:S04]  /*40d0*/  LDG.E R26, desc[UR10][R14.64+-0x400] ;  /* 0xfffc000a0e1a7981 */ /* 0x000168000c1e1900 */
        /* <DEDUP_REMOVED lines=21> */
.L_x_779:
[----:B------:R-:W-:Y:S05]  /*4230*/  BSYNC.RECONVERGENT B2 ;  /* 0x0000000000027941 */ /* 0x000fea0003800200 */
.L_x_778:
        /* <DEDUP_REMOVED lines=19> */
.L_x_781:
[----:B------:R-:W-:Y:S05]  /*4370*/  BSYNC.RECONVERGENT B2 ;  /* 0x0000000000027941 */ /* 0x000fea0003800200 */
.L_x_780:
[----:B------:R-:W-:Y:S01]  /*4380*/  ISETP.GE.AND P0, PT, R3, R10, PT ;  /* 0x0000000a0300720c */ /* 0x000fe20003f06270 */
[----:B------:R-:W-:Y:S01]  /*4390*/  BSSY.RECONVERGENT B2, `(.L_x_782) ;  /* 0x0000013000027945 */ /* 0x000fe20003800200 */
[C---:B------:R-:W-:Y:S01]  /*43a0*/  IADD3 R16, P1, PT, R19.reuse, UR6, RZ ;  /* 0x0000000613107c10 */ /* 0x040fe2000ff3e0ff */
        /* <DEDUP_REMOVED lines=17> */
.L_x_783:
[----:B------:R-:W-:Y:S05]  /*44c0*/  BSYNC.RECONVERGENT B2 ;  /* 0x0000000000027941 */ /* 0x000fea0003800200 */
.L_x_782:
        /* <DEDUP_REMOVED lines=18> */
.L_x_785:
[----:B------:R-:W-:Y:S05]  /*45f0*/  BSYNC.RECONVERGENT B2 ;  /* 0x0000000000027941 */ /* 0x000fea0003800200 */
.L_x_784:
[----:B------:R-:W-:Y:S02]  /*4600*/  VIADD R4, R4, 0x400 ;  /* 0x0000040004047836 */ /* 0x000fe40000000000 */
[----:B------:R-:W-:Y:S02]  /*4610*/  VIADD R20, R20, 0x400 ;  /* 0x0000040014147836 */ /* 0x000fe40000000000 */
[----:B------:R-:W-:Y:S01]  /*4620*/  VIADD R19, R19, 0x400 ;  /* 0x0000040013137836 */ /* 0x000fe20000000000 */
[----:B------:R-:W-:Y:S01]  /*4630*/  ISETP.GE.AND P0, PT, R4, R7, PT ;  /* 0x000000070400720c */ /* 0x000fe20003f06270 */
[----:B------:R-:W-:Y:S02]  /*4640*/  VIADD R18, R18, 0x400 ;  /* 0x0000040012127836 */ /* 0x000fe40000000000 */
[----:B------:R-:W-:-:S10]  /*4650*/  VIADD R11, R11, 0x400 ;  /* 0x000004000b0b7836 */ /* 0x000fd40000000000 */
[----:B------:R-:W-:Y:S05]  /*4660*/  @!P0 BRA `(.L_x_786) ;  /* 0xfffffff800908947 */ /* 0x000fea000383ffff */
.L_x_772:
[----:B01----:R-:W-:Y:S05]  /*4670*/  BSYNC.RECONVERGENT B1 ;  /* 0x0000000000017941 */ /* 0x003fea0003800200 */
.L_x_765:
        /* <DEDUP_REMOVED lines=31> */
.L_x_788:
[----:B------:R-:W-:Y:S05]  /*4870*/  BSYNC.RECONVERGENT B1 ;  /* 0x0000000000017941 */ /* 0x000fea0003800200 */
.L_x_787:
        /* <DEDUP_REMOVED lines=24> */
.L_x_790:
[----:B------:R-:W-:Y:S05]  /*4a00*/  BSYNC.RECONVERGENT B1 ;  /* 0x0000000000017941 */ /* 0x000fea0003800200 */
.L_x_789:
[----:B---3--:R3:W4:Y:S01]  /*4a10*/  SHFL.DOWN PT, R10, R3, 0x4, 0x1f ;  /* 0x08801f00030a7f89 */ /* 0x00872200000e0000 */
[----:B------:R-:W-:Y:S01]  /*4a20*/  BSSY.RECONVERGENT B1, `(.L_x_791) ;  /* 0x0000017000017945 */ /* 0x000fe20003800200 */
[----:B0-----:R-:W-:Y:S02]  /*4a30*/  IMAD.MOV.U32 R4, RZ, RZ, R3 ;  /* 0x000000ffff047224 */ /* 0x001fe400078e0003 */
[----:B------:R3:W0:Y:S01]  /*4a40*/  SHFL.DOWN PT, R12, R5, 0x4, 0x1f ;  /* 0x08801f00050c7f89 */ /* 0x00062200000e0000 */
[----:B--2---:R-:W-:Y:S02]  /*4a50*/  IMAD.MOV.U32 R6, RZ, RZ, R5 ;  /* 0x000000ffff067224 */ /* 0x004fe400078e0005 */
[----:B------:R-:W-:Y:S01]  /*4a60*/  IMAD.MOV.U32 R7, RZ, RZ, R8 ;  /* 0x000000ffff077224 */ /* 0x000fe200078e0008 */
[----:B------:R3:W2:Y:S01]  /*4a70*/  SHFL.DOWN PT, R9, R8, 0x4, 0x1f ;  /* 0x08801f0008097f89 */ /* 0x0006a200000e0000 */
        /* <DEDUP_REMOVED lines=17> */
.L_x_792:
[----:B------:R-:W-:Y:S05]  /*4b90*/  BSYNC.RECONVERGENT B1 ;  /* 0x0000000000017941 */ /* 0x000fea0003800200 */
.L_x_791:
[----:B-1----:R1:W0:Y:S01]  /*4ba0*/  SHFL.DOWN PT, R11, R4, 0x8, 0x1f ;  /* 0x09001f00040b7f89 */ /* 0x00222200000e0000 */
[----:B------:R-:W-:Y:S01]  /*4bb0*/  BSSY.RECONVERGENT B1, `(.L_x_793) ;  /* 0x0000017000017945 */ /* 0x000fe20003800200 */
[----:B---3--:R-:W-:Y:S02]  /*4bc0*/  IMAD.MOV.U32 R3, RZ, RZ, R4 ;  /* 0x000000ffff037224 */ /* 0x008fe400078e0004 */
[----:B------:R1:W3:Y:S01]  /*4bd0*/  SHFL.DOWN PT, R13, R6, 0x8, 0x1f ;  /* 0x09001f00060d7f89 */ /* 0x0002e200000e0000 */
[----:B------:R-:W-:Y:S02]  /*4be0*/  IMAD.MOV.U32 R5, RZ, RZ, R6 ;  /* 0x000000ffff057224 */ /* 0x000fe400078e0006 */
[----:B--2---:R-:W-:Y:S01]  /*4bf0*/  IMAD.MOV.U32 R9, RZ, RZ, R7 ;  /* 0x000000ffff097224 */ /* 0x004fe200078e0007 */
[----:B------:R1:W2:Y:S01]  /*4c00*/  SHFL.DOWN PT, R8, R7, 0x8, 0x1f ;  /* 0x09001f0007087f89 */ /* 0x0002a200000e0000 */
[----:B------:R-:W-:Y:S05]  /*4c10*/  @P4 BRA `(.L_x_794) ;  /* 0x0000000000404947 */ /* 0x000fea0003800000 */
[----:B0-----:R-:W-:Y:S01]  /*4c20*/  ISETP.GE.AND P0, PT, R4, R11, PT ;  /* 0x0000000b0400720c */ /* 0x001fe20003f06270 */
[----:B------:R-:W-:Y:S02]  /*4c30*/  IMAD.MOV.U32 R3, RZ, RZ, R11 ;  /* 0x000000ffff037224 */ /* 0x000fe400078e000b */
[----:B---3--:R-:W-:Y:S02]  /*4c40*/  IMAD.MOV.U32 R5, RZ, RZ, R13 ;  /* 0x000000ffff057224 */ /* 0x008fe400078e000d */
        /* <DEDUP_REMOVED lines=13> */
.L_x_794:
[----:B------:R-:W-:Y:S05]  /*4d20*/  BSYNC.RECONVERGENT B1 ;  /* 0x0000000000017941 */ /* 0x000fea0003800200 */
.L_x_793:
[----:B-1----:R1:W1:Y:S01]  /*4d30*/  SHFL.DOWN PT, R4, R3, 0x10, 0x1f ;  /* 0x0a001f0003047f89 */ /* 0x00226200000e0000 */
[----:B------:R-:W-:Y:S01]  /*4d40*/  BSSY.RECONVERGENT B1, `(.L_x_795) ;  /* 0x0000017000017945 */ /* 0x000fe20003800200 */
[----:B------:R-:W-:Y:S02]  /*4d50*/  IMAD.MOV.U32 R6, RZ, RZ, R3 ;  /* 0x000000ffff067224 */ /* 0x000fe400078e0003 */
[----:B----4-:R4:W1:Y:S01]  /*4d60*/  SHFL.DOWN PT, R10, R5, 0x10, 0x1f ;  /* 0x0a001f00050a7f89 */ /* 0x01086200000e0000 */
[----:B------:R-:W-:Y:S02]  /*4d70*/  IMAD.MOV.U32 R7, RZ, RZ, R5 ;  /* 0x000000ffff077224 */ /* 0x000fe400078e0005 */
[----:B--2---:R-:W-:Y:S01]  /*4d80*/  IMAD.MOV.U32 R8, RZ, RZ, R9 ;  /* 0x000000ffff087224 */ /* 0x004fe200078e0009 */
[----:B0-----:R4:W0:Y:S01]  /*4d90*/  SHFL.DOWN PT, R12, R9, 0x10, 0x1f ;  /* 0x0a001f00090c7f89 */ /* 0x00182200000e0000 */
        /* <DEDUP_REMOVED lines=17> */
.L_x_796:
[----:B------:R-:W-:Y:S05]  /*4eb0*/  BSYNC.RECONVERGENT B1 ;  /* 0x0000000000017941 */ /* 0x000fea0003800200 */
.L_x_795:
[----:B------:R-:W-:Y:S04]  /*4ec0*/  BSSY.RECONVERGENT B1, `(.L_x_797) ;  /* 0x000000c000017945 */ /* 0x000fe80003800200 */
[----:B------:R-:W-:Y:S05]  /*4ed0*/  @P2 BRA `(.L_x_798) ;  /* 0x0000000000282947 */ /* 0x000fea0003800000 */
[----:B----4-:R-:W2:Y:S01]  /*4ee0*/  S2R R5, SR_CgaCtaId ;  /* 0x0000000000057919 */ /* 0x010ea20000008800 */
[----:B-1----:R-:W-:Y:S02]  /*4ef0*/  MOV R4, 0x400 ;  /* 0x0000040000047802 */ /* 0x002fe40000000f00 */
[----:B------:R-:W-:-:S04]  /*4f00*/  SHF.R.U32.HI R3, RZ, 0x1, R2 ;  /* 0x00000001ff037819 */ /* 0x000fc80000011602 */
[----:B------:R-:W-:Y:S02]  /*4f10*/  LOP3.LUT R3, R3, 0x1f0, RZ, 0xc0, !PT ;  /* 0x000001f003037812 */ /* 0x000fe400078ec0ff */
[----:B--2---:R-:W-:Y:S01]  /*4f20*/  LEA R4, R5, R4, 0x18 ;  /* 0x0000000405047211 */ /* 0x004fe200078ec0ff */
[----:B------:R-:W-:-:S04]  /*4f30*/  IMAD.MOV.U32 R5, RZ, RZ, R8 ;  /* 0x000000ffff057224 */ /* 0x000fc800078e0008 */
[----:B------:R-:W-:Y:S02]  /*4f40*/  IMAD.IADD R3, R3, 0x1, R4 ;  /* 0x0000000103037824 */ /* 0x000fe400078e0204 */
[----:B------:R-:W-:-:S03]  /*4f50*/  IMAD.MOV.U32 R4, RZ, RZ, R7 ;  /* 0x000000ffff047224 */ /* 0x000fc600078e0007 */
[----:B------:R2:W-:Y:S04]  /*4f60*/  STS [R3+0x8], R6 ;  /* 0x0000080603007388 */ /* 0x0005e80000000800 */
[----:B------:R2:W-:Y:S02]  /*4f70*/  STS.64 [R3+0x10], R4 ;  /* 0x0000100403007388 */ /* 0x0005e40000000a00 */
.L_x_798:
[----:B------:R-:W-:Y:S05]  /*4f80*/  BSYNC.RECONVERGENT B1 ;  /* 0x0000000000017941 */ /* 0x000fea0003800200 */
.L_x_797:
        /* <DEDUP_REMOVED lines=27> */
.L_x_800:
[----:B------:R-:W-:Y:S05]  /*5140*/  BSYNC.RECONVERGENT B1 ;  /* 0x0000000000017941 */ /* 0x000fea0003800200 */
.L_x_799:
        /* <DEDUP_REMOVED lines=27> */
.L_x_802:
[----:B------:R-:W-:Y:S05]  /*5300*/  BSYNC.RECONVERGENT B1 ;  /* 0x0000000000017941 */ /* 0x000fea0003800200 */
.L_x_801:
        /* <DEDUP_REMOVED lines=17> */
.L_x_804:
[----:B------:R-:W-:Y:S05]  /*5420*/  BSYNC.RECONVERGENT B1 ;  /* 0x0000000000017941 */ /* 0x000fea0003800200 */
.L_x_803:
        /* <DEDUP_REMOVED lines=17> */
.L_x_806:
[----:B------:R-:W-:Y:S05]  /*5540*/  BSYNC.RECONVERGENT B1 ;  /* 0x0000000000017941 */ /* 0x000fea0003800200 */
.L_x_805:
        /* <DEDUP_REMOVED lines=17> */
.L_x_808:
[----:B------:R-:W-:Y:S05]  /*5660*/  BSYNC.RECONVERGENT B1 ;  /* 0x0000000000017941 */ /* 0x000fea0003800200 */
.L_x_807:
        /* <DEDUP_REMOVED lines=17> */
.L_x_810:
[----:B------:R-:W-:Y:S05]  /*5780*/  BSYNC.RECONVERGENT B1 ;  /* 0x0000000000017941 */ /* 0x000fea0003800200 */
.L_x_809:
        /* <DEDUP_REMOVED lines=16> */
.L_x_728:
[----:B------:R-:W-:Y:S05]  /*5890*/  BSYNC.RECONVERGENT B0 ;  /* 0x0000000000007941 */ /* 0x000fea0003800200 */
.L_x_695:
[----:B------:R-:W-:Y:S05]  /*58a0*/  @P2 EXIT ;  /* 0x000000000000294d */ /* 0x000fea0003800000 */
[----:B-1234-:R-:W1:Y:S01]  /*58b0*/  LDC.64 R2, c[0x0][0x390] ;  /* 0x0000e400ff027b82 */ /* 0x01ee620000000a00 */
[----:B0-----:R-:W-:Y:S02]  /*58c0*/  IMAD.MOV.U32 R9, RZ, RZ, R8 ;  /* 0x000000ffff097224 */ /* 0x001fe400078e0008 */
[----:B------:R-:W-:Y:S02]  /*58d0*/  IMAD.MOV.U32 R8, RZ, RZ, R7 ;  /* 0x000000ffff087224 */ /* 0x000fe400078e0007 */
[----:B-1----:R-:W-:-:S05]  /*58e0*/  IMAD.WIDE.U32 R2, R0, 0x10, R2 ;  /* 0x0000001000027825 */ /* 0x002fca00078e0002 */
[----:B------:R-:W-:Y:S04]  /*58f0*/  STG.E.64 desc[UR10][R2.64+0x8], R8 ;  /* 0x0000080802007986 */ /* 0x000fe8000c101b0a */
[----:B------:R-:W-:Y:S01]  /*5900*/  STG.E desc[UR10][R2.64], R6 ;  /* 0x0000000602007986 */ /* 0x000fe2000c10190a */
[----:B------:R-:W-:Y:S05]  /*5910*/  EXIT ;  /* 0x000000000000794d */ /* 0x000fea0003800000 */
.L_x_811:
        /* <DEDUP_REMOVED lines=14> */
.L_x_998:


//--------------------- .text._ZN6thrust24THRUST_300001_SM_1000_NS8cuda_cub4core6detail13_kernel_agentINS1_8__reduce11ReduceAgentINS0_12zip_iteratorIN4cuda3std3__45tupleIJNS0_10device_ptrIiEENS0_17counting_iteratorIlNS0_11use_defaultESF_SF_EEEEEEEPNSB_IJilEEESJ_iNS1_9__extrema9arg_max_fIilNSA_4lessIiEEEEEEJSI_SK_iSP_EEEvDpT0_ --------------------------
	.section	.text._ZN6thrust24THRUST_300001_SM_1000_NS8cuda_cub4core6detail13_kernel_agentINS1_8__reduce11ReduceAgentINS0_12zip_iteratorIN4cuda3std3__45tupleIJNS0_10device_ptrIiEENS0_17counting_iteratorIlNS0_11use_defaultESF_SF_EEEEEEEPNSB_IJilEEESJ_iNS1_9__extrema9arg_max_fIilNSA_4lessIiEEEEEEJSI_SK_iSP_EEEvDpT0_,"ax",@progbits
	.align	128
        .global         _ZN6thrust24THRUST_300001_SM_1000_NS8cuda_cub4core6detail13_kernel_agentINS1_8__reduce11ReduceAgentINS0_12zip_iteratorIN4cuda3std3__45tupleIJNS0_10device_ptrIiEENS0_17counting_iteratorIlNS0_11use_defaultESF_SF_EEEEEEEPNSB_IJilEEESJ_iNS1_9__extrema9arg_max_fIilNSA_4lessIiEEEEEEJSI_SK_iSP_EEEvDpT0_
        .type           _ZN6thrust24THRUST_300001_SM_1000_NS8cuda_cub4core6detail13_kernel_agentINS1_8__reduce11ReduceAgentINS0_12zip_iteratorIN4cuda3std3__45tupleIJNS0_10device_ptrIiEENS0_17counting_iteratorIlNS0_11use_defaultESF_SF_EEEEEEEPNSB_IJilEEESJ_iNS1_9__extrema9arg_max_fIilNSA_4lessIiEEEEEEJSI_SK_iSP_EEEvDpT0_,@function
        .size           _ZN6thrust24THRUST_300001_SM_1000_NS8cuda_cub4core6detail13_kernel_agentINS1_8__reduce11ReduceAgentINS0_12zip_iteratorIN4cuda3std3__45tupleIJNS0_10device_ptrIiEENS0_17counting_iteratorIlNS0_11use_defaultESF_SF_EEEEEEEPNSB_IJilEEESJ_iNS1_9__extrema9arg_max_fIilNSA_4lessIiEEEEEEJSI_SK_iSP_EEEvDpT0_,(.L_x_999 - _ZN6thrust24THRUST_300001_SM_1000_NS8cuda_cub4core6detail13_kernel_agentINS1_8__reduce11ReduceAgentINS0_12zip_iteratorIN4cuda3std3__45tupleIJNS0_10device_ptrIiEENS0_17counting_iteratorIlNS0_11use_defaultESF_SF_EEEEEEEPNSB_IJilEEESJ_iNS1_9__extrema9arg_max_fIilNSA_4lessIiEEEEEEJSI_SK_iSP_EEEvDpT0_)
        .other          _ZN6thrust24THRUST_300001_SM_1000_NS8cuda_cub4core6detail13_kernel_agentINS1_8__reduce11ReduceAgentINS0_12zip_iteratorIN4cuda3std3__45tupleIJNS0_10device_ptrIiEENS0_17counting_iteratorIlNS0_11use_defaultESF_SF_EEEEEEEPNSB_IJilEEESJ_iNS1_9__extrema9arg_max_fIilNSA_4lessIiEEEEEEJSI_SK_iSP_EEEvDpT0_,@"STO_CUDA_ENTRY STV_DEFAULT"
_ZN6thrust24THRUST_300001_SM_1000_NS8cuda_cub4core6detail13_kernel_agentINS1_8__reduce11ReduceAgentINS0_12zip_iteratorIN4cuda3std3__45tupleIJNS0_10device_ptrIiEENS0_17counting_iteratorIlNS0_11use_defaultESF_SF_EEEEEEEPNSB_IJilEEESJ_iNS1_9__extrema9arg_max_fIilNSA_4lessIiEEEEEEJSI_SK_iSP_EEEvDpT0_:
.text._ZN6thrust24THRUST_300001_SM_1000_NS8cuda_cub4core6detail13_kernel_agentINS1_8__reduce11ReduceAgentINS0_12zip_iteratorIN4cuda3std3__45tupleIJNS0_10device_ptrIiEENS0_17counting_iteratorIlNS0_11use_defaultESF_SF_EEEEEEEPNSB_IJilEEESJ_iNS1_9__extrema9arg_max_fIilNSA_4lessIiEEEEEEJSI_SK_iSP_EEEvDpT0_:
        /* <DEDUP_REMOVED lines=23> */
.L_x_815:
[----:B0-----:R-:W-:Y:S05]  /*0170*/  BSYNC.RECONVERGENT B1 ;  /* 0x0000000000017941 */ /* 0x001fea0003800200 */
.L_x_814:
        /* <DEDUP_REMOVED lines=17> */
.L_x_822:
        /* <DEDUP_REMOVED lines=24> */
.L_x_821:
[----:B------:R-:W-:Y:S05]  /*0410*/  BSYNC.RECONVERGENT B3 ;  /* 0x0000000000037941 */ /* 0x000fea0003800200 */
.L_x_820:
[----:B------:R-:W-:Y:S01]  /*0420*/  IADD3 R5, P0, PT, R5, 0x100, RZ ;  /* 0x0000010005057810 */ /* 0x000fe20007f1e0ff */
[----:B------:R-:W-:Y:S02]  /*0430*/  VIADD R9, R9, 0x100 ;  /* 0x0000010009097836 */ /* 0x000fe40000000000 */
[----:B------:R-:W-:Y:S02]  /*0440*/  IMAD.X R3, RZ, RZ, R3, P3 ;  /* 0x000000ffff037224 */ /* 0x000fe400018e0603 */
[----:B------:R-:W-:Y:S01]  /*0450*/  IMAD.X R10, RZ, RZ, R10, P0 ;  /* 0x000000ffff0a7224 */ /* 0x000fe200000e060a */
[----:B------:R-:W-:Y:S07]  /*0460*/  @P2 BRA `(.L_x_822) ;  /* 0xfffffffc00882947 */ /* 0x000fee000383ffff */
.L_x_819:
[----:B------:R-:W-:Y:S05]  /*0470*/  BSYNC.RECONVERGENT B2 ;  /* 0x0000000000027941 */ /* 0x000fea0003800200 */
.L_x_818:
[----:B------:R-:W-:-:S13]  /*0480*/  ISETP.GE.U32.AND P0, PT, R11, 0x300, PT ;  /* 0x000003000b00780c */ /* 0x000fda0003f06070 */
[----:B------:R-:W-:Y:S05]  /*0490*/  @!P0 BRA `(.L_x_817) ;  /* 0x00000004007c8947 */ /* 0x000fea0003800000 */
[----:B------:R-:W0:Y:S01]  /*04a0*/  LDC.64 R4, c[0x0][0x380] ;  /* 0x0000e000ff047b82 */ /* 0x000e220000000a00 */
[----:B------:R-:W-:-:S07]  /*04b0*/  VIADD R10, R9, 0x200 ;  /* 0x00000200090a7836 */ /* 0x000fce0000000000 */
[----:B------:R-:W1:Y:S02]  /*04c0*/  LDC.64 R2, c[0x0][0x388] ;  /* 0x0000e200ff027b82 */ /* 0x000e640000000a00 */
.L_x_831:
        /* <DEDUP_REMOVED lines=26> */
.L_x_824:
[----:B------:R-:W-:Y:S05]  /*0670*/  BSYNC.RECONVERGENT B2 ;  /* 0x0000000000027941 */ /* 0x000fea0003800200 */
.L_x_823:
        /* <DEDUP_REMOVED lines=20> */
.L_x_826:
[----:B------:R-:W-:Y:S05]  /*07c0*/  BSYNC.RECONVERGENT B2 ;  /* 0x0000000000027941 */ /* 0x000fea0003800200 */
.L_x_825:
        /* <DEDUP_REMOVED lines=20> */
.L_x_828:
[----:B------:R-:W-:Y:S05]  /*0910*/  BSYNC.RECONVERGENT B2 ;  /* 0x0000000000027941 */ /* 0x000fea0003800200 */
.L_x_827:
        /* <DEDUP_REMOVED lines=18> */
.L_x_830:
[----:B------:R-:W-:Y:S05]  /*0a40*/  BSYNC.RECONVERGENT B2 ;  /* 0x0000000000027941 */ /* 0x000fea0003800200 */
.L_x_829:
[C---:B------:R-:W-:Y:S02]  /*0a50*/  VIADD R9, R10.reuse, 0x200 ;  /* 0x000002000a097836 */ /* 0x040fe40000000000 */
[----:B------:R-:W-:-:S03]  /*0a60*/  VIADD R10, R10, 0x400 ;  /* 0x000004000a0a7836 */ /* 0x000fc60000000000 */
[----:B------:R-:W-:-:S13]  /*0a70*/  ISETP.GE.AND P0, PT, R9, UR5, PT ;  /* 0x0000000509007c0c */ /* 0x000fda000bf06270 */
[----:B------:R-:W-:Y:S05]  /*0a80*/  @!P0 BRA `(.L_x_831) ;  /* 0xfffffff800908947 */ /* 0x000fea000383ffff */
.L_x_817:
[----:B------:R-:W-:Y:S05]  /*0a90*/  BSYNC.RECONVERGENT B1 ;  /* 0x0000000000017941 */ /* 0x000fea0003800200 */
.L_x_816:
        /* <DEDUP_REMOVED lines=31> */
.L_x_834:
[----:B------:R-:W-:Y:S05]  /*0c90*/  BSYNC.RECONVERGENT B1 ;  /* 0x0000000000017941 */ /* 0x000fea0003800200 */
.L_x_833:
        /* <DEDUP_REMOVED lines=27> */
.L_x_836:
[----:B------:R-:W-:Y:S05]  /*0e50*/  BSYNC.RECONVERGENT B1 ;  /* 0x0000000000017941 */ /* 0x000fea0003800200 */
.L_x_835:
        /* <DEDUP_REMOVED lines=24> */
.L_x_838:
[----:B------:R-:W-:Y:S05]  /*0fe0*/  BSYNC.RECONVERGENT B1 ;  /* 0x0000000000017941 */ /* 0x000fea0003800200 */
.L_x_837:
        /* <DEDUP_REMOVED lines=24> */
.L_x_840:
[----:B------:R-:W-:Y:S05]  /*1170*/  BSYNC.RECONVERGENT B1 ;  /* 0x0000000000017941 */ /* 0x000fea0003800200 */
.L_x_839:
        /* <DEDUP_REMOVED lines=24> */
.L_x_842:
[----:B------:R-:W-:Y:S05]  /*1300*/  BSYNC.RECONVERGENT B1 ;  /* 0x0000000000017941 */ /* 0x000fea0003800200 */
.L_x_841:
        /* <DEDUP_REMOVED lines=12> */
.L_x_844:
[----:B------:R-:W-:Y:S05]  /*13d0*/  BSYNC.RECONVERGENT B1 ;  /* 0x0000000000017941 */ /* 0x000fea0003800200 */
.L_x_843:
        /* <DEDUP_REMOVED lines=27> */
.L_x_847:
[----:B------:R-:W-:Y:S05]  /*1590*/  BSYNC.RECONVERGENT B1 ;  /* 0x0000000000017941 */ /* 0x000fea0003800200 */
.L_x_846:
        /* <DEDUP_REMOVED lines=27> */
.L_x_849:
[----:B------:R-:W-:Y:S05]  /*1750*/  BSYNC.RECONVERGENT B1 ;  /* 0x0000000000017941 */ /* 0x000fea0003800200 */
.L_x_848:
        /* <DEDUP_REMOVED lines=17> */
.L_x_851:
[----:B------:R-:W-:Y:S05]  /*1870*/  BSYNC.RECONVERGENT B1 ;  /* 0x0000000000017941 */ /* 0x000fea0003800200 */
.L_x_850:
        /* <DEDUP_REMOVED lines=17> */
.L_x_853:
[----:B------:R-:W-:Y:S05]  /*1990*/  BSYNC.RECONVERGENT B1 ;  /* 0x0000000000017941 */ /* 0x000fea0003800200 */
.L_x_852:
        /* <DEDUP_REMOVED lines=17> */
.L_x_855:
[----:B------:R-:W-:Y:S05]  /*1ab0*/  BSYNC.RECONVERGENT B1 ;  /* 0x0000000000017941 */ /* 0x000fea0003800200 */
.L_x_854:
        /* <DEDUP_REMOVED lines=17> */
.L_x_857:
[----:B------:R-:W-:Y:S05]  /*1bd0*/  BSYNC.RECONVERGENT B1 ;  /* 0x0000000000017941 */ /* 0x000fea0003800200 */
.L_x_856:
        /* <DEDUP_REMOVED lines=18> */
.L_x_832:
        /* <DEDUP_REMOVED lines=41> */
.L_x_859:
[----:B------:R-:W-:Y:S05]  /*1f90*/  BSYNC.RECONVERGENT B1 ;  /* 0x0000000000017941 */ /* 0x000fea0003800200 */
.L_x_858:
        /* <DEDUP_REMOVED lines=24> */
.L_x_861:
[----:B------:R-:W-:Y:S05]  /*2120*/  BSYNC.RECONVERGENT B1 ;  /* 0x0000000000017941 */ /* 0x000fea0003800200 */
.L_x_860:
        /* <DEDUP_REMOVED lines=24> */
.L_x_863:
[----:B------:R-:W-:Y:S05]  /*22b0*/  BSYNC.RECONVERGENT B1 ;  /* 0x0000000000017941 */ /* 0x000fea0003800200 */
.L_x_862:
        /* <DEDUP_REMOVED lines=24> */
.L_x_865:
[----:B------:R-:W-:Y:S05]  /*2440*/  BSYNC.RECONVERGENT B1 ;  /* 0x0000000000017941 */ /* 0x000fea0003800200 */
.L_x_864:
        /* <DEDUP_REMOVED lines=24> */
.L_x_867:
[----:B------:R-:W-:Y:S05]  /*25d0*/  BSYNC.RECONVERGENT B1 ;  /* 0x0000000000017941 */ /* 0x000fea0003800200 */
.L_x_866:
        /* <DEDUP_REMOVED lines=12> */
.L_x_869:
[----:B------:R-:W-:Y:S05]  /*26a0*/  BSYNC.RECONVERGENT B1 ;  /* 0x0000000000017941 */ /* 0x000fea0003800200 */
.L_x_868:
        /* <DEDUP_REMOVED lines=30> */
.L_x_871:
[----:B------:R-:W-:Y:S05]  /*2890*/  BSYNC.RECONVERGENT B1 ;  /* 0x0000000000017941 */ /* 0x000fea0003800200 */
.L_x_870:
        /* <DEDUP_REMOVED lines=27> */
.L_x_873:
[----:B------:R-:W-:Y:S05]  /*2a50*/  BSYNC.RECONVERGENT B1 ;  /* 0x0000000000017941 */ /* 0x000fea0003800200 */
.L_x_872:
        /* <DEDUP_REMOVED lines=27> */
.L_x_875:
[----:B------:R-:W-:Y:S05]  /*2c10*/  BSYNC.RECONVERGENT B1 ;  /* 0x0000000000017941 */ /* 0x000fea0003800200 */
.L_x_874:
        /* <DEDUP_REMOVED lines=27> */
.L_x_877:
[----:B------:R-:W-:Y:S05]  /*2dd0*/  BSYNC.RECONVERGENT B1 ;  /* 0x0000000000017941 */ /* 0x000fea0003800200 */
.L_x_876:
        /* <DEDUP_REMOVED lines=27> */
.L_x_879:
[----:B------:R-:W-:Y:S05]  /*2f90*/  BSYNC.RECONVERGENT B1 ;  /* 0x0000000000017941 */ /* 0x000fea0003800200 */
.L_x_878:
        /* <DEDUP_REMOVED lines=27> */
.L_x_881:
[----:B------:R-:W-:Y:S05]  /*3150*/  BSYNC.RECONVERGENT B1 ;  /* 0x0000000000017941 */ /* 0x000fea0003800200 */
.L_x_880:
        /* <DEDUP_REMOVED lines=28> */
.L_x_813:
        /* <DEDUP_REMOVED lines=9> */
[----:B------:R-:W-:Y:S01]  /*33b0*/  UISETP.GE.U32.AND UP0, UPT, UR4, 0xa00, UPT ;  /* 0x00000a000400788c */ /* 0x000fe2000bf06070 */
[----:B---3--:R-:W-:-:S02]  /*33c0*/  VIMNMX R10, PT, PT, R4, R5, !PT ;  /* 0x00000005040a7248 */ /* 0x008fc40007fe0100 */
[----:B------:R-:W-:Y:S01]  /*33d0*/  ISETP.GE.AND P0, PT, R4, R5, PT ;  /* 0x000000050400720c */ /* 0x000fe20003f06270 */
[----:B------:R-:W-:Y:S01]  /*33e0*/  VIADD R5, R0, 0x200 ;  /* 0x0000020000057836 */ /* 0x000fe20000000000 */
[----:B----4-:R-:W-:Y:S02]  /*33f0*/  VIMNMX R9, PT, PT, R7, R10, !PT ;  /* 0x0000000a07097248 */ /* 0x010fe40007fe0100 */
[----:B------:R-:W-:Y:S02]  /*3400*/  ISETP.GE.AND P2, PT, R10, R7, PT ;  /* 0x000000070a00720c */ /* 0x000fe40003f46270 */
[----:B-----5:R-:W-:Y:S02]  /*3410*/  ISETP.GE.AND P3, PT, R9, R8, PT ;  /* 0x000000080900720c */ /* 0x020fe40003f66270 */
[----:B------:R-:W-:Y:S01]  /*3420*/  VIMNMX R7, PT, PT, R8, R9, !PT ;  /* 0x0000000908077248 */ /* 0x000fe20007fe0100 */
[C---:B------:R-:W-:Y:S01]  /*3430*/  VIADD R9, R0.reuse, 0x100 ;  /* 0x0000010000097836 */ /* 0x040fe20000000000 */
[----:B------:R-:W-:-:S02]  /*3440*/  LOP3.LUT R8, R0, 0x400, RZ, 0xfc, !PT ;  /* 0x0000040000087812 */ /* 0x000fc400078efcff */
[----:B--2---:R-:W-:-:S05]  /*3450*/  ISETP.GE.AND P1, PT, R7, R6, PT ;  /* 0x000000060700720c */ /* 0x004fca0003f26270 */
[----:B------:R-:W-:Y:S02]  /*3460*/  @P2 SEL R5, R9, R0, !P0 ;  /* 0x0000000009052207 */ /* 0x000fe40004000000 */
[----:B------:R-:W-:-:S06]  /*3470*/  @!P3 VIADD R5, R0, 0x300 ;  /* 0x000003000005b836 */ /* 0x000fcc0000000000 */
        /* <DEDUP_REMOVED lines=13> */
[----:B------:R-:W0:Y:S01]  /*3550*/  LDCU UR4, c[0x0][0x398] ;  /* 0x00007300ff0477ac */ /* 0x000e220008000800 */
[----:B------:R-:W-:Y:S02]  /*3560*/  IMAD.MOV.U32 R21, RZ, RZ, R8 ;  /* 0x000000ffff157224 */ /* 0x000fe400078e0008 */
[----:B------:R-:W-:Y:S01]  /*3570*/  IMAD.MOV.U32 R20, RZ, RZ, R9 ;  /* 0x000000ffff147224 */ /* 0x000fe200078e0009 */
[----:B------:R-:W1:Y:S01]  /*3580*/  LDCU.64 UR6, c[0x0][0x388] ;  /* 0x00007100ff0677ac */ /* 0x000e620008000a00 */
[----:B------:R-:W-:-:S07]  /*3590*/  IMAD.MOV.U32 R7, RZ, RZ, 0x500 ;  /* 0x00000500ff077424 */ /* 0x000fce00078e00ff */
.L_x_883:
[----:B------:R-:W-:-:S05]  /*35a0*/  IMAD.WIDE.U32 R4, R7, 0x4, R2 ;  /* 0x0000000407047825 */ /* 0x000fca00078e0002 */
[----:B------:R-:W2:Y:S04]  /*35b0*/  LDG.E R11, desc[UR8][R4.64] ;  /* 0x00000008040b7981 */ /* 0x000ea8000c1e1900 */
[----:B------:R-:W3:Y:S04]  /*35c0*/  LDG.E R12, desc[UR8][R4.64+0x400] ;  /* 0x00040008040c7981 */ /* 0x000ee8000c1e1900 */
[----:B------:R-:W4:Y:S04]  /*35d0*/  LDG.E R13, desc[UR8][R4.64+0x800] ;  /* 0x00080008040d7981 */ /* 0x000f28000c1e1900 */
[----:B------:R-:W5:Y:S04]  /*35e0*/  LDG.E R14, desc[UR8][R4.64+0xc00] ;  /* 0x000c0008040e7981 */ /* 0x000f68000c1e1900 */
[----:B------:R0:W5:Y:S01]  /*35f0*/  LDG.E R6, desc[UR8][R4.64+0x1000] ;  /* 0x0010000804067981 */ /* 0x000162000c1e1900 */
[----:B-1----:R-:W-:-:S04]  /*3600*/  IADD3 R18, P0, P1, R0, UR6, R7 ;  /* 0x0000000600127c10 */ /* 0x002fc8000f91e007 */
[----:B------:R-:W-:Y:S02]  /*3610*/  IADD3.X R19, PT, PT, RZ, UR7, RZ, P0, P1 ;  /* 0x00000007ff137c10 */ /* 0x000fe400087e24ff */
[C---:B------:R-:W-:Y:S02]  /*3620*/  IADD3 R17, P3, PT, R18.reuse, 0x100, RZ ;  /* 0x0000010012117810 */ /* 0x040fe40007f7e0ff */
[C---:B------:R-:W-:Y:S02]  /*3630*/  IADD3 R15, P5, PT, R18.reuse, 0x300, RZ ;  /* 0x00000300120f7810 */ /* 0x040fe40007fbe0ff */
[----:B------:R-:W-:Y:S01]  /*3640*/  IADD3 R8, P6, PT, R18, 0x400, RZ ;  /* 0x0000040012087810 */ /* 0x000fe20007fde0ff */
[--C-:B------:R-:W-:Y:S02]  /*3650*/  IMAD.X R16, RZ, RZ, R19.reuse, P3 ;  /* 0x000000ffff107224 */ /* 0x100fe400018e0613 */
[--C-:B0-----:R-:W-:Y:S02]  /*3660*/  IMAD.X R4, RZ, RZ, R19.reuse, P5 ;  /* 0x000000ffff047224 */ /* 0x101fe400028e0613 */
        /* <DEDUP_REMOVED lines=23> */
[----:B-----5:R-:W-:Y:S02]  /*37e0*/  ISETP.GE.AND P1, PT, R13, R14, PT ;  /* 0x0000000e0d00720c */ /* 0x020fe40003f26270 */
[----:B------:R-:W-:-:S11]  /*37f0*/  @P2 SEL R5, R16, R5, P0 ;  /* 0x0000000510052207 */ /* 0x000fd60000000000 */
[----:B------:R-:W-:-:S04]  /*3800*/  @P1 ISETP.GE.U32.AND P0, PT, R10, R15, PT ;  /* 0x0000000f0a00120c */ /* 0x000fc80003f06070 */
[----:B------:R-:W-:-:S04]  /*3810*/  @P1 ISETP.GE.AND.EX P0, PT, R5, R4, PT, P0 ;  /* 0x000000040500120c */ /* 0x000fc80003f06300 */
[----:B------:R-:W-:-:S04]  /*3820*/  @P1 ISETP.LT.OR P0, PT, R14, R13, !P0 ;  /* 0x0000000d0e00120c */ /* 0x000fc80004701670 */
[----:B------:R-:W-:Y:S02]  /*3830*/  @P1 SEL R14, R13, R14, P0 ;  /* 0x0000000e0d0e1207 */ /* 0x000fe40000000000 */
[----:B------:R-:W-:Y:S01]  /*3840*/  @P1 SEL R15, R10, R15, P0 ;  /* 0x0000000f0a0f1207 */ /* 0x000fe20000000000 */
[----:B------:R-:W-:Y:S01]  /*3850*/  VIADD R10, R7, 0xa00 ;  /* 0x00000a00070a7836 */ /* 0x000fe20000000000 */
[----:B------:R-:W-:Y:S02]  /*3860*/  ISETP.GE.AND P2, PT, R14, R6, PT ;  /* 0x000000060e00720c */ /* 0x000fe40003f46270 */
[----:B------:R-:W-:Y:S01]  /*3870*/  @P1 SEL R4, R5, R4, P0 ;  /* 0x0000000405041207 */ /* 0x000fe20000000000 */
[----:B------:R-:W-:Y:S01]  /*3880*/  VIADD R5, R7, 0x500 ;  /* 0x0000050007057836 */ /* 0x000fe20000000000 */
[----:B------:R-:W-:-:S03]  /*3890*/  ISETP.GT.AND P1, PT, R10, UR4, PT ;  /* 0x000000040a007c0c */ /* 0x000fc6000bf24270 */
[----:B------:R-:W-:-:S06]  /*38a0*/  IMAD.MOV.U32 R7, RZ, RZ, R5 ;  /* 0x000000ffff077224 */ /* 0x000fcc00078e0005 */
        /* <DEDUP_REMOVED lines=10> */
.L_x_882:
        /* <DEDUP_REMOVED lines=14> */
[----:B------:R-:W-:Y:S01]  /*3a30*/  IMAD.IADD R11, R0, 0x1, R5 ;  /* 0x00000001000b7824 */ /* 0x000fe200078e0205 */
[----:B------:R-:W-:-:S04]  /*3a40*/  LEA.HI R4, R13, 0x1, RZ, 0x18 ;  /* 0x000000010d047811 */ /* 0x000fc800078fc0ff */
[----:B------:R-:W-:Y:S01]  /*3a50*/  LOP3.LUT R10, R4, 0x3, RZ, 0xc0, !PT ;  /* 0x00000003040a7812 */ /* 0x000fe200078ec0ff */
[----:B------:R-:W-:-:S04]  /*3a60*/  IMAD.MOV.U32 R4, RZ, RZ, R0 ;  /* 0x000000ffff047224 */ /* 0x000fc800078e0000 */
[----:B------:R-:W-:Y:S02]  /*3a70*/  IMAD.MOV R10, RZ, RZ, -R10 ;  /* 0x000000ffff0a7224 */ /* 0x000fe400078e0a0a */
[C---:B0-----:R-:W-:Y:S01]  /*3a80*/  IMAD.WIDE.U32 R2, R11.reuse, 0x4, R2 ;  /* 0x000000040b027825 */ /* 0x041fe200078e0002 */
[----:B------:R-:W-:-:S05]  /*3a90*/  IADD3 R11, P0, PT, R11, UR6, RZ ;  /* 0x000000060b0b7c10 */ /* 0x000fca000ff1e0ff */
[----:B------:R-:W-:-:S08]  /*3aa0*/  IMAD.X R12, RZ, RZ, UR7, P0 ;  /* 0x00000007ff0c7e24 */ /* 0x000fd000080e06ff */
.L_x_890:
[----:B------:R0:W2:Y:S01]  /*3ab0*/  LDG.E R17, desc[UR8][R2.64] ;  /* 0x0000000802117981 */ /* 0x0000a2000c1e1900 */
[----:B------:R-:W-:Y:S01]  /*3ac0*/  VIADD R10, R10, 0x1 ;  /* 0x000000010a0a7836 */ /* 0x000fe20000000000 */
[----:B------:R-:W-:Y:S01]  /*3ad0*/  BSSY.RECONVERGENT B3, `(.L_x_888) ;  /* 0x0000016000037945 */ /* 0x000fe20003800200 */
[----:B------:R-:W-:Y:S02]  /*3ae0*/  IMAD.MOV.U32 R14, RZ, RZ, R8 ;  /* 0x000000ffff0e7224 */ /* 0x000fe400078e0008 */
[----:B------:R-:W-:Y:S01]  /*3af0*/  IMAD.MOV.U32 R15, RZ, RZ, R9 ;  /* 0x000000ffff0f7224 */ /* 0x000fe200078e0009 */
[----:B------:R-:W-:Y:S01]  /*3b00*/  ISETP.NE.AND P2, PT, R10, RZ, PT ;  /* 0x000000ff0a00720c */ /* 0x000fe20003f45270 */
[----:B------:R-:W-:Y:S02]  /*3b10*/  IMAD.MOV.U32 R16, RZ, RZ, R6 ;  /* 0x000000ffff107224 */ /* 0x000fe400078e0006 */
        /* <DEDUP_REMOVED lines=17> */
.L_x_889:
[----:B------:R-:W-:Y:S05]  /*3c30*/  BSYNC.RECONVERGENT B3 ;  /* 0x0000000000037941 */ /* 0x000fea0003800200 */
.L_x_888:
[----:B------:R-:W-:Y:S01]  /*3c40*/  IADD3 R11, P0, PT, R11, 0x100, RZ ;  /* 0x000001000b0b7810 */ /* 0x000fe20007f1e0ff */
[----:B------:R-:W-:Y:S02]  /*3c50*/  VIADD R4, R4, 0x100 ;  /* 0x0000010004047836 */ /* 0x000fe40000000000 */
[----:B------:R-:W-:Y:S02]  /*3c60*/  IMAD.X R3, RZ, RZ, R3, P3 ;  /* 0x000000ffff037224 */ /* 0x000fe400018e0603 */
[----:B------:R-:W-:Y:S01]  /*3c70*/  IMAD.X R12, RZ, RZ, R12, P0 ;  /* 0x000000ffff0c7224 */ /* 0x000fe200000e060c */
[----:B------:R-:W-:Y:S07]  /*3c80*/  @P2 BRA `(.L_x_890) ;  /* 0xfffffffc00882947 */ /* 0x000fee000383ffff */
.L_x_887:
[----:B------:R-:W-:Y:S05]  /*3c90*/  BSYNC.RECONVERGENT B2 ;  /* 0x0000000000027941 */ /* 0x000fea0003800200 */
.L_x_886:
[----:B------:R-:W-:-:S13]  /*3ca0*/  ISETP.GE.U32.AND P0, PT, R13, 0x300, PT ;  /* 0x000003000d00780c */ /* 0x000fda0003f06070 */
[----:B------:R-:W-:Y:S05]  /*3cb0*/  @!P0 BRA `(.L_x_885) ;  /* 0x0000000400bc8947 */ /* 0x000fea0003800000 */
[----:B------:R-:W0:Y:S01]  /*3cc0*/  LDCU.128 UR12, c[0x0][0x380] ;  /* 0x00007000ff0c77ac */ /* 0x000e220008000c00 */
[----:B------:R-:W1:Y:S01]  /*3cd0*/  LDC.64 R14, c[0x0][0x380] ;  /* 0x0000e000ff0e7b82 */ /* 0x000e620000000a00 */
[C---:B------:R-:W-:Y:S01]  /*3ce0*/  IADD3 R12, P1, PT, R4.reuse, R5, RZ ;  /* 0x00000005040c7210 */ /* 0x040fe20007f3e0ff */
[C---:B------:R-:W-:Y:S02]  /*3cf0*/  IMAD.IADD R10, R4.reuse, 0x1, R5 ;  /* 0x00000001040a7824 */ /* 0x040fe400078e0205 */
[----:B------:R-:W-:Y:S02]  /*3d00*/  VIADD R13, R4, 0x200 ;  /* 0x00000200040d7836 */ /* 0x000fe40000000000 */
[----:B------:R-:W-:Y:S02]  /*3d10*/  IMAD.X R5, RZ, RZ, RZ, P1 ;  /* 0x000000ffff057224 */ /* 0x000fe400008e06ff */
[----:B------:R-:W2:Y:S01]  /*3d20*/  LDC.64 R2, c[0x0][0x388] ;  /* 0x0000e200ff027b82 */ /* 0x000ea20000000a00 */
[----:B0-----:R-:W-:-:S02]  /*3d30*/  LEA R17, P2, R12, UR12, 0x2 ;  /* 0x0000000c0c117c11 */ /* 0x001fc4000f8410ff */
[----:B------:R-:W-:Y:S02]  /*3d40*/  IADD3 R11, P0, PT, R10, UR14, RZ ;  /* 0x0000000e0a0b7c10 */ /* 0x000fe4000ff1e0ff */
[----:B------:R-:W-:Y:S02]  /*3d50*/  IADD3 R17, P1, PT, R17, 0xc00, RZ ;  /* 0x00000c0011117810 */ /* 0x000fe40007f3e0ff */
[----:B------:R-:W-:Y:S01]  /*3d60*/  LEA.HI.X R5, R12, UR13, R5, 0x2, P2 ;  /* 0x0000000d0c057c11 */ /* 0x000fe200090f1405 */
[----:B-1----:R-:W-:-:S04]  /*3d70*/  IMAD.WIDE.U32 R14, R10, 0x4, R14 ;  /* 0x000000040a0e7825 */ /* 0x002fc800078e000e */
[----:B------:R-:W-:Y:S02]  /*3d80*/  IMAD.X R12, RZ, RZ, UR15, P0 ;  /* 0x0000000fff0c7e24 */ /* 0x000fe400080e06ff */
[----:B------:R-:W-:-:S07]  /*3d90*/  IMAD.X R5, RZ, RZ, R5, P1 ;  /* 0x000000ffff057224 */ /* 0x000fce00008e0605 */
.L_x_899:
[----:B------:R-:W3:Y:S01]  /*3da0*/  LDG.E R23, desc[UR8][R14.64] ;  /* 0x000000080e177981 */ /* 0x000ee2000c1e1900 */
[----:B------:R-:W-:-:S05]  /*3db0*/  IMAD.MOV.U32 R4, RZ, RZ, R17 ;  /* 0x000000ffff047224 */ /* 0x000fca00078e0011 */
[----:B------:R0:W5:Y:S04]  /*3dc0*/  LDG.E R25, desc[UR8][R4.64+-0x800] ;  /* 0xfff8000804197981 */ /* 0x000168000c1e1900 */
[----:B------:R0:W5:Y:S04]  /*3dd0*/  LDG.E R16, desc[UR8][R4.64+-0x400] ;  /* 0xfffc000804107981 */ /* 0x000168000c1e1900 */
[----:B------:R0:W5:Y:S01]  /*3de0*/  LDG.E R17, desc[UR8][R4.64] ;  /* 0x0000000804117981 */ /* 0x000162000c1e1900 */
[----:B------:R-:W-:Y:S01]  /*3df0*/  BSSY.RECONVERGENT B2, `(.L_x_891) ;  /* 0x0000012000027945 */ /* 0x000fe20003800200 */
[----:B------:R-:W-:-:S02]  /*3e00*/  IMAD.MOV.U32 R20, RZ, RZ, R11 ;  /* 0x000000ffff147224 */ /* 0x000fc400078e000b */
[----:B------:R-:W-:Y:S02]  /*3e10*/  IMAD.MOV.U32 R21, RZ, RZ, R12 ;  /* 0x000000ffff157224 */ /* 0x000fe400078e000c */
[----:B------:R-:W-:Y:S01]  /*3e20*/  VIADD R19, R10, 0x100 ;  /* 0x000001000a137836 */ /* 0x000fe20000000000 */
[----:B---3--:R-:W-:Y:S01]  /*3e30*/  ISETP.GE.AND P0, PT, R6, R23, PT ;  /* 0x000000170600720c */ /* 0x008fe20003f06270 */
        /* <DEDUP_REMOVED lines=13> */
.L_x_892:
[----:B------:R-:W-:Y:S05]  /*3f10*/  BSYNC.RECONVERGENT B2 ;  /* 0x0000000000027941 */ /* 0x000fea0003800200 */
.L_x_891:
[----:B-----5:R-:W-:Y:S01]  /*3f20*/  ISETP.GE.AND P0, PT, R18, R25, PT ;  /* 0x000000191200720c */ /* 0x020fe20003f06270 */
[----:B------:R-:W-:Y:S01]  /*3f30*/  BSSY.RECONVERGENT B2, `(.L_x_893) ;  /* 0x0000013000027945 */ /* 0x000fe20003800200 */
[----:B--2---:R-:W-:Y:S01]  /*3f40*/  IADD3 R23, P1, PT, R19, R2, RZ ;  /* 0x0000000213177210 */ /* 0x004fe20007f3e0ff */
[----:B------:R-:W-:Y:S02]  /*3f50*/  VIADD R19, R10, 0x200 ;  /* 0x000002000a137836 */ /* 0x000fe40000000000 */
[----:B------:R-:W-:Y:S02]  /*3f60*/  IMAD.MOV.U32 R9, RZ, RZ, R25 ;  /* 0x000000ffff097224 */ /* 0x000fe400078e0019 */
[----:B------:R-:W-:Y:S02]  /*3f70*/  IMAD.X R22, RZ, RZ, R3, P1 ;  /* 0x000000ffff167224 */ /* 0x000fe400008e0603 */
[----:B------:R-:W-:Y:S02]  /*3f80*/  IMAD.MOV.U32 R8, RZ, RZ, R23 ;  /* 0x000000ffff087224 */ /* 0x000fe400078e0017 */
[----:B------:R-:W-:-:S02]  /*3f90*/  IMAD.MOV.U32 R6, RZ, RZ, R22 ;  /* 0x000000ffff067224 */ /* 0x000fc400078e0016 */
        /* <DEDUP_REMOVED lines=12> */
.L_x_894:
[----:B------:R-:W-:Y:S05]  /*4060*/  BSYNC.RECONVERGENT B2 ;  /* 0x0000000000027941 */ /* 0x000fea0003800200 */
.L_x_893:
[----:B------:R-:W-:Y:S01]  /*4070*/  ISETP.GE.AND P0, PT, R9, R16, PT ;  /* 0x000000100900720c */ /* 0x000fe20003f06270 */
[----:B------:R-:W-:Y:S01]  /*4080*/  VIADD R21, R10, 0x300 ;  /* 0x000003000a157836 */ /* 0x000fe20000000000 */
[-C--:B------:R-:W-:Y:S01]  /*4090*/  IADD3 R23, P1, PT, R19, R2.reuse, RZ ;  /* 0x0000000213177210 */ /* 0x080fe20007f3e0ff */
[----:B------:R-:W-:Y:S01]  /*40a0*/  BSSY.RECONVERGENT B2, `(.L_x_895) ;  /* 0x0000012000027945 */ /* 0x000fe20003800200 */
[----:B------:R-:W-:Y:S02]  /*40b0*/  IMAD.MOV.U32 R18, RZ, RZ, R16 ;  /* 0x000000ffff127224 */ /* 0x000fe400078e0010 */
[----:B------:R-:W-:Y:S01]  /*40c0*/  IADD3 R22, P2, PT, R21, R2, RZ ;  /* 0x0000000215167210 */ /* 0x000fe20007f5e0ff */
[----:B------:R-:W-:Y:S02]  /*40d0*/  IMAD.X R21, RZ, RZ, R3, P1 ;  /* 0x000000ffff157224 */ /* 0x000fe400008e0603 */
[----:B------:R-:W-:Y:S02]  /*40e0*/  IMAD.MOV.U32 R19, RZ, RZ, R23 ;  /* 0x000000ffff137224 */ /* 0x000fe400078e0017 */
[----:B------:R-:W-:-:S02]  /*40f0*/  IMAD.MOV.U32 R20, RZ, RZ, R21 ;  /* 0x000000ffff147224 */ /* 0x000fc400078e0015 */
        /* <DEDUP_REMOVED lines=12> */
.L_x_896:
[----:B------:R-:W-:Y:S05]  /*41c0*/  BSYNC.RECONVERGENT B2 ;  /* 0x0000000000027941 */ /* 0x000fea0003800200 */
.L_x_895:
[----:B------:R-:W-:Y:S01]  /*41d0*/  ISETP.GE.AND P0, PT, R18, R17, PT ;  /* 0x000000111200720c */ /* 0x000fe20003f06270 */
[----:B------:R-:W-:Y:S01]  /*41e0*/  IMAD.X R21, RZ, RZ, R3, P2 ;  /* 0x000000ffff157224 */ /* 0x000fe200010e0603 */
[----:B------:R-:W-:Y:S01]  /*41f0*/  BSSY.RECONVERGENT B2, `(.L_x_897) ;  /* 0x0000010000027945 */ /* 0x000fe20003800200 */
        /* <DEDUP_REMOVED lines=15> */
.L_x_898:
[----:B------:R-:W-:Y:S05]  /*42f0*/  BSYNC.RECONVERGENT B2 ;  /* 0x0000000000027941 */ /* 0x000fea0003800200 */
.L_x_897:
[C---:B------:R-:W-:Y:S01]  /*4300*/  VIADD R16, R13.reuse, 0x200 ;  /* 0x000002000d107836 */ /* 0x040fe20000000000 */
[----:B------:R-:W-:Y:S01]  /*4310*/  IADD3 R17, P2, PT, R4, 0x1000, RZ ;  /* 0x0000100004117810 */ /* 0x000fe20007f5e0ff */
[----:B------:R-:W-:Y:S01]  /*4320*/  VIADD R13, R13, 0x400 ;  /* 0x000004000d0d7836 */ /* 0x000fe20000000000 */
[----:B------:R-:W-:Y:S01]  /*4330*/  IADD3 R11, P1, PT, R11, 0x400, RZ ;  /* 0x000004000b0b7810 */ /* 0x000fe20007f3e0ff */
[----:B------:R-:W-:Y:S01]  /*4340*/  VIADD R10, R10, 0x400 ;  /* 0x000004000a0a7836 */ /* 0x000fe20000000000 */
[----:B------:R-:W-:Y:S01]  /*4350*/  ISETP.GE.AND P0, PT, R16, R7, PT ;  /* 0x000000071000720c */ /* 0x000fe20003f06270 */
[----:B------:R-:W-:Y:S01]  /*4360*/  IMAD.X R5, RZ, RZ, R5, P2 ;  /* 0x000000ffff057224 */ /* 0x000fe200010e0605 */
[----:B------:R-:W-:Y:S01]  /*4370*/  IADD3 R14, P2, PT, R14, 0x1000, RZ ;  /* 0x000010000e0e7810 */ /* 0x000fe20007f5e0ff */
[----:B------:R-:W-:-:S04]  /*4380*/  IMAD.X R12, RZ, RZ, R12, P1 ;  /* 0x000000ffff0c7224 */ /* 0x000fc800008e060c */
[----:B------:R-:W-:-:S06]  /*4390*/  IMAD.X R15, RZ, RZ, R15, P2 ;  /* 0x000000ffff0f7224 */ /* 0x000fcc00010e060f */
[----:B------:R-:W-:Y:S05]  /*43a0*/  @!P0 BRA `(.L_x_899) ;  /* 0xfffffff8007c8947 */ /* 0x000fea000383ffff */
.L_x_885:
[----:B------:R-:W-:Y:S05]  /*43b0*/  BSYNC.RECONVERGENT B1 ;  /* 0x0000000000017941 */ /* 0x000fea0003800200 */
.L_x_884:
        /* <DEDUP_REMOVED lines=31> */
.L_x_901:
[----:B------:R-:W-:Y:S05]  /*45b0*/  BSYNC.RECONVERGENT B1 ;  /* 0x0000000000017941 */ /* 0x000fea0003800200 */
.L_x_900:
        /* <DEDUP_REMOVED lines=24> */
.L_x_903:
[----:B------:R-:W-:Y:S05]  /*4740*/  BSYNC.RECONVERGENT B1 ;  /* 0x0000000000017941 */ /* 0x000fea0003800200 */
.L_x_902:
[----:B------:R4:W3:Y:S01]  /*4750*/  SHFL.DOWN PT, R8, R3, 0x4, 0x1f ;  /* 0x08801f0003087f89 */ /* 0x0008e200000e0000 */
[----:B------:R-:W-:Y:S01]  /*4760*/  BSSY.RECONVERGENT B1, `(.L_x_904) ;  /* 0x0000017000017945 */ /* 0x000fe20003800200 */
[----:B0-----:R-:W-:Y:S02]  /*4770*/  IMAD.MOV.U32 R2, RZ, RZ, R3 ;  /* 0x000000ffff027224 */ /* 0x001fe400078e0003 */
[----:B-1----:R4:W0:Y:S01]  /*4780*/  SHFL.DOWN PT, R9, R4, 0x4, 0x1f ;  /* 0x08801f0004097f89 */ /* 0x00282200000e0000 */
[----:B--2---:R-:W-:Y:S02]  /*4790*/  IMAD.MOV.U32 R6, RZ, RZ, R4 ;  /* 0x000000ffff067224 */ /* 0x004fe400078e0004 */
[----:B------:R-:W-:Y:S01]  /*47a0*/  IMAD.MOV.U32 R7, RZ, RZ, R5 ;  /* 0x000000ffff077224 */ /* 0x000fe200078e0005 */
[----:B------:R4:W1:Y:S01]  /*47b0*/  SHFL.DOWN PT, R10, R5, 0x4, 0x1f ;  /* 0x08801f00050a7f89 */ /* 0x00086200000e0000 */
[----:B------:R-:W-:Y:S05]  /*47c0*/  @P5 BRA `(.L_x_905) ;  /* 0x0000000000405947 */ /* 0x000fea0003800000 */
[----:B---3--:R-:W-:Y:S01]  /*47d0*/  ISETP.GE.AND P0, PT, R3, R8, PT ;  /* 0x000000080300720c */ /* 0x008fe20003f06270 */
        /* <DEDUP_REMOVED lines=15> */
.L_x_905:
[----:B------:R-:W-:Y:S05]  /*48d0*/  BSYNC.RECONVERGENT B1 ;  /* 0x0000000000017941 */ /* 0x000fea0003800200 */
.L_x_904:
        /* <DEDUP_REMOVED lines=24> */
.L_x_907:
[----:B------:R-:W-:Y:S05]  /*4a60*/  BSYNC.RECONVERGENT B1 ;  /* 0x0000000000017941 */ /* 0x000fea0003800200 */
.L_x_906:
[----:B0-----:R0:W0:Y:S01]  /*4a70*/  SHFL.DOWN PT, R2, R3, 0x10, 0x1f ;  /* 0x0a001f0003027f89 */ /* 0x00102200000e0000 */
[----:B------:R-:W-:Y:S01]  /*4a80*/  BSSY.RECONVERGENT B1, `(.L_x_908) ;  /* 0x0000017000017945 */ /* 0x000fe20003800200 */
[----:B----4-:R-:W-:Y:S02]  /*4a90*/  IMAD.MOV.U32 R8, RZ, RZ, R3 ;  /* 0x000000ffff087224 */ /* 0x010fe400078e0003 */
[----:B--2---:R2:W4:Y:S01]  /*4aa0*/  SHFL.DOWN PT, R9, R4, 0x10, 0x1f ;  /* 0x0a001f0004097f89 */ /* 0x00452200000e0000 */
[----:B------:R-:W-:Y:S02]  /*4ab0*/  IMAD.MOV.U32 R7, RZ, RZ, R4 ;  /* 0x000000ffff077224 */ /* 0x000fe400078e0004 */
[----:B------:R-:W-:Y:S01]  /*4ac0*/  IMAD.MOV.U32 R6, RZ, RZ, R5 ;  /* 0x000000ffff067224 */ /* 0x000fe200078e0005 */
[----:B-1----:R2:W1:Y:S01]  /*4ad0*/  SHFL.DOWN PT, R10, R5, 0x10, 0x1f ;  /* 0x0a001f00050a7f89 */ /* 0x00246200000e0000 */
[----:B------:R-:W-:Y:S05]  /*4ae0*/  @P3 BRA `(.L_x_909) ;  /* 0x0000000000403947 */ /* 0x000fea0003800000 */
[----:B0-----:R-:W-:Y:S01]  /*4af0*/  ISETP.GE.AND P0, PT, R3, R2, PT ;  /* 0x000000020300720c */ /* 0x001fe20003f06270 */
[----:B------:R-:W-:Y:S02]  /*4b00*/  IMAD.MOV.U32 R8, RZ, RZ, R2 ;  /* 0x000000ffff087224 */ /* 0x000fe400078e0002 */
[----:B----4-:R-:W-:Y:S02]  /*4b10*/  IMAD.MOV.U32 R7, RZ, RZ, R9 ;  /* 0x000000ffff077224 */ /* 0x010fe400078e0009 */
        /* <DEDUP_REMOVED lines=13> */
.L_x_909:
[----:B------:R-:W-:Y:S05]  /*4bf0*/  BSYNC.RECONVERGENT B1 ;  /* 0x0000000000017941 */ /* 0x000fea0003800200 */
.L_x_908:
        /* <DEDUP_REMOVED lines=12> */
.L_x_911:
[----:B------:R-:W-:Y:S05]  /*4cc0*/  BSYNC.RECONVERGENT B1 ;  /* 0x0000000000017941 */ /* 0x000fea0003800200 */
.L_x_910:
[----:B------:R-:W-:Y:S01]  /*4cd0*/  BAR.SYNC.DEFER_BLOCKING 0x0 ;  /* 0x0000000000007b1d */ /* 0x000fe20000010000 */
[----:B------:R-:W-:-:S13]  /*4ce0*/  ISETP.NE.AND P1, PT, R0, RZ, PT ;  /* 0x000000ff0000720c */ /* 0x000fda0003f25270 */
[----:B------:R-:W-:Y:S05]  /*4cf0*/  @P1 BRA `(.L_x_845) ;  /* 0x0000000800341947 */ /* 0x000fea0003800000 */
[----:B0-----:R-:W0:Y:S01]  /*4d00*/  S2R R3, SR_CgaCtaId ;  /* 0x0000000000037919 */ /* 0x001e220000008800 */
[----:B------:R-:W-:Y:S01]  /*4d10*/  MOV R0, 0x400 ;  /* 0x0000040000007802 */ /* 0x000fe20000000f00 */
[----:B------:R-:W-:Y:S03]  /*4d20*/  BSSY.RECONVERGENT B1, `(.L_x_912) ;  /* 0x0000016000017945 */ /* 0x000fe60003800200 */
[----:B0-----:R-:W-:-:S05]  /*4d30*/  LEA R24, R3, R0, 0x18 ;  /* 0x0000000003187211 */ /* 0x001fca00078ec0ff */
[----:B------:R-:W0:Y:S04]  /*4d40*/  LDS R3, [R24+0x18] ;  /* 0x0000180018037984 */ /* 0x000e280000000800 */
[----:B--2---:R-:W2:Y:S04]  /*4d50*/  LDS.64 R4, [R24+0x20] ;  /* 0x0000200018047984 */ /* 0x004ea80000000a00 */
[----:B------:R0:W1:Y:S04]  /*4d60*/  LDS R18, [R24+0x28] ;  /* 0x0000280018127984 */ /* 0x0000680000000800 */
[----:B------:R0:W1:Y:S02]  /*4d70*/  LDS R16, [R24+0x38] ;  /* 0x0000380018107984 */ /* 0x0000640000000800 */
[----:B0-----:R-:W-:Y:S01]  /*4d80*/  ISETP.GE.AND P0, PT, R8, R3, PT ;  /* 0x000000030800720c */ /* 0x001fe20003f06270 */
[----:B------:R-:W-:-:S02]  /*4d90*/  IMAD.MOV.U32 R19, RZ, RZ, R3 ;  /* 0x000000ffff137224 */ /* 0x000fc400078e0003 */
[----:B--2---:R-:W-:Y:S02]  /*4da0*/  IMAD.MOV.U32 R21, RZ, RZ, R4 ;  /* 0x000000ffff157224 */ /* 0x004fe400078e0004 */
[----:B------:R-:W-:-:S08]  /*4db0*/  IMAD.MOV.U32 R20, RZ, RZ, R5 ;  /* 0x000000ffff147224 */ /* 0x000fd000078e0005 */
[----:B-1----:R-:W-:Y:S05]  /*4dc0*/  @!P0 BRA `(.L_x_913) ;  /* 0x00000000002c8947 */ /* 0x002fea0003800000 */
        /* <DEDUP_REMOVED lines=11> */
.L_x_913:
[----:B------:R-:W-:Y:S05]  /*4e80*/  BSYNC.RECONVERGENT B1 ;  /* 0x0000000000017941 */ /* 0x000fea0003800200 */
.L_x_912:
        /* <DEDUP_REMOVED lines=8> */
[----:B------:R0:W1:Y:S04]  /*4f10*/  LDS.64 R6, [R24+0x40] ;  /* 0x0000400018067984 */ /* 0x0000680000000a00 */
[----:B----4-:R4:W1:Y:S04]  /*4f20*/  LDS.64 R8, [R24+0x50] ;  /* 0x0000500018087984 */ /* 0x0108680000000a00 */
[----:B---3--:R4:W3:Y:S04]  /*4f30*/  LDS.64 R10, [R24+0x60] ;  /* 0x00006000180a7984 */ /* 0x0088e80000000a00 */
        /* <DEDUP_REMOVED lines=16> */
.L_x_915:
[----:B------:R-:W-:Y:S05]  /*5040*/  BSYNC.RECONVERGENT B1 ;  /* 0x0000000000017941 */ /* 0x000fea0003800200 */
.L_x_914:
        /* <DEDUP_REMOVED lines=17> */
.L_x_917:
[----:B------:R-:W-:Y:S05]  /*5160*/  BSYNC.RECONVERGENT B1 ;  /* 0x0000000000017941 */ /* 0x000fea0003800200 */
.L_x_916:
        /* <DEDUP_REMOVED lines=17> */
.L_x_919:
[----:B------:R-:W-:Y:S05]  /*5280*/  BSYNC.RECONVERGENT B1 ;  /* 0x0000000000017941 */ /* 0x000fea0003800200 */
.L_x_918:
[----:B------:R-:W-:Y:S01]  /*5290*/  ISETP.GE.AND P0, PT, R6, R15, PT ;  /* 0x0000000f0600720c */ /* 0x000fe20003f06270 */
[----:B------:R-:W-:Y:S01]  /*52a0*/  BSSY.RECONVERGENT B1, `(.L_x_920) ;  /* 0x0000010000017945 */ /* 0x000fe20003800200 */
[----:B------:R-:W-:Y:S02]  /*52b0*/  IMAD.MOV.U32 R5, RZ, RZ, R15 ;  /* 0x000000ffff057224 */ /* 0x000fe400078e000f */
[----:B---3--:R-:W-:Y:S02]  /*52c0*/  IMAD.MOV.U32 R7, RZ, RZ, R10 ;  /* 0x000000ffff077224 */ /* 0x008fe400078e000a */
        /* <DEDUP_REMOVED lines=13> */
.L_x_921:
[----:B------:R-:W-:Y:S05]  /*53a0*/  BSYNC.RECONVERGENT B1 ;  /* 0x0000000000017941 */ /* 0x000fea0003800200 */
.L_x_920:
        /* <DEDUP_REMOVED lines=17> */
.L_x_923:
[----:B------:R-:W-:Y:S05]  /*54c0*/  BSYNC.RECONVERGENT B1 ;  /* 0x0000000000017941 */ /* 0x000fea0003800200 */
.L_x_922:
        /* <DEDUP_REMOVED lines=16> */
.L_x_845:
[----:B------:R-:W-:Y:S05]  /*55d0*/  BSYNC.RECONVERGENT B0 ;  /* 0x0000000000007941 */ /* 0x000fea0003800200 */
.L_x_812:
[----:B------:R-:W-:Y:S05]  /*55e0*/  @P1 EXIT ;  /* 0x000000000000194d */ /* 0x000fea0003800000 */
[----:B0-234-:R-:W0:Y:S01]  /*55f0*/  LDC.64 R2, c[0x0][0x390] ;  /* 0x0000e400ff027b82 */ /* 0x01de220000000a00 */
[----:B------:R-:W-:-:S04]  /*5600*/  LOP3.LUT R7, R7, R6, RZ, 0x3c, !PT ;  /* 0x0000000607077212 */ /* 0x000fc800078e3cff */
[----:B------:R-:W-:-:S04]  /*5610*/  LOP3.LUT R6, R7, R6, RZ, 0x3c, !PT ;  /* 0x0000000607067212 */ /* 0x000fc800078e3cff */
[----:B------:R-:W-:-:S05]  /*5620*/  LOP3.LUT R7, R7, R6, RZ, 0x3c, !PT ;  /* 0x0000000607077212 */ /* 0x000fca00078e3cff */
[----:B0-----:R-:W-:Y:S04]  /*5630*/  STG.E.64 desc[UR8][R2.64+0x8], R6 ;  /* 0x0000080602007986 */ /* 0x001fe8000c101b08 */
[----:B------:R-:W-:Y:S01]  /*5640*/  STG.E desc[UR8][R2.64], R8 ;  /* 0x0000000802007986 */ /* 0x000fe2000c101908 */
[----:B------:R-:W-:Y:S05]  /*5650*/  EXIT ;  /* 0x000000000000794d */ /* 0x000fea0003800000 */
.L_x_924:
        /* <DEDUP_REMOVED lines=10> */
.L_x_999:


//--------------------- .text._Z10degreeCalcPiS_S_ii --------------------------
	.section	.text._Z10degreeCalcPiS_S_ii,"ax",@progbits
	.align	128
        .global         _Z10degreeCalcPiS_S_ii
        .type           _Z10degreeCalcPiS_S_ii,@function
        .size           _Z10degreeCalcPiS_S_ii,(.L_x_1000 - _Z10degreeCalcPiS_S_ii)
        .other          _Z10degreeCalcPiS_S_ii,@"STO_CUDA_ENTRY STV_DEFAULT"
_Z10degreeCalcPiS_S_ii:
.text._Z10degreeCalcPiS_S_ii:
[----:B------:R-:W-:Y:S01]  /*0000*/  LDC R1, c[0x0][0x37c] ;  /* 0x0000df00ff017b82 */ /* 0x000fe20000000800 */
[----:B------:R-:W0:Y:S01]  /*0010*/  S2R R7, SR_CTAID.X ;  /* 0x0000000000077919 */ /* 0x000e220000002500 */
[----:B------:R-:W0:Y:S01]  /*0020*/  LDCU UR4, c[0x0][0x360] ;  /* 0x00006c00ff0477ac */ /* 0x000e220008000800 */
[----:B------:R-:W0:Y:S01]  /*0030*/  S2R R0, SR_TID.X ;  /* 0x0000000000007919 */ /* 0x000e220000002100 */
[----:B------:R-:W1:Y:S01]  /*0040*/  LDCU UR5, c[0x0][0x398] ;  /* 0x00007300ff0577ac */ /* 0x000e620008000800 */
[----:B0-----:R-:W-:-:S05]  /*0050*/  IMAD R7, R7, UR4, R0 ;  /* 0x0000000407077c24 */ /* 0x001fca000f8e0200 */
[----:B-1----:R-:W-:-:S13]  /*0060*/  ISETP.GE.AND P0, PT, R7, UR5, PT ;  /* 0x0000000507007c0c */ /* 0x002fda000bf06270 */
[----:B------:R-:W-:Y:S05]  /*0070*/  @P0 EXIT ;  /* 0x000000000000094d */ /* 0x000fea0003800000 */
[----:B------:R-:W0:Y:S01]  /*0080*/  LDC.64 R2, c[0x0][0x380] ;  /* 0x0000e000ff027b82 */ /* 0x000e220000000a00 */
[----:B------:R-:W1:Y:S07]  /*0090*/  LDCU.64 UR4, c[0x0][0x358] ;  /* 0x00006b00ff0477ac */ /* 0x000e6e0008000a00 */
[----:B------:R-:W2:Y:S01]  /*00a0*/  LDC.64 R4, c[0x0][0x390] ;  /* 0x0000e400ff047b82 */ /* 0x000ea20000000a00 */
[----:B0-----:R-:W-:-:S05]  /*00b0*/  IMAD.WIDE R2, R7, 0x4, R2 ;  /* 0x0000000407027825 */ /* 0x001fca00078e0202 */
[----:B-1----:R-:W3:Y:S04]  /*00c0*/  LDG.E R0, desc[UR4][R2.64] ;  /* 0x0000000402007981 */ /* 0x002ee8000c1e1900 */
[----:B------:R-:W3:Y:S01]  /*00d0*/  LDG.E R9, desc[UR4][R2.64+0x4] ;  /* 0x0000040402097981 */ /* 0x000ee2000c1e1900 */
[----:B--2---:R-:W-:Y:S01]  /*00e0*/  IMAD.WIDE R4, R7, 0x4, R4 ;  /* 0x0000000407047825 */ /* 0x004fe200078e0204 */
[----:B---3--:R-:W-:-:S05]  /*00f0*/  IADD3 R9, PT, PT, -R0, R9, RZ ;  /* 0x0000000900097210 */ /* 0x008fca0007ffe1ff */
[----:B------:R-:W-:Y:S01]  /*0100*/  STG.E desc[UR4][R4.64], R9 ;  /* 0x0000000904007986 */ /* 0x000fe2000c101904 */
[----:B------:R-:W-:Y:S05]  /*0110*/  EXIT ;  /* 0x000000000000794d */ /* 0x000fea0003800000 */
.L_x_925:
        /* <DEDUP_REMOVED lines=14> */
.L_x_1000:


//--------------------- .text._Z15randomNumberingP17curandStateXORWOWPiii --------------------------
	.section	.text._Z15randomNumberingP17curandStateXORWOWPiii,"ax",@progbits
	.align	128
        .global         _Z15randomNumberingP17curandStateXORWOWPiii
        .type           _Z15randomNumberingP17curandStateXORWOWPiii,@function
        .size           _Z15randomNumberingP17curandStateXORWOWPiii,(.L_x_1001 - _Z15randomNumberingP17curandStateXORWOWPiii)
        .other          _Z15randomNumberingP17curandStateXORWOWPiii,@"STO_CUDA_ENTRY STV_DEFAULT"
_Z15randomNumberingP17curandStateXORWOWPiii:
.text._Z15randomNumberingP17curandStateXORWOWPiii:
[----:B------:R-:W-:Y:S01]  /*0000*/  LDC R1, c[0x0][0x37c] ;  /* 0x0000df00ff017b82 */ /* 0x000fe20000000800 */
[----:B------:R-:W0:Y:S07]  /*0010*/  S2R R0, SR_CTAID.X ;  /* 0x0000000000007919 */ /* 0x000e2e0000002500 */
[----:B------:R-:W1:Y:S01]  /*0020*/  LDC.64 R2, c[0x0][0x380] ;  /* 0x0000e000ff027b82 */ /* 0x000e620000000a00 */
[----:B------:R-:W0:Y:S01]  /*0030*/  LDCU UR4, c[0x0][0x360] ;  /* 0x00006c00ff0477ac */ /* 0x000e220008000800 */
[----:B------:R-:W0:Y:S01]  /*0040*/  S2R R5, SR_TID.X ;  /* 0x0000000000057919 */ /* 0x000e220000002100 */
[----:B------:R-:W2:Y:S01]  /*0050*/  LDCU.64 UR6, c[0x0][0x358] ;  /* 0x00006b00ff0677ac */ /* 0x000ea20008000a00 */
[----:B0-----:R-:W-:Y:S01]  /*0060*/  IMAD R0, R0, UR4, R5 ;  /* 0x0000000400007c24 */ /* 0x001fe2000f8e0205 */
[----:B------:R-:W0:Y:S03]  /*0070*/  LDCU UR4, c[0x0][0x394] ;  /* 0x00007280ff0477ac */ /* 0x000e260008000800 */
[----:B-1----:R-:W-:-:S05]  /*0080*/  IMAD.WIDE R2, R0, 0x30, R2 ;  /* 0x0000003000027825 */ /* 0x002fca00078e0202 */
[----:B--2---:R-:W2:Y:S04]  /*0090*/  LDG.E.64 R10, desc[UR6][R2.64] ;  /* 0x00000006020a7981 */ /* 0x004ea8000c1e1b00 */
[----:B------:R-:W3:Y:S04]  /*00a0*/  LDG.E.64 R6, desc[UR6][R2.64+0x10] ;  /* 0x0000100602067981 */ /* 0x000ee8000c1e1b00 */
[----:B------:R-:W4:Y:S01]  /*00b0*/  LDG.E.64 R4, desc[UR6][R2.64+0x8] ;  /* 0x0000080602047981 */ /* 0x000f22000c1e1b00 */
[----:B------:R-:W-:Y:S01]  /*00c0*/  UMOV UR5, 0x3feffffd ;  /* 0x3feffffd00057882 */ /* 0x000fe20000000000 */
[----:B0-----:R-:W-:Y:S01]  /*00d0*/  UIADD3 UR4, UPT, UPT, UR4, -0x1, URZ ;  /* 0xffffffff04047890 */ /* 0x001fe2000fffe0ff */
[----:B--2---:R-:W-:Y:S01]  /*00e0*/  SHF.R.U32.HI R8, RZ, 0x2, R11 ;  /* 0x00000002ff087819 */ /* 0x004fe2000001160b */
[----:B------:R-:W-:-:S03]  /*00f0*/  VIADD R10, R10, 0x587c5 ;  /* 0x000587c50a0a7836 */ /* 0x000fc60000000000 */
[----:B------:R-:W-:Y:S01]  /*0100*/  LOP3.LUT R8, R8, R11, RZ, 0x3c, !PT ;  /* 0x0000000b08087212 */ /* 0x000fe200078e3cff */
[----:B------:R-:W-:Y:S01]  /*0110*/  IMAD.MOV.U32 R11, RZ, RZ, 0x2f800000 ;  /* 0x2f800000ff0b7424 */ /* 0x000fe200078e00ff */
[C---:B---3--:R-:W-:Y:S01]  /*0120*/  SHF.L.U32 R12, R7.reuse, 0x4, RZ ;  /* 0x00000004070c7819 */ /* 0x048fe200000006ff */
[----:B------:R-:W-:Y:S01]  /*0130*/  IMAD.MOV.U32 R19, RZ, RZ, R6 ;  /* 0x000000ffff137224 */ /* 0x000fe200078e0006 */
[----:B------:R-:W-:Y:S02]  /*0140*/  SHF.L.U32 R9, R8, 0x1, RZ ;  /* 0x0000000108097819 */ /* 0x000fe400000006ff */
[----:B----4-:R-:W-:Y:S02]  /*0150*/  MOV R18, R5 ;  /* 0x0000000500127202 */ /* 0x010fe40000000f00 */
[----:B------:R-:W-:Y:S02]  /*0160*/  LOP3.LUT R9, R7, R12, R9, 0x96, !PT ;  /* 0x0000000c07097212 */ /* 0x000fe400078e9609 */
[----:B------:R-:W0:Y:S01]  /*0170*/  I2F.F64 R12, UR4 ;  /* 0x00000004000c7d12 */ /* 0x000e220008201c00 */
[----:B------:R-:W-:Y:S01]  /*0180*/  UMOV UR4, 0xe7210be9 ;  /* 0xe7210be900047882 */ /* 0x000fe20000000000 */
[----:B------:R-:W-:Y:S01]  /*0190*/  LOP3.LUT R9, R9, R8, RZ, 0x3c, !PT ;  /* 0x0000000809097212 */ /* 0x000fe200078e3cff */
[----:B------:R-:W-:Y:S03]  /*01a0*/  STG.E.64 desc[UR6][R2.64+0x8], R18 ;  /* 0x0000081202007986 */ /* 0x000fe6000c101b06 */
[----:B------:R-:W-:-:S04]  /*01b0*/  IADD3 R8, PT, PT, R9, R10, RZ ;  /* 0x0000000a09087210 */ /* 0x000fc80007ffe0ff */
[----:B------:R-:W-:-:S05]  /*01c0*/  I2FP.F32.U32 R8, R8 ;  /* 0x0000000800087245 */ /* 0x000fca0000201000 */
[----:B------:R-:W-:Y:S01]  /*01d0*/  FFMA R8, R8, R11, 1.1641532182693481445e-10 ;  /* 0x2f00000008087423 */ /* 0x000fe2000000000b */
[----:B0-----:R-:W-:Y:S01]  /*01e0*/  DADD R12, R12, UR4 ;  /* 0x000000040c0c7e29 */ /* 0x001fe20008000000 */
[----:B------:R-:W-:Y:S02]  /*01f0*/  MOV R11, R4 ;  /* 0x00000004000b7202 */ /* 0x000fe40000000f00 */
[----:B------:R0:W1:Y:S03]  /*0200*/  F2F.F64.F32 R14, R8 ;  /* 0x00000008000e7310 */ /* 0x0000660000201800 */
[----:B------:R-:W-:Y:S01]  /*0210*/  STG.E.64 desc[UR6][R2.64], R10 ;  /* 0x0000000a02007986 */ /* 0x000fe2000c101b06 */
[----:B0-----:R-:W-:-:S05]  /*0220*/  IMAD.MOV.U32 R8, RZ, RZ, R7 ;  /* 0x000000ffff087224 */ /* 0x001fca00078e0007 */
[----:B------:R-:W-:Y:S01]  /*0230*/  STG.E.64 desc[UR6][R2.64+0x10], R8 ;  /* 0x0000100802007986 */ /* 0x000fe2000c101b06 */
[----:B-1----:R-:W-:Y:S01]  /*0240*/  DMUL R12, R12, R14 ;  /* 0x0000000e0c0c7228 */ /* 0x002fe20000000000 */
[----:B------:R-:W0:Y:S09]  /*0250*/  LDC.64 R14, c[0x0][0x388] ;  /* 0x0000e200ff0e7b82 */ /* 0x000e320000000a00 */
[----:B------:R-:W1:Y:S02]  /*0260*/  F2F.F32.F64 R12, R12 ;  /* 0x0000000c000c7310 */ /* 0x000e640000301000 */
[----:B-1----:R-:W-:Y:S01]  /*0270*/  FADD R16, R12, 1 ;  /* 0x3f8000000c107421 */ /* 0x002fe20000000000 */
[----:B0-----:R-:W-:-:S05]  /*0280*/  IMAD.WIDE R4, R0, 0x4, R14 ;  /* 0x0000000400047825 */ /* 0x001fca00078e020e */
[----:B------:R-:W0:Y:S02]  /*0290*/  F2I.TRUNC.NTZ R17, R16 ;  /* 0x0000001000117305 */ /* 0x000e24000020f100 */
[----:B0-----:R-:W-:Y:S01]  /*02a0*/  STG.E desc[UR6][R4.64], R17 ;  /* 0x0000001104007986 */ /* 0x001fe2000c101906 */
[----:B------:R-:W-:Y:S05]  /*02b0*/  EXIT ;  /* 0x000000000000794d */ /* 0x000fea0003800000 */
.L_x_926:
        /* <DEDUP_REMOVED lines=12> */
.L_x_1001:


//--------------------- .text._Z12setup_kernelP17curandStateXORWOWm --------------------------
	.section	.text._Z12setup_kernelP17curandStateXORWOWm,"ax",@progbits
	.align	128
        .global         _Z12setup_kernelP17curandStateXORWOWm
        .type           _Z12setup_kernelP17curandStateXORWOWm,@function
        .size           _Z12setup_kernelP17curandStateXORWOWm,(.L_x_1002 - _Z12setup_kernelP17curandStateXORWOWm)
        .other          _Z12setup_kernelP17curandStateXORWOWm,@"STO_CUDA_ENTRY STV_DEFAULT"
_Z12setup_kernelP17curandStateXORWOWm:
.text._Z12setup_kernelP17curandStateXORWOWm:
[----:B------:R-:W-:Y:S01]  /*0000*/  LDC R1, c[0x0][0x37c] ;  /* 0x0000df00ff017b82 */ /* 0x000fe20000000800 */
[----:B------:R-:W0:Y:S07]  /*0010*/  S2R R13, SR_CTAID.X ;  /* 0x00000000000d7919 */ /* 0x000e2e0000002500 */
[----:B------:R-:W1:Y:S01]  /*0020*/  LDC.64 R2, c[0x0][0x388] ;  /* 0x0000e200ff027b82 */ /* 0x000e620000000a00 */
[----:B------:R-:W0:Y:S01]  /*0030*/  LDCU UR6, c[0x0][0x360] ;  /* 0x00006c00ff0677ac */ /* 0x000e220008000800 */
[----:B------:R-:W-:Y:S01]  /*0040*/  BSSY.RECONVERGENT B0, `(.L_x_927) ;  /* 0x00000e5000007945 */ /* 0x000fe20003800200 */
[----:B------:R-:W0:Y:S01]  /*0050*/  S2R R4, SR_TID.X ;  /* 0x0000000000047919 */ /* 0x000e220000002100 */
[----:B------:R-:W2:Y:S04]  /*0060*/  LDCU.64 UR4, c[0x0][0x358] ;  /* 0x00006b00ff0477ac */ /* 0x000ea80008000a00 */
[----:B------:R-:W3:Y:S01]  /*0070*/  LDC.64 R6, c[0x0][0x380] ;  /* 0x0000e000ff067b82 */ /* 0x000ee20000000a00 */
[----:B-1----:R-:W-:-:S02]  /*0080*/  LOP3.LUT R0, R2, 0xaad26b49, RZ, 0x3c, !PT ;  /* 0xaad26b4902007812 */ /* 0x002fc400078e3cff */
[----:B------:R-:W-:-:S03]  /*0090*/  LOP3.LUT R2, R3, 0xf7dcefdd, RZ, 0x3c, !PT ;  /* 0xf7dcefdd03027812 */ /* 0x000fc600078e3cff */
[----:B------:R-:W-:Y:S02]  /*00a0*/  IMAD R0, R0, 0x4182bed5, RZ ;  /* 0x4182bed500007824 */ /* 0x000fe400078e02ff */
[----:B------:R-:W-:Y:S02]  /*00b0*/  IMAD R3, R2, -0x658354e5, RZ ;  /* 0x9a7cab1b02037824 */ /* 0x000fe400078e02ff */
[C---:B------:R-:W-:Y:S01]  /*00c0*/  VIADD R5, R0.reuse, 0x75bcd15 ;  /* 0x075bcd1500057836 */ /* 0x040fe20000000000 */
[C---:B------:R-:W-:Y:S01]  /*00d0*/  LOP3.LUT R8, R0.reuse, 0x159a55e5, RZ, 0x3c, !PT ;  /* 0x159a55e500087812 */ /* 0x040fe200078e3cff */
[----:B0-----:R-:W-:Y:S01]  /*00e0*/  IMAD R13, R13, UR6, R4 ;  /* 0x000000060d0d7c24 */ /* 0x001fe2000f8e0204 */
[C---:B------:R-:W-:Y:S01]  /*00f0*/  IADD3 R4, PT, PT, R0.reuse, 0x64f0c9, R3 ;  /* 0x0064f0c900047810 */ /* 0x040fe20007ffe003 */
[----:B------:R-:W-:Y:S01]  /*0100*/  VIADD R11, R0, 0x583f19 ;  /* 0x00583f19000b7836 */ /* 0x000fe20000000000 */
[----:B------:R-:W-:Y:S01]  /*0110*/  LOP3.LUT R10, R3, 0x5491333, RZ, 0x3c, !PT ;  /* 0x05491333030a7812 */ /* 0x000fe200078e3cff */
[C---:B---3--:R-:W-:Y:S01]  /*0120*/  IMAD.WIDE R6, R13.reuse, 0x30, R6 ;  /* 0x000000300d067825 */ /* 0x048fe200078e0206 */
[----:B------:R-:W-:-:S03]  /*0130*/  ISETP.NE.AND P0, PT, R13, RZ, PT ;  /* 0x000000ff0d00720c */ /* 0x000fc60003f05270 */
[----:B------:R-:W-:Y:S01]  /*0140*/  VIADD R9, R3, 0x1f123bb5 ;  /* 0x1f123bb503097836 */ /* 0x000fe20000000000 */
[----:B--2---:R0:W-:Y:S04]  /*0150*/  STG.E.64 desc[UR4][R6.64], R4 ;  /* 0x0000000406007986 */ /* 0x0041e8000c101b04 */
[----:B------:R0:W-:Y:S04]  /*0160*/  STG.E.64 desc[UR4][R6.64+0x8], R8 ;  /* 0x0000080806007986 */ /* 0x0001e8000c101b04 */
[----:B------:R0:W-:Y:S01]  /*0170*/  STG.E.64 desc[UR4][R6.64+0x10], R10 ;  /* 0x0000100a06007986 */ /* 0x0001e2000c101b04 */
[----:B------:R-:W-:Y:S05]  /*0180*/  @!P0 BRA `(.L_x_928) ;  /* 0x0000000c00408947 */ /* 0x000fea0003800000 */
[----:B------:R-:W-:Y:S01]  /*0190*/  SHF.R.S32.HI R0, RZ, 0x1f, R13 ;  /* 0x0000001fff007819 */ /* 0x000fe2000001140d */
[----:B------:R-:W-:-:S07]  /*01a0*/  IMAD.MOV.U32 R12, RZ, RZ, RZ ;  /* 0x000000ffff0c7224 */ /* 0x000fce00078e00ff */
.L_x_934:
[----:B-1----:R-:W-:Y:S01]  /*01b0*/  LOP3.LUT R2, R13, 0x3, RZ, 0xc0, !PT ;  /* 0x000000030d027812 */ /* 0x002fe200078ec0ff */
[----:B------:R-:W-:Y:S03]  /*01c0*/  BSSY.RECONVERGENT B1, `(.L_x_929) ;  /* 0x00000c6000017945 */ /* 0x000fe60003800200 */
[----:B------:R-:W-:-:S04]  /*01d0*/  ISETP.NE.U32.AND P0, PT, R2, RZ, PT ;  /* 0x000000ff0200720c */ /* 0x000fc80003f05070 */
[----:B------:R-:W-:-:S13]  /*01e0*/  ISETP.NE.AND.EX P0, PT, RZ, RZ, PT, P0 ;  /* 0x000000ffff00720c */ /* 0x000fda0003f05300 */
[----:B------:R-:W-:Y:S05]  /*01f0*/  @!P0 BRA `(.L_x_930) ;  /* 0x0000000c00088947 */ /* 0x000fea0003800000 */
[----:B0-----:R-:W0:Y:S01]  /*0200*/  LDC.64 R8, c[0x4][RZ] ;  /* 0x01000000ff087b82 */ /* 0x001e220000000a00 */
[----:B------:R-:W-:Y:S02]  /*0210*/  IMAD.MOV.U32 R14, RZ, RZ, RZ ;  /* 0x000000ffff0e7224 */ /* 0x000fe400078e00ff */
[----:B0-----:R-:W-:-:S07]  /*0220*/  IMAD.WIDE.U32 R8, R12, 0xc80, R8 ;  /* 0x00000c800c087825 */ /* 0x001fce00078e0008 */
.L_x_933:
[----:B-1----:R-:W-:Y:S01]  /*0230*/  IMAD.MOV.U32 R15, RZ, RZ, RZ ;  /* 0x000000ffff0f7224 */ /* 0x002fe200078e00ff */
[----:B------:R-:W-:Y:S01]  /*0240*/  CS2R R2, SRZ ;  /* 0x0000000000027805 */ /* 0x000fe2000001ff00 */
[----:B------:R-:W-:Y:S01]  /*0250*/  IMAD.MOV.U32 R17, RZ, RZ, RZ ;  /* 0x000000ffff117224 */ /* 0x000fe200078e00ff */
[----:B------:R-:W-:-:S07]  /*0260*/  CS2R R4, SRZ ;  /* 0x0000000000047805 */ /* 0x000fce000001ff00 */
.L_x_932:
[----:B------:R-:W-:-:S05]  /*0270*/  IMAD.WIDE.U32 R10, R17, 0x4, R6 ;  /* 0x00000004110a7825 */ /* 0x000fca00078e0006 */
[----:B------:R0:W5:Y:S01]  /*0280*/  LDG.E R16, desc[UR4][R10.64+0x4] ;  /* 0x000004040a107981 */ /* 0x000162000c1e1900 */
[----:B------:R-:W-:-:S07]  /*0290*/  IMAD.MOV.U32 R19, RZ, RZ, RZ ;  /* 0x000000ffff137224 */ /* 0x000fce00078e00ff */
.L_x_931:
[----:B-----5:R-:W-:Y:S01]  /*02a0*/  SHF.R.U32.HI R24, RZ, R19, R16 ;  /* 0x00000013ff187219 */ /* 0x020fe20000011610 */
[----:B0-----:R-:W-:-:S03]  /*02b0*/  IMAD.SHL.U32 R10, R17, 0x20, RZ ;  /* 0x00000020110a7824 */ /* 0x001fc600078e00ff */
[----:B------:R-:W-:Y:S01]  /*02c0*/  LOP3.LUT R11, R24, 0x1, RZ, 0xc0, !PT ;  /* 0x00000001180b7812 */ /* 0x000fe200078ec0ff */
[----:B------:R-:W-:-:S03]  /*02d0*/  IMAD.IADD R10, R10, 0x1, R19 ;  /* 0x000000010a0a7824 */ /* 0x000fc600078e0213 */
[----:B------:R-:W-:Y:S01]  /*02e0*/  ISETP.NE.U32.AND P0, PT, R11, 0x1, PT ;  /* 0x000000010b00780c */ /* 0x000fe20003f05070 */
[----:B------:R-:W-:-:S03]  /*02f0*/  IMAD R11, R10, 0x5, RZ ;  /* 0x000000050a0b7824 */ /* 0x000fc600078e02ff */
[----:B------:R-:W-:Y:S01]  /*0300*/  R2P PR, R24, 0x7e ;  /* 0x0000007e18007804 */ /* 0x000fe20000000000 */
[----:B------:R-:W-:-:S08]  /*0310*/  IMAD.WIDE.U32 R10, R11, 0x4, R8 ;  /* 0x000000040b0a7825 */ /* 0x000fd000078e0008 */
[----:B------:R-:W2:Y:S04]  /*0320*/  @!P0 LDG.E R18, desc[UR4][R10.64] ;  /* 0x000000040a128981 */ /* 0x000ea8000c1e1900 */
[----:B------:R-:W3:Y:S04]  /*0330*/  @!P0 LDG.E R20, desc[UR4][R10.64+0x10] ;  /* 0x000010040a148981 */ /* 0x000ee8000c1e1900 */
[----:B------:R-:W4:Y:S04]  /*0340*/  @P1 LDG.E R22, desc[UR4][R10.64+0x14] ;  /* 0x000014040a161981 */ /* 0x000f28000c1e1900 */
[----:B------:R-:W4:Y:S04]  /*0350*/  @P2 LDG.E R26, desc[UR4][R10.64+0x28] ;  /* 0x000028040a1a2981 */ /* 0x000f28000c1e1900 */
[----:B------:R-:W4:Y:S04]  /*0360*/  @!P0 LDG.E R21, desc[UR4][R10.64+0x4] ;  /* 0x000004040a158981 */ /* 0x000f28000c1e1900 */
[----:B------:R-:W4:Y:S04]  /*0370*/  @!P0 LDG.E R23, desc[UR4][R10.64+0xc] ;  /* 0x00000c040a178981 */ /* 0x000f28000c1e1900 */
[----:B------:R-:W4:Y:S04]  /*0380*/  @P1 LDG.E R25, desc[UR4][R10.64+0x18] ;  /* 0x000018040a191981 */ /* 0x000f28000c1e1900 */
[----:B------:R-:W4:Y:S04]  /*0390*/  @P3 LDG.E R28, desc[UR4][R10.64+0x3c] ;  /* 0x00003c040a1c3981 */ /* 0x000f28000c1e1900 */
[----:B------:R-:W4:Y:S01]  /*03a0*/  @P6 LDG.E R27, desc[UR4][R10.64+0x7c] ;  /* 0x00007c040a1b6981 */ /* 0x000f22000c1e1900 */
[----:B--2---:R-:W-:-:S03]  /*03b0*/  @!P0 LOP3.LUT R15, R15, R18, RZ, 0x3c, !PT ;  /* 0x000000120f0f8212 */ /* 0x004fc600078e3cff */
[----:B------:R-:W2:Y:S01]  /*03c0*/  @!P0 LDG.E R18, desc[UR4][R10.64+0x8] ;  /* 0x000008040a128981 */ /* 0x000ea2000c1e1900 */
[----:B---3--:R-:W-:-:S03]  /*03d0*/  @!P0 LOP3.LUT R3, R3, R20, RZ, 0x3c, !PT ;  /* 0x0000001403038212 */ /* 0x008fc600078e3cff */
[----:B------:R-:W3:Y:S01]  /*03e0*/  @P1 LDG.E R20, desc[UR4][R10.64+0x24] ;  /* 0x000024040a141981 */ /* 0x000ee2000c1e1900 */
[----:B----4-:R-:W-:-:S03]  /*03f0*/  @P1 LOP3.LUT R15, R15, R22, RZ, 0x3c, !PT ;  /* 0x000000160f0f1212 */ /* 0x010fc600078e3cff */
[----:B------:R-:W4:Y:S01]  /*0400*/  @P2 LDG.E R22, desc[UR4][R10.64+0x38] ;  /* 0x000038040a162981 */ /* 0x000f22000c1e1900 */
[----:B------:R-:W-:-:S03]  /*0410*/  @P2 LOP3.LUT R15, R15, R26, RZ, 0x3c, !PT ;  /* 0x0000001a0f0f2212 */ /* 0x000fc600078e3cff */
[----:B------:R-:W4:Y:S01]  /*0420*/  @P4 LDG.E R26, desc[UR4][R10.64+0x50] ;  /* 0x000050040a1a4981 */ /* 0x000f22000c1e1900 */
[----:B------:R-:W-:-:S03]  /*0430*/  @!P0 LOP3.LUT R4, R4, R21, RZ, 0x3c, !PT ;  /* 0x0000001504048212 */ /* 0x000fc600078e3cff */
[----:B------:R-:W4:Y:S01]  /*0440*/  @P1 LDG.E R21, desc[UR4][R10.64+0x20] ;  /* 0x000020040a151981 */ /* 0x000f22000c1e1900 */
[----:B------:R-:W-:-:S03]  /*0450*/  @!P0 LOP3.LUT R2, R2, R23, RZ, 0x3c, !PT ;  /* 0x0000001702028212 */ /* 0x000fc600078e3cff */
[----:B------:R-:W4:Y:S01]  /*0460*/  @P2 LDG.E R23, desc[UR4][R10.64+0x2c] ;  /* 0x00002c040a172981 */ /* 0x000f22000c1e1900 */
[----:B------:R-:W-:-:S03]  /*0470*/  @P1 LOP3.LUT R4, R4, R25, RZ, 0x3c, !PT ;  /* 0x0000001904041212 */ /* 0x000fc600078e3cff */
[----:B------:R-:W4:Y:S01]  /*0480*/  @P2 LDG.E R25, desc[UR4][R10.64+0x34] ;  /* 0x000034040a192981 */ /* 0x000f22000c1e1900 */
[----:B--2---:R-:W-:-:S03]  /*0490*/  @!P0 LOP3.LUT R5, R5, R18, RZ, 0x3c, !PT ;  /* 0x0000001205058212 */ /* 0x004fc600078e3cff */
[----:B------:R-:W2:Y:S01]  /*04a0*/  @P1 LDG.E R18, desc[UR4][R10.64+0x1c] ;  /* 0x00001c040a121981 */ /* 0x000ea2000c1e1900 */
[----:B---3--:R-:W-:-:S03]  /*04b0*/  @P1 LOP3.LUT R3, R3, R20, RZ, 0x3c, !PT ;  /* 0x0000001403031212 */ /* 0x008fc600078e3cff */
[----:B------:R-:W3:Y:S01]  /*04c0*/  @P2 LDG.E R20, desc[UR4][R10.64+0x30] ;  /* 0x000030040a142981 */ /* 0x000ee2000c1e1900 */
[----:B----4-:R-:W-:-:S03]  /*04d0*/  @P2 LOP3.LUT R3, R3, R22, RZ, 0x3c, !PT ;  /* 0x0000001603032212 */ /* 0x010fc600078e3cff */
[----:B------:R-:W4:Y:S01]  /*04e0*/  @P3 LDG.E R22, desc[UR4][R10.64+0x4c] ;  /* 0x00004c040a163981 */ /* 0x000f22000c1e1900 */
[----:B------:R-:W-:-:S04]  /*04f0*/  @P3 LOP3.LUT R15, R15, R28, RZ, 0x3c, !PT ;  /* 0x0000001c0f0f3212 */ /* 0x000fc800078e3cff */
[----:B------:R-:W-:Y:S02]  /*0500*/  @P4 LOP3.LUT R15, R15, R26, RZ, 0x3c, !PT ;  /* 0x0000001a0f0f4212 */ /* 0x000fe400078e3cff */
[----:B------:R-:W-:Y:S01]  /*0510*/  @P1 LOP3.LUT R2, R2, R21, RZ, 0x3c, !PT ;  /* 0x0000001502021212 */ /* 0x000fe200078e3cff */
[----:B------:R-:W4:Y:S04]  /*0520*/  @P5 LDG.E R26, desc[UR4][R10.64+0x64] ;  /* 0x000064040a1a5981 */ /* 0x000f28000c1e1900 */
[----:B------:R-:W4:Y:S01]  /*0530*/  @P3 LDG.E R21, desc[UR4][R10.64+0x40] ;  /* 0x000040040a153981 */ /* 0x000f22000c1e1900 */
[----:B------:R-:W-:Y:S02]  /*0540*/  @P2 LOP3.LUT R4, R4, R23, RZ, 0x3c, !PT ;  /* 0x0000001704042212 */ /* 0x000fe400078e3cff */
[----:B------:R-:W-:Y:S01]  /*0550*/  @P2 LOP3.LUT R2, R2, R25, RZ, 0x3c, !PT ;  /* 0x0000001902022212 */ /* 0x000fe200078e3cff */
[----:B------:R-:W4:Y:S04]  /*0560*/  @P3 LDG.E R23, desc[UR4][R10.64+0x48] ;  /* 0x000048040a173981 */ /* 0x000f28000c1e1900 */
[----:B------:R-:W4:Y:S01]  /*0570*/  @P4 LDG.E R25, desc[UR4][R10.64+0x54] ;  /* 0x000054040a194981 */ /* 0x000f22000c1e1900 */
[----:B--2---:R-:W-:-:S03]  /*0580*/  @P1 LOP3.LUT R5, R5, R18, RZ, 0x3c, !PT ;  /* 0x0000001205051212 */ /* 0x004fc600078e3cff */
[----:B------:R-:W2:Y:S01]  /*0590*/  @P3 LDG.E R18, desc[UR4][R10.64+0x44] ;  /* 0x000044040a123981 */ /* 0x000ea2000c1e1900 */
[----:B---3--:R-:W-:-:S03]  /*05a0*/  @P2 LOP3.LUT R5, R5, R20, RZ, 0x3c, !PT ;  /* 0x0000001405052212 */ /* 0x008fc600078e3cff */
[----:B------:R-:W3:Y:S01]  /*05b0*/  @P4 LDG.E R20, desc[UR4][R10.64+0x58] ;  /* 0x000058040a144981 */ /* 0x000ee2000c1e1900 */
[----:B----4-:R-:W-:-:S03]  /*05c0*/  @P3 LOP3.LUT R3, R3, R22, RZ, 0x3c, !PT ;  /* 0x0000001603033212 */ /* 0x010fc600078e3cff */
[----:B------:R-:W4:Y:S01]  /*05d0*/  @P4 LDG.E R22, desc[UR4][R10.64+0x60] ;  /* 0x000060040a164981 */ /* 0x000f22000c1e1900 */
[----:B------:R-:W-:Y:S02]  /*05e0*/  LOP3.LUT P0, RZ, R24, 0x80, RZ, 0xc0, !PT ;  /* 0x0000008018ff7812 */ /* 0x000fe4000780c0ff */
[----:B------:R-:W-:Y:S02]  /*05f0*/  @P5 LOP3.LUT R15, R15, R26, RZ, 0x3c, !PT ;  /* 0x0000001a0f0f5212 */ /* 0x000fe400078e3cff */
[----:B------:R-:W4:Y:S01]  /*0600*/  @P6 LDG.E R26, desc[UR4][R10.64+0x78] ;  /* 0x000078040a1a6981 */ /* 0x000f22000c1e1900 */
[----:B------:R-:W-:-:S03]  /*0610*/  @P3 LOP3.LUT R4, R4, R21, RZ, 0x3c, !PT ;  /* 0x0000001504043212 */ /* 0x000fc600078e3cff */
[----:B------:R-:W4:Y:S01]  /*0620*/  @P4 LDG.E R21, desc[UR4][R10.64+0x5c] ;  /* 0x00005c040a154981 */ /* 0x000f22000c1e1900 */
[----:B------:R-:W-:-:S03]  /*0630*/  @P3 LOP3.LUT R2, R2, R23, RZ, 0x3c, !PT ;  /* 0x0000001702023212 */ /* 0x000fc600078e3cff */
[----:B------:R-:W4:Y:S01]  /*0640*/  @P5 LDG.E R23, desc[UR4][R10.64+0x68] ;  /* 0x000068040a175981 */ /* 0x000f22000c1e1900 */
[----:B------:R-:W-:-:S03]  /*0650*/  @P4 LOP3.LUT R4, R4, R25, RZ, 0x3c, !PT ;  /* 0x0000001904044212 */ /* 0x000fc600078e3cff */
[----:B------:R-:W4:Y:S01]  /*0660*/  @P5 LDG.E R25, desc[UR4][R10.64+0x70] ;  /* 0x000070040a195981 */ /* 0x000f22000c1e1900 */
[----:B--2---:R-:W-:-:S03]  /*0670*/  @P3 LOP3.LUT R5, R5, R18, RZ, 0x3c, !PT ;  /* 0x0000001205053212 */ /* 0x004fc600078e3cff */
[----:B------:R-:W2:Y:S01]  /*0680*/  @P5 LDG.E R18, desc[UR4][R10.64+0x6c] ;  /* 0x00006c040a125981 */ /* 0x000ea2000c1e1900 */
[----:B---3--:R-:W-:-:S03]  /*0690*/  @P4 LOP3.LUT R5, R5, R20, RZ, 0x3c, !PT ;  /* 0x0000001405054212 */ /* 0x008fc600078e3cff */
[----:B------:R-:W3:Y:S01]  /*06a0*/  @P5 LDG.E R20, desc[UR4][R10.64+0x74] ;  /* 0x000074040a145981 */ /* 0x000ee2000c1e1900 */
[----:B----4-:R-:W-:-:S03]  /*06b0*/  @P4 LOP3.LUT R3, R3, R22, RZ, 0x3c, !PT ;  /* 0x0000001603034212 */ /* 0x010fc600078e3cff */
[----:B------:R-:W4:Y:S01]  /*06c0*/  @P0 LDG.E R22, desc[UR4][R10.64+0x8c] ;  /* 0x00008c040a160981 */ /* 0x000f22000c1e1900 */
[----:B------:R-:W-:-:S03]  /*06d0*/  @P6 LOP3.LUT R15, R15, R26, RZ, 0x3c, !PT ;  /* 0x0000001a0f0f6212 */ /* 0x000fc600078e3cff */
        /* <DEDUP_REMOVED lines=13> */
[----:B------:R-:W-:Y:S02]  /*07b0*/  @P6 LOP3.LUT R4, R4, R27, RZ, 0x3c, !PT ;  /* 0x0000001b04046212 */ /* 0x000fe400078e3cff */
[----:B------:R-:W-:Y:S02]  /*07c0*/  @P6 LOP3.LUT R2, R2, R21, RZ, 0x3c, !PT ;  /* 0x0000001502026212 */ /* 0x000fe400078e3cff */
[----:B------:R-:W-:Y:S02]  /*07d0*/  @P0 LOP3.LUT R4, R4, R23, RZ, 0x3c, !PT ;  /* 0x0000001704040212 */ /* 0x000fe400078e3cff */
[----:B------:R-:W-:Y:S02]  /*07e0*/  @P0 LOP3.LUT R2, R2, R25, RZ, 0x3c, !PT ;  /* 0x0000001902020212 */ /* 0x000fe400078e3cff */
[----:B--2---:R-:W-:Y:S02]  /*07f0*/  @P6 LOP3.LUT R5, R5, R18, RZ, 0x3c, !PT ;  /* 0x0000001205056212 */ /* 0x004fe400078e3cff */
[----:B---3--:R-:W-:-:S02]  /*0800*/  @P6 LOP3.LUT R3, R3, R20, RZ, 0x3c, !PT ;  /* 0x0000001403036212 */ /* 0x008fc400078e3cff */
[----:B----4-:R-:W-:Y:S02]  /*0810*/  @P0 LOP3.LUT R5, R5, R22, RZ, 0x3c, !PT ;  /* 0x0000001605050212 */ /* 0x010fe400078e3cff */
[----:B------:R-:W-:Y:S02]  /*0820*/  @P0 LOP3.LUT R3, R3, R26, RZ, 0x3c, !PT ;  /* 0x0000001a03030212 */ /* 0x000fe400078e3cff */
[----:B------:R-:W-:-:S13]  /*0830*/  R2P PR, R24.B1, 0x7f ;  /* 0x0000007f18007804 */ /* 0x000fda0000001000 */
[----:B------:R-:W2:Y:S04]  /*0840*/  @P0 LDG.E R18, desc[UR4][R10.64+0xa0] ;  /* 0x0000a0040a120981 */ /* 0x000ea8000c1e1900 */
[----:B------:R-:W3:Y:S04]  /*0850*/  @P1 LDG.E R22, desc[UR4][R10.64+0xb4] ;  /* 0x0000b4040a161981 */ /* 0x000ee8000c1e1900 */
[----:B------:R-:W4:Y:S04]  /*0860*/  @P2 LDG.E R26, desc[UR4][R10.64+0xc8] ;  /* 0x0000c8040a1a2981 */ /* 0x000f28000c1e1900 */
[----:B------:R-:W4:Y:S04]  /*0870*/  @P3 LDG.E R28, desc[UR4][R10.64+0xdc] ;  /* 0x0000dc040a1c3981 */ /* 0x000f28000c1e1900 */
[----:B------:R-:W4:Y:S04]  /*0880*/  @P0 LDG.E R23, desc[UR4][R10.64+0xa4] ;  /* 0x0000a4040a170981 */ /* 0x000f28000c1e1900 */
[----:B------:R-:W4:Y:S04]  /*0890*/  @P0 LDG.E R20, desc[UR4][R10.64+0xa8] ;  /* 0x0000a8040a140981 */ /* 0x000f28000c1e1900 */
[----:B------:R-:W4:Y:S04]  /*08a0*/  @P4 LDG.E R25, desc[UR4][R10.64+0xf0] ;  /* 0x0000f0040a194981 */ /* 0x000f28000c1e1900 */
        /* <DEDUP_REMOVED lines=21> */
[----:B------:R-:W-:Y:S02]  /*0a00*/  LOP3.LUT P0, RZ, R24, 0x8000, RZ, 0xc0, !PT ;  /* 0x0000800018ff7812 */ /* 0x000fe4000780c0ff */
[----:B----4-:R-:W-:Y:S01]  /*0a10*/  @P5 LOP3.LUT R15, R15, R26, RZ, 0x3c, !PT ;  /* 0x0000001a0f0f5212 */ /* 0x010fe200078e3cff */
[----:B------:R-:W4:Y:S04]  /*0a20*/  @P3 LDG.E R24, desc[UR4][R10.64+0xe4] ;  /* 0x0000e4040a183981 */ /* 0x000f28000c1e1900 */
[----:B------:R-:W2:Y:S01]  /*0a30*/  @P6 LDG.E R26, desc[UR4][R10.64+0x118] ;  /* 0x000118040a1a6981 */ /* 0x000ea2000c1e1900 */
        /* <DEDUP_REMOVED lines=8> */
[----:B---3--:R-:W-:-:S03]  /*0ac0*/  @P2 LOP3.LUT R3, R3, R22, RZ, 0x3c, !PT ;  /* 0x0000001603032212 */ /* 0x008fc600078e3cff */
[----:B------:R-:W3:Y:S01]  /*0ad0*/  @P4 LDG.E R22, desc[UR4][R10.64+0x100] ;  /* 0x000100040a164981 */ /* 0x000ee2000c1e1900 */
[----:B--2---:R-:W-:-:S03]  /*0ae0*/  @P6 LOP3.LUT R15, R15, R26, RZ, 0x3c, !PT ;  /* 0x0000001a0f0f6212 */ /* 0x004fc600078e3cff */
[----:B------:R-:W2:Y:S01]  /*0af0*/  @P0 LDG.E R26, desc[UR4][R10.64+0x12c] ;  /* 0x00012c040a1a0981 */ /* 0x000ea2000c1e1900 */
[----:B----4-:R-:W-:-:S03]  /*0b00*/  @P2 LOP3.LUT R2, R2, R23, RZ, 0x3c, !PT ;  /* 0x0000001702022212 */ /* 0x010fc600078e3cff */
[----:B------:R-:W4:Y:S01]  /*0b10*/  @P4 LDG.E R23, desc[UR4][R10.64+0xfc] ;  /* 0x0000fc040a174981 */ /* 0x000f22000c1e1900 */
[----:B------:R-:W-:-:S03]  /*0b20*/  @P2 LOP3.LUT R5, R5, R20, RZ, 0x3c, !PT ;  /* 0x0000001405052212 */ /* 0x000fc600078e3cff */
[----:B------:R-:W4:Y:S01]  /*0b30*/  @P4 LDG.E R20, desc[UR4][R10.64+0xf8] ;  /* 0x0000f8040a144981 */ /* 0x000f22000c1e1900 */
[----:B------:R-:W-:Y:S02]  /*0b40*/  @P3 LOP3.LUT R2, R2, R27, RZ, 0x3c, !PT ;  /* 0x0000001b02023212 */ /* 0x000fe400078e3cff */
[----:B------:R-:W-:Y:S01]  /*0b50*/  @P3 LOP3.LUT R4, R4, R25, RZ, 0x3c, !PT ;  /* 0x0000001904043212 */ /* 0x000fe200078e3cff */
[----:B------:R-:W4:Y:S01]  /*0b60*/  @P5 LDG.E R27, desc[UR4][R10.64+0x110] ;  /* 0x000110040a1b5981 */ /* 0x000f22000c1e1900 */
[----:B------:R-:W-:-:S03]  /*0b70*/  @P3 LOP3.LUT R5, R5, R24, RZ, 0x3c, !PT ;  /* 0x0000001805053212 */ /* 0x000fc600078e3cff */
[----:B------:R-:W4:Y:S04]  /*0b80*/  @P5 LDG.E R25, desc[UR4][R10.64+0x108] ;  /* 0x000108040a195981 */ /* 0x000f28000c1e1900 */
        /* <DEDUP_REMOVED lines=19> */
[----:B------:R-:W-:-:S05]  /*0cc0*/  VIADD R19, R19, 0x10 ;  /* 0x0000001013137836 */ /* 0x000fca0000000000 */
[----:B------:R-:W-:Y:S02]  /*0cd0*/  ISETP.NE.AND P1, PT, R19, 0x20, PT ;  /* 0x000000201300780c */ /* 0x000fe40003f25270 */
[----:B------:R-:W-:Y:S02]  /*0ce0*/  @P5 LOP3.LUT R3, R3, R18, RZ, 0x3c, !PT ;  /* 0x0000001203035212 */ /* 0x000fe400078e3cff */
[----:B------:R-:W-:Y:S02]  /*0cf0*/  @P6 LOP3.LUT R4, R4, R21, RZ, 0x3c, !PT ;  /* 0x0000001504046212 */ /* 0x000fe400078e3cff */
[----:B---3--:R-:W-:-:S04]  /*0d00*/  @P6 LOP3.LUT R3, R3, R22, RZ, 0x3c, !PT ;  /* 0x0000001603036212 */ /* 0x008fc800078e3cff */
[----:B--2---:R-:W-:Y:S02]  /*0d10*/  @P0 LOP3.LUT R3, R3, R26, RZ, 0x3c, !PT ;  /* 0x0000001a03030212 */ /* 0x004fe400078e3cff */
[----:B----4-:R-:W-:Y:S02]  /*0d20*/  @P6 LOP3.LUT R2, R2, R23, RZ, 0x3c, !PT ;  /* 0x0000001702026212 */ /* 0x010fe400078e3cff */
[----:B------:R-:W-:Y:S02]  /*0d30*/  @P6 LOP3.LUT R5, R5, R20, RZ, 0x3c, !PT ;  /* 0x0000001405056212 */ /* 0x000fe400078e3cff */
[----:B------:R-:W-:Y:S02]  /*0d40*/  @P0 LOP3.LUT R2, R2, R27, RZ, 0x3c, !PT ;  /* 0x0000001b02020212 */ /* 0x000fe400078e3cff */
[----:B------:R-:W-:Y:S02]  /*0d50*/  @P0 LOP3.LUT R4, R4, R25, RZ, 0x3c, !PT ;  /* 0x0000001904040212 */ /* 0x000fe400078e3cff */
[----:B------:R-:W-:Y:S01]  /*0d60*/  @P0 LOP3.LUT R5, R5, R24, RZ, 0x3c, !PT ;  /* 0x0000001805050212 */ /* 0x000fe200078e3cff */
[----:B------:R-:W-:Y:S06]  /*0d70*/  @P1 BRA `(.L_x_931) ;  /* 0xfffffff400481947 */ /* 0x000fec000383ffff */
[----:B------:R-:W-:-:S05]  /*0d80*/  VIADD R17, R17, 0x1 ;  /* 0x0000000111117836 */ /* 0x000fca0000000000 */
[----:B------:R-:W-:-:S13]  /*0d90*/  ISETP.NE.AND P0, PT, R17, 0x5, PT ;  /* 0x000000051100780c */ /* 0x000fda0003f05270 */
[----:B------:R-:W-:Y:S05]  /*0da0*/  @P0 BRA `(.L_x_932) ;  /* 0xfffffff400300947 */ /* 0x000fea000383ffff */
[----:B------:R1:W-:Y:S01]  /*0db0*/  STG.E.64 desc[UR4][R6.64+0x8], R4 ;  /* 0x0000080406007986 */ /* 0x0003e2000c101b04 */
[----:B------:R-:W-:Y:S01]  /*0dc0*/  VIADD R14, R14, 0x1 ;  /* 0x000000010e0e7836 */ /* 0x000fe20000000000 */
[----:B------:R-:W-:Y:S02]  /*0dd0*/  LOP3.LUT R11, R13, 0x3, RZ, 0xc0, !PT ;  /* 0x000000030d0b7812 */ /* 0x000fe400078ec0ff */
[----:B------:R1:W-:Y:S02]  /*0de0*/  STG.E.64 desc[UR4][R6.64+0x10], R2 ;  /* 0x0000100206007986 */ /* 0x0003e4000c101b04 */
[----:B------:R-:W-:Y:S02]  /*0df0*/  ISETP.GE.U32.AND P0, PT, R14, R11, PT ;  /* 0x0000000b0e00720c */ /* 0x000fe40003f06070 */
[----:B------:R1:W-:Y:S11]  /*0e00*/  STG.E desc[UR4][R6.64+0x4], R15 ;  /* 0x0000040f06007986 */ /* 0x0003f6000c101904 */
[----:B------:R-:W-:Y:S05]  /*0e10*/  @!P0 BRA `(.L_x_933) ;  /* 0xfffffff400048947 */ /* 0x000fea000383ffff */
.L_x_930:
[----:B------:R-:W-:Y:S05]  /*0e20*/  BSYNC.RECONVERGENT B1 ;  /* 0x0000000000017941 */ /* 0x000fea0003800200 */
.L_x_929:
[C---:B------:R-:W-:Y:S01]  /*0e30*/  ISETP.GT.U32.AND P0, PT, R13.reuse, 0x3, PT ;  /* 0x000000030d00780c */ /* 0x040fe20003f04070 */
[----:B------:R-:W-:Y:S01]  /*0e40*/  VIADD R12, R12, 0x1 ;  /* 0x000000010c0c7836 */ /* 0x000fe20000000000 */
[--C-:B------:R-:W-:Y:S02]  /*0e50*/  SHF.R.U64 R13, R13, 0x2, R0.reuse ;  /* 0x000000020d0d7819 */ /* 0x100fe40000001200 */
[----:B------:R-:W-:Y:S02]  /*0e60*/  ISETP.GT.U32.AND.EX P0, PT, R0, RZ, PT, P0 ;  /* 0x000000ff0000720c */ /* 0x000fe40003f04100 */
[----:B------:R-:W-:-:S11]  /*0e70*/  SHF.R.U32.HI R0, RZ, 0x2, R0 ;  /* 0x00000002ff007819 */ /* 0x000fd60000011600 */
[----:B------:R-:W-:Y:S05]  /*0e80*/  @P0 BRA `(.L_x_934) ;  /* 0xfffffff000c80947 */ /* 0x000fea000383ffff */
.L_x_928:
[----:B------:R-:W-:Y:S05]  /*0e90*/  BSYNC.RECONVERGENT B0 ;  /* 0x0000000000007941 */ /* 0x000fea0003800200 */
.L_x_927:
[----:B------:R-:W-:Y:S04]  /*0ea0*/  STG.E.64 desc[UR4][R6.64+0x18], RZ ;  /* 0x000018ff06007986 */ /* 0x000fe8000c101b04 */
[----:B------:R-:W-:Y:S04]  /*0eb0*/  STG.E desc[UR4][R6.64+0x20], RZ ;  /* 0x000020ff06007986 */ /* 0x000fe8000c101904 */
[----:B------:R-:W-:Y:S01]  /*0ec0*/  STG.E.64 desc[UR4][R6.64+0x28], RZ ;  /* 0x000028ff06007986 */ /* 0x000fe2000c101b04 */
[----:B------:R-:W-:Y:S05]  /*0ed0*/  EXIT ;  /* 0x000000000000794d */ /* 0x000fea0003800000 */
.L_x_935:
        /* <DEDUP_REMOVED lines=10> */
.L_x_1002:


//--------------------- .text._Z12colourMinMaxPiS_S_iiS_i --------------------------
	.section	.text._Z12colourMinMaxPiS_S_iiS_i,"ax",@progbits
	.align	128
        .global         _Z12colourMinMaxPiS_S_iiS_i
        .type           _Z12colourMinMaxPiS_S_iiS_i,@function
        .size           _Z12colourMinMaxPiS_S_iiS_i,(.L_x_1003 - _Z12colourMinMaxPiS_S_iiS_i)
        .other          _Z12colourMinMaxPiS_S_iiS_i,@"STO_CUDA_ENTRY STV_DEFAULT"
_Z12colourMinMaxPiS_S_iiS_i:
.text._Z12colourMinMaxPiS_S_iiS_i:
        /* <DEDUP_REMOVED lines=9> */
[----:B------:R-:W1:Y:S01]  /*0090*/  LDCU.64 UR4, c[0x0][0x358] ;  /* 0x00006b00ff0477ac */ /* 0x000e620008000a00 */
[----:B0-----:R-:W-:-:S05]  /*00a0*/  IMAD.WIDE R2, R0, 0x4, R2 ;  /* 0x0000000400027825 */ /* 0x001fca00078e0202 */
[----:B-1----:R-:W2:Y:S02]  /*00b0*/  LDG.E R4, desc[UR4][R2.64] ;  /* 0x0000000402047981 */ /* 0x002ea4000c1e1900 */
[----:B--2---:R-:W-:-:S13]  /*00c0*/  ISETP.NE.AND P0, PT, R4, RZ, PT ;  /* 0x000000ff0400720c */ /* 0x004fda0003f05270 */
[----:B------:R-:W-:Y:S05]  /*00d0*/  @P0 EXIT ;  /* 0x000000000000094d */ /* 0x000fea0003800000 */
[----:B------:R-:W0:Y:S02]  /*00e0*/  LDC.64 R4, c[0x0][0x380] ;  /* 0x0000e000ff047b82 */ /* 0x000e240000000a00 */
[----:B0-----:R-:W-:-:S05]  /*00f0*/  IMAD.WIDE R4, R0, 0x4, R4 ;  /* 0x0000000400047825 */ /* 0x001fca00078e0204 */
[----:B------:R-:W2:Y:S04]  /*0100*/  LDG.E R15, desc[UR4][R4.64] ;  /* 0x00000004040f7981 */ /* 0x000ea8000c1e1900 */
[----:B------:R-:W2:Y:S01]  /*0110*/  LDG.E R12, desc[UR4][R4.64+0x4] ;  /* 0x00000404040c7981 */ /* 0x000ea2000c1e1900 */
[----:B------:R-:W-:Y:S01]  /*0120*/  BSSY.RECONVERGENT B0, `(.L_x_936) ;  /* 0x0000047000007945 */ /* 0x000fe20003800200 */
[----:B------:R-:W-:Y:S02]  /*0130*/  PLOP3.LUT P1, PT, PT, PT, PT, 0x8, 0x80 ;  /* 0x000000000080781c */ /* 0x000fe40003f2e170 */
[----:B------:R-:W-:Y:S02]  /*0140*/  PLOP3.LUT P0, PT, PT, PT, PT, 0x8, 0x80 ;  /* 0x000000000080781c */ /* 0x000fe40003f0e170 */
[----:B--2---:R-:W-:-:S13]  /*0150*/  ISETP.GE.AND P2, PT, R15, R12, PT ;  /* 0x0000000c0f00720c */ /* 0x004fda0003f46270 */
[----:B------:R-:W-:Y:S05]  /*0160*/  @P2 BRA `(.L_x_937) ;  /* 0x0000000400082947 */ /* 0x000fea0003800000 */
[----:B------:R-:W0:Y:S08]  /*0170*/  LDC.64 R10, c[0x0][0x390] ;  /* 0x0000e400ff0a7b82 */ /* 0x000e300000000a00 */
[----:B------:R-:W1:Y:S08]  /*0180*/  LDC.64 R4, c[0x0][0x3a0] ;  /* 0x0000e800ff047b82 */ /* 0x000e700000000a00 */
[----:B------:R-:W2:Y:S01]  /*0190*/  LDC.64 R6, c[0x0][0x390] ;  /* 0x0000e400ff067b82 */ /* 0x000ea20000000a00 */
[----:B0-----:R-:W-:-:S07]  /*01a0*/  IMAD.WIDE R10, R0, 0x4, R10 ;  /* 0x00000004000a7825 */ /* 0x001fce00078e020a */
[----:B------:R-:W0:Y:S01]  /*01b0*/  LDC.64 R8, c[0x0][0x388] ;  /* 0x0000e200ff087b82 */ /* 0x000e220000000a00 */
[----:B------:R3:W5:Y:S01]  /*01c0*/  LDG.E R13, desc[UR4][R10.64] ;  /* 0x000000040a0d7981 */ /* 0x000762000c1e1900 */
[----:B------:R-:W-:Y:S01]  /*01d0*/  BSSY.RECONVERGENT B1, `(.L_x_938) ;  /* 0x0000037000017945 */ /* 0x000fe20003800200 */
[----:B------:R-:W-:Y:S02]  /*01e0*/  IMAD.MOV.U32 R14, RZ, RZ, 0x1 ;  /* 0x00000001ff0e7424 */ /* 0x000fe400078e00ff */
[----:B-1----:R-:W-:-:S07]  /*01f0*/  IMAD.MOV.U32 R20, RZ, RZ, 0x1 ;  /* 0x00000001ff147424 */ /* 0x002fce00078e00ff */
.L_x_944:
[----:B0-----:R-:W-:-:S06]  /*0200*/  IMAD.WIDE R18, R15, 0x4, R8 ;  /* 0x000000040f127825 */ /* 0x001fcc00078e0208 */
[----:B------:R-:W4:Y:S01]  /*0210*/  LDG.E R19, desc[UR4][R18.64] ;  /* 0x0000000412137981 */ /* 0x000f22000c1e1900 */
[----:B------:R-:W-:Y:S01]  /*0220*/  LOP3.LUT P1, RZ, R20, 0xff, RZ, 0xc0, !PT ;  /* 0x000000ff14ff7812 */ /* 0x000fe2000782c0ff */
[----:B------:R-:W-:Y:S01]  /*0230*/  VIADD R15, R15, 0x1 ;  /* 0x000000010f0f7836 */ /* 0x000fe20000000000 */
[----:B------:R-:W-:Y:S04]  /*0240*/  BSSY.RECONVERGENT B2, `(.L_x_939) ;  /* 0x000002e000027945 */ /* 0x000fe80003800200 */
[----:B------:R-:W-:Y:S01]  /*0250*/  BSSY.RELIABLE B3, `(.L_x_940) ;  /* 0x0000023000037945 */ /* 0x000fe20003800100 */
[----:B------:R-:W-:Y:S02]  /*0260*/  PLOP3.LUT P0, PT, P1, PT, PT, 0x8, 0x80 ;  /* 0x000000000080781c */ /* 0x000fe40000f0e170 */
[----:B------:R-:W-:-:S02]  /*0270*/  ISETP.NE.AND P2, PT, R15, R12, PT ;  /* 0x0000000c0f00720c */ /* 0x000fc40003f45270 */
[----:B------:R-:W-:Y:S01]  /*0280*/  PRMT R20, RZ, 0x7610, R20 ;  /* 0x00007610ff147816 */ /* 0x000fe20000000014 */
[----:B----4-:R-:W-:-:S04]  /*0290*/  IMAD.WIDE R16, R19, 0x4, R4 ;  /* 0x0000000413107825 */ /* 0x010fc800078e0204 */
[----:B--23--:R-:W-:Y:S01]  /*02a0*/  IMAD.WIDE R10, R19, 0x4, R6 ;  /* 0x00000004130a7825 */ /* 0x00cfe200078e0206 */
[----:B------:R-:W-:Y:S06]  /*02b0*/  @!P1 BRA `(.L_x_941) ;  /* 0x00000000004c9947 */ /* 0x000fec0003800000 */
[----:B------:R-:W2:Y:S01]  /*02c0*/  LDG.E R18, desc[UR4][R16.64+-0x4] ;  /* 0xfffffc0410127981 */ /* 0x000ea2000c1e1900 */
[----:B------:R-:W-:Y:S01]  /*02d0*/  IMAD.MOV.U32 R20, RZ, RZ, 0x1 ;  /* 0x00000001ff147424 */ /* 0x000fe200078e00ff */
[----:B--2---:R-:W-:-:S13]  /*02e0*/  ISETP.NE.AND P1, PT, R18, RZ, PT ;  /* 0x000000ff1200720c */ /* 0x004fda0003f25270 */
[----:B------:R-:W-:Y:S05]  /*02f0*/  @P1 BRA `(.L_x_941) ;  /* 0x00000000003c1947 */ /* 0x000fea0003800000 */
[----:B------:R-:W2:Y:S02]  /*0300*/  LDG.E R18, desc[UR4][R10.64+-0x4] ;  /* 0xfffffc040a127981 */ /* 0x000ea4000c1e1900 */
[----:B--2--5:R-:W-:-:S13]  /*0310*/  ISETP.GE.AND P1, PT, R18, R13, PT ;  /* 0x0000000d1200720c */ /* 0x024fda0003f26270 */
[----:B------:R-:W-:Y:S05]  /*0320*/  @!P1 BRA `(.L_x_941) ;  /* 0x0000000000309947 */ /* 0x000fea0003800000 */
[----:B------:R-:W-:Y:S01]  /*0330*/  VIADD R17, R19, 0xffffffff ;  /* 0xffffffff13117836 */ /* 0x000fe20000000000 */
[----:B------:R-:W-:Y:S01]  /*0340*/  ISETP.EQ.AND P1, PT, R18, R13, PT ;  /* 0x0000000d1200720c */ /* 0x000fe20003f22270 */
[----:B------:R-:W-:-:S03]  /*0350*/  IMAD.MOV.U32 R20, RZ, RZ, 0x1 ;  /* 0x00000001ff147424 */ /* 0x000fc600078e00ff */
[----:B------:R-:W-:-:S13]  /*0360*/  ISETP.GE.AND P0, PT, R0, R17, PT ;  /* 0x000000110000720c */ /* 0x000fda0003f06270 */
[----:B------:R-:W-:Y:S05]  /*0370*/  @!P0 BREAK.RELIABLE P1, B3 ;  /* 0x0000000000038942 */ /* 0x000fea0000800100 */
[----:B------:R-:W-:Y:S05]  /*0380*/  @!P0 BRA P1, `(.L_x_942) ;  /* 0x0000000000648947 */ /* 0x000fea0000800000 */
[----:B------:R-:W-:-:S13]  /*0390*/  LOP3.LUT P0, RZ, R14, 0xff, RZ, 0xc0, !PT ;  /* 0x000000ff0eff7812 */ /* 0x000fda000780c0ff */
[----:B------:R-:W-:Y:S05]  /*03a0*/  @!P0 EXIT ;  /* 0x000000000000894d */ /* 0x000fea0003800000 */
[----:B------:R-:W-:Y:S02]  /*03b0*/  PLOP3.LUT P1, PT, PT, PT, PT, 0x80, 0x8 ;  /* 0x000000000008781c */ /* 0x000fe40003f2f070 */
[----:B------:R-:W-:Y:S02]  /*03c0*/  PLOP3.LUT P0, PT, PT, PT, PT, 0x80, 0x8 ;  /* 0x000000000008781c */ /* 0x000fe40003f0f070 */
[----:B------:R-:W-:Y:S01]  /*03d0*/  PRMT R20, RZ, 0x7610, R20 ;  /* 0x00007610ff147816 */ /* 0x000fe20000000014 */
[----:B------:R-:W-:Y:S10]  /*03e0*/  BRA `(.L_x_943) ;  /* 0x0000000000187947 */ /* 0x000ff40003800000 */
.L_x_941:
[----:B------:R-:W-:Y:S02]  /*03f0*/  LOP3.LUT P1, RZ, R14, 0xff, RZ, 0xc0, !PT ;  /* 0x000000ff0eff7812 */ /* 0x000fe4000782c0ff */
[----:B------:R-:W-:-:S11]  /*0400*/  PRMT R14, RZ, 0x7610, R14 ;  /* 0x00007610ff0e7816 */ /* 0x000fd6000000000e */
[----:B------:R-:W-:Y:S05]  /*0410*/  @!P1 BREAK.RELIABLE B3 ;  /* 0x0000000000039942 */ /* 0x000fea0003800100 */
[----:B------:R-:W-:Y:S05]  /*0420*/  @!P1 BRA `(.L_x_942) ;  /* 0x00000000003c9947 */ /* 0x000fea0003800000 */
[----:B------:R-:W2:Y:S02]  /*0430*/  LDG.E R16, desc[UR4][R16.64+-0x4] ;  /* 0xfffffc0410107981 */ /* 0x000ea4000c1e1900 */
[----:B--2---:R-:W-:-:S13]  /*0440*/  ISETP.EQ.AND P1, PT, R16, RZ, PT ;  /* 0x000000ff1000720c */ /* 0x004fda0003f22270 */
.L_x_943:
[----:B------:R-:W-:Y:S05]  /*0450*/  @!P1 BREAK.RELIABLE B3 ;  /* 0x0000000000039942 */ /* 0x000fea0003800100 */
[----:B------:R-:W-:Y:S01]  /*0460*/  IMAD.MOV.U32 R14, RZ, RZ, 0x1 ;  /* 0x00000001ff0e7424 */ /* 0x000fe200078e00ff */
[----:B------:R-:W-:Y:S06]  /*0470*/  @!P1 BRA `(.L_x_942) ;  /* 0x0000000000289947 */ /* 0x000fec0003800000 */
[----:B------:R-:W-:Y:S05]  /*0480*/  BSYNC.RELIABLE B3 ;  /* 0x0000000000037941 */ /* 0x000fea0003800100 */
.L_x_940:
[----:B------:R-:W2:Y:S02]  /*0490*/  LDG.E R10, desc[UR4][R10.64+-0x4] ;  /* 0xfffffc040a0a7981 */ /* 0x000ea4000c1e1900 */
[----:B--2--5:R-:W-:-:S13]  /*04a0*/  ISETP.GT.AND P1, PT, R10, R13, PT ;  /* 0x0000000d0a00720c */ /* 0x024fda0003f24270 */
[----:B------:R-:W-:Y:S05]  /*04b0*/  @P1 BRA `(.L_x_942) ;  /* 0x0000000000181947 */ /* 0x000fea0003800000 */
[----:B------:R-:W-:-:S04]  /*04c0*/  ISETP.GE.AND P1, PT, R0, R19, PT ;  /* 0x000000130000720c */ /* 0x000fc80003f26270 */
[CC--:B------:R-:W-:Y:S02]  /*04d0*/  ISETP.NE.OR P3, PT, R10.reuse, R13.reuse, !P1 ;  /* 0x0000000d0a00720c */ /* 0x0c0fe40004f65670 */
[----:B------:R-:W-:Y:S02]  /*04e0*/  ISETP.NE.OR P1, PT, R10, R13, !P1 ;  /* 0x0000000d0a00720c */ /* 0x000fe40004f25670 */
[----:B------:R-:W-:Y:S02]  /*04f0*/  SEL R20, R20, 0x1, !P3 ;  /* 0x0000000114147807 */ /* 0x000fe40005800000 */
[----:B------:R-:W-:-:S09]  /*0500*/  SEL R14, RZ, 0x1, P3 ;  /* 0x00000001ff0e7807 */ /* 0x000fd20001800000 */
[----:B------:R-:W-:Y:S05]  /*0510*/  @P0 EXIT P1 ;  /* 0x000000000000094d */ /* 0x000fea0000800000 */
.L_x_942:
[----:B------:R-:W-:Y:S05]  /*0520*/  BSYNC.RECONVERGENT B2 ;  /* 0x0000000000027941 */ /* 0x000fea0003800200 */
.L_x_939:
[----:B------:R-:W-:Y:S05]  /*0530*/  @P2 BRA `(.L_x_944) ;  /* 0xfffffffc00302947 */ /* 0x000fea000383ffff */
[----:B------:R-:W-:Y:S05]  /*0540*/  BSYNC.RECONVERGENT B1 ;  /* 0x0000000000017941 */ /* 0x000fea0003800200 */
.L_x_938:
[----:B------:R-:W-:Y:S02]  /*0550*/  PRMT R0, R20, 0x9910, RZ ;  /* 0x0000991014007816 */ /* 0x000fe400000000ff */
[----:B------:R-:W-:Y:S02]  /*0560*/  LOP3.LUT P0, RZ, R14, 0xff, RZ, 0xc0, !PT ;  /* 0x000000ff0eff7812 */ /* 0x000fe4000780c0ff */
[----:B------:R-:W-:Y:S02]  /*0570*/  ISETP.EQ.AND P1, PT, R0, RZ, PT ;  /* 0x000000ff0000720c */ /* 0x000fe40003f22270 */
[----:B------:R-:W-:-:S13]  /*0580*/  PLOP3.LUT P0, PT, P0, PT, PT, 0x8, 0x80 ;  /* 0x000000000080781c */ /* 0x000fda000070e170 */
.L_x_937:
[----:B------:R-:W-:Y:S05]  /*0590*/  BSYNC.RECONVERGENT B0 ;  /* 0x0000000000007941 */ /* 0x000fea0003800200 */
.L_x_936:
[----:B------:R-:W-:Y:S05]  /*05a0*/  WARPSYNC.ALL ;  /* 0x0000000000007948 */ /* 0x000fea0003800000 */
[----:B------:R-:W0:Y:S01]  /*05b0*/  @!P1 LDC R7, c[0x0][0x3a8] ;  /* 0x0000ea00ff079b82 */ /* 0x000e220000000800 */
[----:B------:R-:W1:Y:S01]  /*05c0*/  S2R R0, SR_LANEID ;  /* 0x0000000000007919 */ /* 0x000e620000000000 */
[----:B------:R-:W-:Y:S06]  /*05d0*/  BSSY.RECONVERGENT B0, `(.L_x_945) ;  /* 0x0000007000007945 */ /* 0x000fec0003800200 */
[----:B------:R-:W2:Y:S01]  /*05e0*/  LDC.64 R4, c[0x4][0x40] ;  /* 0x01001000ff047b82 */ /* 0x000ea20000000a00 */
[----:B0-----:R0:W-:Y:S01]  /*05f0*/  @!P1 STG.E desc[UR4][R2.64], R7 ;  /* 0x0000000702009986 */ /* 0x0011e2000c101904 */
[----:B-1----:R-:W-:Y:S05]  /*0600*/  @!P1 BRA `(.L_x_946) ;  /* 0x00000000000c9947 */ /* 0x002fea0003800000 */
[----:B0-----:R-:W0:Y:S02]  /*0610*/  @!P0 LDC R7, c[0x0][0x3a8] ;  /* 0x0000ea00ff078b82 */ /* 0x001e240000000800 */
[----:B0-----:R-:W-:-:S05]  /*0620*/  @!P0 VIADD R7, R7, 0x1 ;  /* 0x0000000107078836 */ /* 0x001fca0000000000 */
[----:B------:R1:W-:Y:S02]  /*0630*/  @!P0 STG.E desc[UR4][R2.64], R7 ;  /* 0x0000000702008986 */ /* 0x0003e4000c101904 */
.L_x_946:
[----:B------:R-:W-:Y:S05]  /*0640*/  BSYNC.RECONVERGENT B0 ;  /* 0x0000000000007941 */ /* 0x000fea0003800200 */
.L_x_945:
[----:B------:R-:W-:Y:S02]  /*0650*/  VOTEU.ANY UR6, UPT, PT ;  /* 0x0000000000067886 */ /* 0x000fe400038e0100 */
[----:B------:R-:W-:Y:S02]  /*0660*/  UFLO.U32 UR7, UR6 ;  /* 0x00000006000772bd */ /* 0x000fe400080e0000 */
[----:B01----:R-:W2:Y:S04]  /*0670*/  POPC R3, UR6 ;  /* 0x0000000600037d09 */ /* 0x003ea80008000000 */
[----:B------:R-:W-:-:S13]  /*0680*/  ISETP.EQ.U32.AND P0, PT, R0, UR7, PT ;  /* 0x0000000700007c0c */ /* 0x000fda000bf02070 */
[----:B--2---:R-:W-:Y:S01]  /*0690*/  @P0 REDG.E.ADD.STRONG.GPU desc[UR4][R4.64], R3 ;  /* 0x000000030400098e */ /* 0x004fe2000c12e104 */
[----:B------:R-:W-:Y:S05]  /*06a0*/  EXIT ;  /* 0x000000000000794d */ /* 0x000fea0003800000 */
.L_x_947:
        /* <DEDUP_REMOVED lines=13> */
.L_x_1003:


//--------------------- .text._Z26propagationColouringNewestPiS_S_iiS_S_ --------------------------
	.section	.text._Z26propagationColouringNewestPiS_S_iiS_S_,"ax",@progbits
	.align	128
        .global         _Z26propagationColouringNewestPiS_S_iiS_S_
        .type           _Z26propagationColouringNewestPiS_S_iiS_S_,@function
        .size           _Z26propagationColouringNewestPiS_S_iiS_S_,(.L_x_1004 - _Z26propagationColouringNewestPiS_S_iiS_S_)
        .other          _Z26propagationColouringNewestPiS_S_iiS_S_,@"STO_CUDA_ENTRY STV_DEFAULT"
_Z26propagationColouringNewestPiS_S_iiS_S_:
.text._Z26propagationColouringNewestPiS_S_iiS_S_:
[----:B------:R-:W0:Y:S01]  /*0000*/  LDC R1, c[0x0][0x37c] ;  /* 0x0000df00ff017b82 */ /* 0x000e220000000800 */
[----:B------:R-:W1:Y:S01]  /*0010*/  S2R R16, SR_CTAID.X ;  /* 0x0000000000107919 */ /* 0x000e620000002500 */
[----:B------:R-:W1:Y:S01]  /*0020*/  LDCU UR4, c[0x0][0x360] ;  /* 0x00006c00ff0477ac */ /* 0x000e620008000800 */
[----:B0-----:R-:W-:Y:S01]  /*0030*/  VIADD R1, R1, 0xfffffda8 ;  /* 0xfffffda801017836 */ /* 0x001fe20000000000 */
[----:B------:R-:W1:Y:S01]  /*0040*/  S2R R3, SR_TID.X ;  /* 0x0000000000037919 */ /* 0x000e620000002100 */
[----:B------:R-:W0:Y:S01]  /*0050*/  LDCU UR5, c[0x0][0x398] ;  /* 0x00007300ff0577ac */ /* 0x000e220008000800 */
[----:B-1----:R-:W-:-:S05]  /*0060*/  IMAD R16, R16, UR4, R3 ;  /* 0x0000000410107c24 */ /* 0x002fca000f8e0203 */
[----:B0-----:R-:W-:-:S13]  /*0070*/  ISETP.GE.AND P0, PT, R16, UR5, PT ;  /* 0x0000000510007c0c */ /* 0x001fda000bf06270 */
        /* <DEDUP_REMOVED lines=20> */
[----:B-1----:R-:W-:-:S07]  /*01c0*/  IMAD.MOV.U32 R17, RZ, RZ, R3 ;  /* 0x000000ffff117224 */ /* 0x002fce00078e0003 */
.L_x_952:
[----:B---3--:R-:W-:-:S05]  /*01d0*/  IMAD.WIDE R12, R17, 0x4, R10 ;  /* 0x00000004110c7825 */ /* 0x008fca00078e020a */
[----:B------:R-:W2:Y:S02]  /*01e0*/  LDG.E R19, desc[UR36][R12.64] ;  /* 0x000000240c137981 */ /* 0x000ea4000c1e1900 */
[----:B--2---:R-:W-:-:S06]  /*01f0*/  IMAD.WIDE R14, R19, 0x4, R6 ;  /* 0x00000004130e7825 */ /* 0x004fcc00078e0206 */
[----:B------:R-:W2:Y:S01]  /*0200*/  LDG.E R14, desc[UR36][R14.64+-0x4] ;  /* 0xfffffc240e0e7981 */ /* 0x000ea2000c1e1900 */
[----:B------:R-:W-:Y:S01]  /*0210*/  VIADD R17, R17, 0x1 ;  /* 0x0000000111117836 */ /* 0x000fe20000000000 */
[----:B------:R-:W-:Y:S04]  /*0220*/  BSSY.RECONVERGENT B1, `(.L_x_950) ;  /* 0x000000c000017945 */ /* 0x000fe80003800200 */
[----:B------:R-:W-:Y:S02]  /*0230*/  ISETP.NE.AND P1, PT, R17, R2, PT ;  /* 0x000000021100720c */ /* 0x000fe40003f25270 */
[----:B--2---:R-:W-:-:S13]  /*0240*/  ISETP.NE.AND P0, PT, R14, RZ, PT ;  /* 0x000000ff0e00720c */ /* 0x004fda0003f05270 */
[----:B------:R-:W-:Y:S05]  /*0250*/  @P0 BRA `(.L_x_951) ;  /* 0x0000000000200947 */ /* 0x000fea0003800000 */
[----:B0-----:R-:W-:-:S06]  /*0260*/  IMAD.WIDE R12, R19, 0x4, R4 ;  /* 0x00000004130c7825 */ /* 0x001fcc00078e0204 */
[----:B------:R-:W2:Y:S02]  /*0270*/  LDG.E R13, desc[UR36][R12.64+-0x4] ;  /* 0xfffffc240c0d7981 */ /* 0x000ea4000c1e1900 */
[----:B--2--5:R-:W-:-:S13]  /*0280*/  ISETP.GE.AND P0, PT, R13, R0, PT ;  /* 0x000000000d00720c */ /* 0x024fda0003f06270 */
[----:B------:R-:W-:Y:S05]  /*0290*/  @!P0 BRA `(.L_x_951) ;  /* 0x0000000000108947 */ /* 0x000fea0003800000 */
[----:B------:R-:W-:Y:S01]  /*02a0*/  ISETP.NE.AND P0, PT, R13, R0, PT ;  /* 0x000000000d00720c */ /* 0x000fe20003f05270 */
[----:B------:R-:W-:-:S05]  /*02b0*/  VIADD R13, R19, 0xffffffff ;  /* 0xffffffff130d7836 */ /* 0x000fca0000000000 */
[----:B------:R-:W-:-:S13]  /*02c0*/  ISETP.GE.OR P0, PT, R16, R13, P0 ;  /* 0x0000000d1000720c */ /* 0x000fda0000706670 */
[----:B------:R-:W-:Y:S05]  /*02d0*/  @P0 EXIT ;  /* 0x000000000000094d */ /* 0x000fea0003800000 */
.L_x_951:
[----:B------:R-:W-:Y:S05]  /*02e0*/  BSYNC.RECONVERGENT B1 ;  /* 0x0000000000017941 */ /* 0x000fea0003800200 */
.L_x_950:
[----:B------:R-:W-:Y:S05]  /*02f0*/  @P1 BRA `(.L_x_952) ;  /* 0xfffffffc00b41947 */ /* 0x000fea000383ffff */
.L_x_949:
[----:B------:R-:W-:Y:S05]  /*0300*/  BSYNC.RECONVERGENT B0 ;  /* 0x0000000000007941 */ /* 0x000fea0003800200 */
.L_x_948:
[----:B-----5:R-:W1:Y:S01]  /*0310*/  S2R R0, SR_LANEID ;  /* 0x0000000000007919 */ /* 0x020e620000000000 */
[----:B0-----:R-:W0:Y:S01]  /*0320*/  LDC.64 R4, c[0x0][0x3a0] ;  /* 0x0000e800ff047b82 */ /* 0x001e220000000a00 */
[----:B------:R-:W-:Y:S01]  /*0330*/  VOTEU.ANY UR4, UPT, PT ;  /* 0x0000000000047886 */ /* 0x000fe200038e0100 */
[----:B------:R-:W-:Y:S01]  /*0340*/  HFMA2 R15, -RZ, RZ, 0, 5.9604644775390625e-08 ;  /* 0x00000001ff0f7431 */ /* 0x000fe200000001ff */
[----:B------:R-:W-:Y:S02]  /*0350*/  UFLO.U32 UR5, UR4 ;  /* 0x00000004000572bd */ /* 0x000fe400080e0000 */
[----:B------:R-:W2:Y:S03]  /*0360*/  POPC R13, UR4 ;  /* 0x00000004000d7d09 */ /* 0x000ea60008000000 */
[----:B------:R-:W2:Y:S01]  /*0370*/  LDC.64 R10, c[0x4][0x48] ;  /* 0x01001200ff0a7b82 */ /* 0x000ea20000000a00 */
[----:B------:R3:W-:Y:S01]  /*0380*/  STG.E desc[UR36][R8.64], R15 ;  /* 0x0000000f08007986 */ /* 0x0007e2000c101924 */
[----:B0-----:R-:W-:Y:S01]  /*0390*/  IMAD.WIDE R16, R16, 0x4, R4 ;  /* 0x0000000410107825 */ /* 0x001fe200078e0204 */
[----:B-1----:R-:W-:-:S13]  /*03a0*/  ISETP.EQ.U32.AND P0, PT, R0, UR5, PT ;  /* 0x0000000500007c0c */ /* 0x002fda000bf02070 */
[----:B--2---:R3:W-:Y:S04]  /*03b0*/  @P0 REDG.E.ADD.STRONG.GPU desc[UR36][R10.64], R13 ;  /* 0x0000000d0a00098e */ /* 0x0047e8000c12e124 */
[----:B------:R-:W2:Y:S01]  /*03c0*/  LDG.E R5, desc[UR36][R16.64] ;  /* 0x0000002410057981 */ /* 0x000ea2000c1e1900 */
[----:B------:R-:W-:Y:S01]  /*03d0*/  BSSY.RECONVERGENT B0, `(.L_x_953) ;  /* 0x000003d000007945 */ /* 0x000fe20003800200 */
[C---:B--2---:R-:W-:Y:S01]  /*03e0*/  ISETP.GE.AND P0, PT, R5.reuse, 0x2, PT ;  /* 0x000000020500780c */ /* 0x044fe20003f06270 */
[----:B------:R-:W-:-:S12]  /*03f0*/  VIADD R7, R5, 0xffffffff ;  /* 0xffffffff05077836 */ /* 0x000fd80000000000 */
[----:B---3--:R-:W-:Y:S05]  /*0400*/  @!P0 BRA `(.L_x_954) ;  /* 0x0000000000e48947 */ /* 0x008fea0003800000 */
[----:B------:R-:W-:Y:S01]  /*0410*/  VIADD R0, R5, 0xfffffffe ;  /* 0xfffffffe05007836 */ /* 0x000fe20000000000 */
[----:B------:R-:W-:Y:S01]  /*0420*/  LOP3.LUT R10, R7, 0xf, RZ, 0xc0, !PT ;  /* 0x0000000f070a7812 */ /* 0x000fe200078ec0ff */
[----:B------:R-:W-:Y:S03]  /*0430*/  BSSY.RECONVERGENT B1, `(.L_x_955) ;  /* 0x0000010000017945 */ /* 0x000fe60003800200 */
[----:B------:R-:W-:Y:S01]  /*0440*/  ISETP.GE.U32.AND P0, PT, R0, 0xf, PT ;  /* 0x0000000f0000780c */ /* 0x000fe20003f06070 */
[----:B------:R-:W-:Y:S01]  /*0450*/  IMAD.MOV.U32 R0, RZ, RZ, RZ ;  /* 0x000000ffff007224 */ /* 0x000fe200078e00ff */
[----:B------:R-:W-:-:S11]  /*0460*/  ISETP.NE.AND P1, PT, R10, RZ, PT ;  /* 0x000000ff0a00720c */ /* 0x000fd60003f25270 */
[----:B------:R-:W-:Y:S05]  /*0470*/  @!P0 BRA `(.L_x_956) ;  /* 0x00000000002c8947 */ /* 0x000fea0003800000 */
[----:B------:R-:W-:Y:S01]  /*0480*/  LOP3.LUT R0, R7, 0xfffffff0, RZ, 0xc0, !PT ;  /* 0xfffffff007007812 */ /* 0x000fe200078ec0ff */
[----:B------:R-:W-:Y:S01]  /*0490*/  VIADD R6, R1, 0x8 ;  /* 0x0000000801067836 */ /* 0x000fe20000000000 */
[----:B------:R-:W-:Y:S01]  /*04a0*/  MOV R8, 0x1010101 ;  /* 0x0101010100087802 */ /* 0x000fe20000000f00 */
[----:B------:R-:W-:Y:S02]  /*04b0*/  IMAD.MOV.U32 R9, RZ, RZ, 0x1010101 ;  /* 0x01010101ff097424 */ /* 0x000fe400078e00ff */
[----:B------:R-:W-:-:S07]  /*04c0*/  IMAD.MOV R4, RZ, RZ, -R0 ;  /* 0x000000ffff047224 */ /* 0x000fce00078e0a00 */
.L_x_957:
[----:B------:R-:W-:Y:S01]  /*04d0*/  VIADD R4, R4, 0x10 ;  /* 0x0000001004047836 */ /* 0x000fe20000000000 */
[----:B------:R-:W-:Y:S04]  /*04e0*/  STL.64 [R6+-0x8], R8 ;  /* 0xfffff80806007387 */ /* 0x000fe80000100a00 */
[----:B------:R-:W-:Y:S01]  /*04f0*/  ISETP.NE.AND P0, PT, R4, RZ, PT ;  /* 0x000000ff0400720c */ /* 0x000fe20003f05270 */
[----:B------:R0:W-:Y:S02]  /*0500*/  STL.64 [R6], R8 ;  /* 0x0000000806007387 */ /* 0x0001e40000100a00 */
[----:B0-----:R-:W-:-:S10]  /*0510*/  VIADD R6, R6, 0x10 ;  /* 0x0000001006067836 */ /* 0x001fd40000000000 */
[----:B------:R-:W-:Y:S05]  /*0520*/  @P0 BRA `(.L_x_957) ;  /* 0xfffffffc00e80947 */ /* 0x000fea000383ffff */
.L_x_956:
[----:B------:R-:W-:Y:S05]  /*0530*/  BSYNC.RECONVERGENT B1 ;  /* 0x0000000000017941 */ /* 0x000fea0003800200 */
.L_x_955:
[----:B------:R-:W-:Y:S05]  /*0540*/  @!P1 BRA `(.L_x_954) ;  /* 0x0000000000949947 */ /* 0x000fea0003800000 */
[----:B------:R-:W-:Y:S01]  /*0550*/  ISETP.GE.U32.AND P0, PT, R10, 0x8, PT ;  /* 0x000000080a00780c */ /* 0x000fe20003f06070 */
[----:B------:R-:W-:Y:S01]  /*0560*/  BSSY.RECONVERGENT B1, `(.L_x_958) ;  /* 0x000000f000017945 */ /* 0x000fe20003800200 */
[----:B------:R-:W-:-:S04]  /*0570*/  LOP3.LUT R8, R7, 0x7, RZ, 0xc0, !PT ;  /* 0x0000000707087812 */ /* 0x000fc800078ec0ff */
[----:B------:R-:W-:-:S07]  /*0580*/  ISETP.NE.AND P1, PT, R8, RZ, PT ;  /* 0x000000ff0800720c */ /* 0x000fce0003f25270 */
[----:B------:R-:W-:Y:S06]  /*0590*/  @!P0 BRA `(.L_x_959) ;  /* 0x00000000002c8947 */ /* 0x000fec0003800000 */
[----:B------:R-:W-:Y:S02]  /*05a0*/  HFMA2 R6, -RZ, RZ, 0, 5.9604644775390625e-08 ;  /* 0x00000001ff067431 */ /* 0x000fe400000001ff */
[----:B------:R-:W-:Y:S02]  /*05b0*/  IMAD.IADD R4, R1, 0x1, R0 ;  /* 0x0000000101047824 */ /* 0x000fe400078e0200 */
[----:B------:R-:W-:-:S03]  /*05c0*/  VIADD R0, R0, 0x8 ;  /* 0x0000000800007836 */ /* 0x000fc60000000000 */
[----:B------:R0:W-:Y:S04]  /*05d0*/  STL.U8 [R4], R6 ;  /* 0x0000000604007387 */ /* 0x0001e80000100000 */
[----:B------:R0:W-:Y:S04]  /*05e0*/  STL.U8 [R4+0x1], R6 ;  /* 0x0000010604007387 */ /* 0x0001e80000100000 */
[----:B------:R0:W-:Y:S04]  /*05f0*/  STL.U8 [R4+0x2], R6 ;  /* 0x0000020604007387 */ /* 0x0001e80000100000 */
[----:B------:R0:W-:Y:S04]  /*0600*/  STL.U8 [R4+0x3], R6 ;  /* 0x0000030604007387 */ /* 0x0001e80000100000 */
[----:B------:R0:W-:Y:S04]  /*0610*/  STL.U8 [R4+0x4], R6 ;  /* 0x0000040604007387 */ /* 0x0001e80000100000 */
[----:B------:R0:W-:Y:S04]  /*0620*/  STL.U8 [R4+0x5], R6 ;  /* 0x0000050604007387 */ /* 0x0001e80000100000 */
[----:B------:R0:W-:Y:S04]  /*0630*/  STL.U8 [R4+0x6], R6 ;  /* 0x0000060604007387 */ /* 0x0001e80000100000 */
[----:B------:R0:W-:Y:S02]  /*0640*/  STL.U8 [R4+0x7], R6 ;  /* 0x0000070604007387 */ /* 0x0001e40000100000 */
.L_x_959:
[----:B------:R-:W-:Y:S05]  /*0650*/  BSYNC.RECONVERGENT B1 ;  /* 0x0000000000017941 */ /* 0x000fea0003800200 */
.L_x_958:
[----:B------:R-:W-:Y:S05]  /*0660*/  @!P1 BRA `(.L_x_954) ;  /* 0x00000000004c9947 */ /* 0x000fea0003800000 */
[----:B------:R-:W-:Y:S01]  /*0670*/  ISETP.GE.U32.AND P0, PT, R8, 0x4, PT ;  /* 0x000000040800780c */ /* 0x000fe20003f06070 */
[----:B------:R-:W-:Y:S01]  /*0680*/  IMAD.MOV.U32 R8, RZ, RZ, 0x1 ;  /* 0x00000001ff087424 */ /* 0x000fe200078e00ff */
[----:B0-----:R-:W-:-:S04]  /*0690*/  LOP3.LUT R4, R7, 0x3, RZ, 0xc0, !PT ;  /* 0x0000000307047812 */ /* 0x001fc800078ec0ff */
[----:B------:R-:W-:-:S07]  /*06a0*/  ISETP.NE.AND P1, PT, R4, RZ, PT ;  /* 0x000000ff0400720c */ /* 0x000fce0003f25270 */
[----:B------:R-:W-:Y:S01]  /*06b0*/  @P0 IMAD.IADD R6, R1, 0x1, R0 ;  /* 0x0000000101060824 */ /* 0x000fe200078e0200 */
[----:B------:R-:W-:-:S04]  /*06c0*/  @P0 IADD3 R0, PT, PT, R0, 0x4, RZ ;  /* 0x0000000400000810 */ /* 0x000fc80007ffe0ff */
[----:B------:R1:W-:Y:S04]  /*06d0*/  @P0 STL.U8 [R6], R8 ;  /* 0x0000000806000387 */ /* 0x0003e80000100000 */
[----:B------:R1:W-:Y:S04]  /*06e0*/  @P0 STL.U8 [R6+0x1], R8 ;  /* 0x0000010806000387 */ /* 0x0003e80000100000 */
[----:B------:R1:W-:Y:S04]  /*06f0*/  @P0 STL.U8 [R6+0x2], R8 ;  /* 0x0000020806000387 */ /* 0x0003e80000100000 */
[----:B------:R1:W-:Y:S01]  /*0700*/  @P0 STL.U8 [R6+0x3], R8 ;  /* 0x0000030806000387 */ /* 0x0003e20000100000 */
[----:B------:R-:W-:Y:S05]  /*0710*/  @!P1 BRA `(.L_x_954) ;  /* 0x0000000000209947 */ /* 0x000fea0003800000 */
[----:B-1----:R-:W-:Y:S02]  /*0720*/  IMAD.MOV.U32 R6, RZ, RZ, 0x1 ;  /* 0x00000001ff067424 */ /* 0x002fe400078e00ff */
[----:B------:R-:W-:Y:S02]  /*0730*/  IMAD.IADD R0, R1, 0x1, R0 ;  /* 0x0000000101007824 */ /* 0x000fe400078e0200 */
[----:B------:R-:W-:-:S07]  /*0740*/  IMAD.MOV R4, RZ, RZ, -R4 ;  /* 0x000000ffff047224 */ /* 0x000fce00078e0a04 */
.L_x_960:
[----:B------:R-:W-:Y:S01]  /*0750*/  VIADD R4, R4, 0x1 ;  /* 0x0000000104047836 */ /* 0x000fe20000000000 */
[----:B------:R0:W-:Y:S04]  /*0760*/  STL.U8 [R0], R6 ;  /* 0x0000000600007387 */ /* 0x0001e80000100000 */
[----:B------:R-:W-:Y:S02]  /*0770*/  ISETP.NE.AND P0, PT, R4, RZ, PT ;  /* 0x000000ff0400720c */ /* 0x000fe40003f05270 */
[----:B0-----:R-:W-:-:S11]  /*0780*/  IADD3 R0, PT, PT, R0, 0x1, RZ ;  /* 0x0000000100007810 */ /* 0x001fd60007ffe0ff */
[----:B------:R-:W-:Y:S05]  /*0790*/  @P0 BRA `(.L_x_960) ;  /* 0xfffffffc00ec0947 */ /* 0x000fea000383ffff */
.L_x_954:
[----:B------:R-:W-:Y:S05]  /*07a0*/  BSYNC.RECONVERGENT B0 ;  /* 0x0000000000007941 */ /* 0x000fea0003800200 */
.L_x_953:
[----:B------:R-:W-:Y:S01]  /*07b0*/  ISETP.GE.AND P0, PT, R3, R2, PT ;  /* 0x000000020300720c */ /* 0x000fe20003f06270 */
[----:B------:R-:W-:-:S12]  /*07c0*/  BSSY.RECONVERGENT B0, `(.L_x_961) ;  /* 0x0000050000007945 */ /* 0x000fd80003800200 */
[----:B------:R-:W-:Y:S05]  /*07d0*/  @P0 BRA `(.L_x_962) ;  /* 0x0000000400380947 */ /* 0x000fea0003800000 */
[--C-:B------:R-:W-:Y:S01]  /*07e0*/  IMAD.IADD R0, R2, 0x1, -R3.reuse ;  /* 0x0000000102007824 */ /* 0x100fe200078e0a03 */
[----:B------:R-:W-:Y:S01]  /*07f0*/  BSSY.RECONVERGENT B1, `(.L_x_963) ;  /* 0x0000017000017945 */ /* 0x000fe20003800200 */
[----:B------:R-:W-:-:S03]  /*0800*/  IMAD.MOV.U32 R9, RZ, RZ, R3 ;  /* 0x000000ffff097224 */ /* 0x000fc600078e0003 */
[----:B------:R-:W-:-:S13]  /*0810*/  LOP3.LUT P0, R0, R0, 0x3, RZ, 0xc0, !PT ;  /* 0x0000000300007812 */ /* 0x000fda000780c0ff */
[----:B------:R-:W-:Y:S05]  /*0820*/  @!P0 BRA `(.L_x_964) ;  /* 0x00000000004c8947 */ /* 0x000fea0003800000 */
[----:B------:R-:W2:Y:S01]  /*0830*/  LDC.64 R12, c[0x0][0x3a0] ;  /* 0x0000e800ff0c7b82 */ /* 0x000ea20000000a00 */
[----:B0-----:R-:W-:Y:S02]  /*0840*/  IMAD.MOV R4, RZ, RZ, -R0 ;  /* 0x000000ffff047224 */ /* 0x001fe400078e0a00 */
[----:B------:R-:W-:-:S05]  /*0850*/  IMAD.MOV.U32 R9, RZ, RZ, R3 ;  /* 0x000000ffff097224 */ /* 0x000fca00078e0003 */
[----:B------:R-:W0:Y:S02]  /*0860*/  LDC.64 R10, c[0x0][0x388] ;  /* 0x0000e200ff0a7b82 */ /* 0x000e240000000a00 */
.L_x_967:
[----:B0-----:R-:W-:-:S06]  /*0870*/  IMAD.WIDE R14, R9, 0x4, R10 ;  /* 0x00000004090e7825 */ /* 0x001fcc00078e020a */
[----:B------:R-:W3:Y:S01]  /*0880*/  LDG.E R15, desc[UR36][R14.64] ;  /* 0x000000240e0f7981 */ /* 0x000ee2000c1e1900 */
[----:B------:R-:W-:Y:S01]  /*0890*/  IADD3 R4, PT, PT, R4, 0x1, RZ ;  /* 0x0000000104047810 */ /* 0x000fe20007ffe0ff */
[----:B------:R-:W-:Y:S03]  /*08a0*/  BSSY.RECONVERGENT B2, `(.L_x_965) ;  /* 0x0000009000027945 */ /* 0x000fe60003800200 */
[----:B------:R-:W-:Y:S02]  /*08b0*/  ISETP.NE.AND P1, PT, R4, RZ, PT ;  /* 0x000000ff0400720c */ /* 0x000fe40003f25270 */
[----:B---3--:R-:W-:-:S13]  /*08c0*/  ISETP.NE.AND P0, PT, R15, RZ, PT ;  /* 0x000000ff0f00720c */ /* 0x008fda0003f05270 */
[----:B------:R-:W-:Y:S05]  /*08d0*/  @!P0 BRA `(.L_x_966) ;  /* 0x0000000000148947 */ /* 0x000fea0003800000 */
[----:B--2---:R-:W-:-:S05]  /*08e0*/  IMAD.WIDE R14, R15, 0x4, R12 ;  /* 0x000000040f0e7825 */ /* 0x004fca00078e020c */
[----:B------:R-:W2:Y:S02]  /*08f0*/  LDG.E R0, desc[UR36][R14.64+-0x4] ;  /* 0xfffffc240e007981 */ /* 0x000ea4000c1e1900 */
[----:B--2---:R-:W-:-:S13]  /*0900*/  ISETP.GE.AND P0, PT, R0, R5, PT ;  /* 0x000000050000720c */ /* 0x004fda0003f06270 */
[----:B------:R-:W-:-:S05]  /*0910*/  @!P0 IMAD.IADD R0, R1, 0x1, R0 ;  /* 0x0000000101008824 */ /* 0x000fca00078e0200 */
[----:B------:R0:W-:Y:S02]  /*0920*/  @!P0 STL.U8 [R0+-0x1], RZ ;  /* 0xffffffff00008387 */ /* 0x0001e40000100000 */
.L_x_966:
[----:B------:R-:W-:Y:S05]  /*0930*/  BSYNC.RECONVERGENT B2 ;  /* 0x0000000000027941 */ /* 0x000fea0003800200 */
.L_x_965:
[----:B------:R-:W-:Y:S01]  /*0940*/  VIADD R9, R9, 0x1 ;  /* 0x0000000109097836 */ /* 0x000fe20000000000 */
[----:B------:R-:W-:Y:S06]  /*0950*/  @P1 BRA `(.L_x_967) ;  /* 0xfffffffc00c41947 */ /* 0x000fec000383ffff */
.L_x_964:
[----:B------:R-:W-:Y:S05]  /*0960*/  BSYNC.RECONVERGENT B1 ;  /* 0x0000000000017941 */ /* 0x000fea0003800200 */
.L_x_963:
[----:B0-----:R-:W-:-:S05]  /*0970*/  IMAD.IADD R0, R3, 0x1, -R2 ;  /* 0x0000000103007824 */ /* 0x001fca00078e0a02 */
[----:B------:R-:W-:-:S13]  /*0980*/  ISETP.GT.U32.AND P0, PT, R0, -0x4, PT ;  /* 0xfffffffc0000780c */ /* 0x000fda0003f04070 */
[----:B------:R-:W-:Y:S05]  /*0990*/  @P0 BRA `(.L_x_962) ;  /* 0x0000000000c80947 */ /* 0x000fea0003800000 */
[----:B--2---:R-:W0:Y:S01]  /*09a0*/  LDC.64 R12, c[0x0][0x388] ;  /* 0x0000e200ff0c7b82 */ /* 0x004e220000000a00 */
[----:B------:R-:W-:-:S07]  /*09b0*/  IMAD.IADD R2, R9, 0x1, -R2 ;  /* 0x0000000109027824 */ /* 0x000fce00078e0a02 */
[----:B------:R-:W2:Y:S01]  /*09c0*/  LDC.64 R10, c[0x0][0x3a0] ;  /* 0x0000e800ff0a7b82 */ /* 0x000ea20000000a00 */
[----:B0-----:R-:W-:-:S04]  /*09d0*/  IADD3 R12, P0, PT, R12, 0x8, RZ ;  /* 0x000000080c0c7810 */ /* 0x001fc80007f1e0ff */
[----:B------:R-:W-:-:S09]  /*09e0*/  IADD3.X R13, PT, PT, RZ, R13, RZ, P0, !PT ;  /* 0x0000000dff0d7210 */ /* 0x000fd200007fe4ff */
.L_x_976:
[----:B------:R-:W-:-:S05]  /*09f0*/  IMAD.WIDE R14, R9, 0x4, R12 ;  /* 0x00000004090e7825 */ /* 0x000fca00078e020c */
[----:B---3--:R-:W3:Y:S04]  /*0a00*/  LDG.E R3, desc[UR36][R14.64+-0x8] ;  /* 0xfffff8240e037981 */ /* 0x008ee8000c1e1900 */
[----:B----4-:R-:W4:Y:S04]  /*0a10*/  LDG.E R19, desc[UR36][R14.64+-0x4] ;  /* 0xfffffc240e137981 */ /* 0x010f28000c1e1900 */
[----:B------:R-:W5:Y:S04]  /*0a20*/  LDG.E R21, desc[UR36][R14.64] ;  /* 0x000000240e157981 */ /* 0x000f68000c1e1900 */
[----:B--2---:R-:W2:Y:S01]  /*0a30*/  LDG.E R23, desc[UR36][R14.64+0x4] ;  /* 0x000004240e177981 */ /* 0x004ea2000c1e1900 */
[----:B------:R-:W-:Y:S01]  /*0a40*/  VIADD R2, R2, 0x4 ;  /* 0x0000000402027836 */ /* 0x000fe20000000000 */
[----:B------:R-:W-:Y:S04]  /*0a50*/  BSSY.RECONVERGENT B1, `(.L_x_968) ;  /* 0x000000c000017945 */ /* 0x000fe80003800200 */
[----:B------:R-:W-:-:S02]  /*0a60*/  ISETP.NE.AND P0, PT, R2, RZ, PT ;  /* 0x000000ff0200720c */ /* 0x000fc40003f05270 */
[----:B---3--:R-:W-:Y:S02]  /*0a70*/  ISETP.NE.AND P4, PT, R3, RZ, PT ;  /* 0x000000ff0300720c */ /* 0x008fe40003f85270 */
[----:B----4-:R-:W-:Y:S02]  /*0a80*/  ISETP.NE.AND P1, PT, R19, RZ, PT ;  /* 0x000000ff1300720c */ /* 0x010fe40003f25270 */
[----:B-----5:R-:W-:Y:S02]  /*0a90*/  ISETP.NE.AND P2, PT, R21, RZ, PT ;  /* 0x000000ff1500720c */ /* 0x020fe40003f45270 */
[----:B--2---:R-:W-:-:S07]  /*0aa0*/  ISETP.NE.AND P3, PT, R23, RZ, PT ;  /* 0x000000ff1700720c */ /* 0x004fce0003f65270 */
[----:B0-----:R-:W-:Y:S06]  /*0ab0*/  @!P4 BRA `(.L_x_969) ;  /* 0x000000000014c947 */ /* 0x001fec0003800000 */
[----:B------:R-:W-:-:S05]  /*0ac0*/  IMAD.WIDE R14, R3, 0x4, R10 ;  /* 0x00000004030e7825 */ /* 0x000fca00078e020a */
[----:B------:R-:W2:Y:S02]  /*0ad0*/  LDG.E R0, desc[UR36][R14.64+-0x4] ;  /* 0xfffffc240e007981 */ /* 0x000ea4000c1e1900 */
[----:B--2---:R-:W-:-:S13]  /*0ae0*/  ISETP.GE.AND P4, PT, R0, R5, PT ;  /* 0x000000050000720c */ /* 0x004fda0003f86270 */
[----:B------:R-:W-:-:S05]  /*0af0*/  @!P4 IMAD.IADD R0, R1, 0x1, R0 ;  /* 0x000000010100c824 */ /* 0x000fca00078e0200 */
[----:B------:R0:W-:Y:S02]  /*0b00*/  @!P4 STL.U8 [R0+-0x1], RZ ;  /* 0xffffffff0000c387 */ /* 0x0001e40000100000 */
.L_x_969:
[----:B------:R-:W-:Y:S05]  /*0b10*/  BSYNC.RECONVERGENT B1 ;  /* 0x0000000000017941 */ /* 0x000fea0003800200 */
.L_x_968:
[----:B------:R-:W-:Y:S04]  /*0b20*/  BSSY.RECONVERGENT B1, `(.L_x_970) ;  /* 0x0000007000017945 */ /* 0x000fe80003800200 */
[----:B------:R-:W-:Y:S05]  /*0b30*/  @!P1 BRA `(.L_x_971) ;  /* 0x0000000000149947 */ /* 0x000fea0003800000 */
[----:B------:R-:W-:-:S05]  /*0b40*/  IMAD.WIDE R14, R19, 0x4, R10 ;  /* 0x00000004130e7825 */ /* 0x000fca00078e020a */
[----:B0-----:R-:W2:Y:S02]  /*0b50*/  LDG.E R0, desc[UR36][R14.64+-0x4] ;  /* 0xfffffc240e007981 */ /* 0x001ea4000c1e1900 */
[----:B--2---:R-:W-:-:S13]  /*0b60*/  ISETP.GE.AND P1, PT, R0, R5, PT ;  /* 0x000000050000720c */ /* 0x004fda0003f26270 */
[----:B------:R-:W-:-:S05]  /*0b70*/  @!P1 IMAD.IADD R0, R1, 0x1, R0 ;  /* 0x0000000101009824 */ /* 0x000fca00078e0200 */
[----:B------:R2:W-:Y:S02]  /*0b80*/  @!P1 STL.U8 [R0+-0x1], RZ ;  /* 0xffffffff00009387 */ /* 0x0005e40000100000 */
.L_x_971:
[----:B------:R-:W-:Y:S05]  /*0b90*/  BSYNC.RECONVERGENT B1 ;  /* 0x0000000000017941 */ /* 0x000fea0003800200 */
.L_x_970:
[----:B------:R-:W-:Y:S04]  /*0ba0*/  BSSY.RECONVERGENT B1, `(.L_x_972) ;  /* 0x0000007000017945 */ /* 0x000fe80003800200 */
[----:B------:R-:W-:Y:S05]  /*0bb0*/  @!P2 BRA `(.L_x_973) ;  /* 0x000000000014a947 */ /* 0x000fea0003800000 */
[----:B------:R-:W-:-:S05]  /*0bc0*/  IMAD.WIDE R14, R21, 0x4, R10 ;  /* 0x00000004150e7825 */ /* 0x000fca00078e020a */
[----:B0-2---:R-:W2:Y:S02]  /*0bd0*/  LDG.E R0, desc[UR36][R14.64+-0x4] ;  /* 0xfffffc240e007981 */ /* 0x005ea4000c1e1900 */
[----:B--2---:R-:W-:-:S13]  /*0be0*/  ISETP.GE.AND P1, PT, R0, R5, PT ;  /* 0x000000050000720c */ /* 0x004fda0003f26270 */
[----:B------:R-:W-:-:S05]  /*0bf0*/  @!P1 IADD3 R0, PT, PT, R1, R0, RZ ;  /* 0x0000000001009210 */ /* 0x000fca0007ffe0ff */
[----:B------:R3:W-:Y:S02]  /*0c00*/  @!P1 STL.U8 [R0+-0x1], RZ ;  /* 0xffffffff00009387 */ /* 0x0007e40000100000 */
.L_x_973:
[----:B------:R-:W-:Y:S05]  /*0c10*/  BSYNC.RECONVERGENT B1 ;  /* 0x0000000000017941 */ /* 0x000fea0003800200 */
.L_x_972:
[----:B------:R-:W-:Y:S04]  /*0c20*/  BSSY.RECONVERGENT B1, `(.L_x_974) ;  /* 0x0000007000017945 */ /* 0x000fe80003800200 */
[----:B------:R-:W-:Y:S05]  /*0c30*/  @!P3 BRA `(.L_x_975) ;  /* 0x000000000014b947 */ /* 0x000fea0003800000 */
[----:B------:R-:W-:-:S05]  /*0c40*/  IMAD.WIDE R14, R23, 0x4, R10 ;  /* 0x00000004170e7825 */ /* 0x000fca00078e020a */
[----:B0-23--:R-:W2:Y:S02]  /*0c50*/  LDG.E R0, desc[UR36][R14.64+-0x4] ;  /* 0xfffffc240e007981 */ /* 0x00dea4000c1e1900 */
[----:B--2---:R-:W-:-:S13]  /*0c60*/  ISETP.GE.AND P1, PT, R0, R5, PT ;  /* 0x000000050000720c */ /* 0x004fda0003f26270 */
[----:B------:R-:W-:-:S05]  /*0c70*/  @!P1 IMAD.IADD R0, R1, 0x1, R0 ;  /* 0x0000000101009824 */ /* 0x000fca00078e0200 */
[----:B------:R4:W-:Y:S02]  /*0c80*/  @!P1 STL.U8 [R0+-0x1], RZ ;  /* 0xffffffff00009387 */ /* 0x0009e40000100000 */
.L_x_975:
[----:B------:R-:W-:Y:S05]  /*0c90*/  BSYNC.RECONVERGENT B1 ;  /* 0x0000000000017941 */ /* 0x000fea0003800200 */
.L_x_974:
[----:B------:R-:W-:Y:S01]  /*0ca0*/  VIADD R9, R9, 0x4 ;  /* 0x0000000409097836 */ /* 0x000fe20000000000 */
[----:B------:R-:W-:Y:S06]  /*0cb0*/  @P0 BRA `(.L_x_976) ;  /* 0xfffffffc004c0947 */ /* 0x000fec000383ffff */
.L_x_962:
[----:B------:R-:W-:Y:S05]  /*0cc0*/  BSYNC.RECONVERGENT B0 ;  /* 0x0000000000007941 */ /* 0x000fea0003800200 */
.L_x_961:
[----:B------:R-:W-:Y:S01]  /*0cd0*/  ISETP.GE.AND P0, PT, R5, 0x2, PT ;  /* 0x000000020500780c */ /* 0x000fe20003f06270 */
[----:B------:R-:W-:Y:S01]  /*0ce0*/  BSSY.RECONVERGENT B0, `(.L_x_977) ;  /* 0x000000e000007945 */ /* 0x000fe20003800200 */
[----:B------:R-:W-:-:S11]  /*0cf0*/  IMAD.MOV.U32 R18, RZ, RZ, RZ ;  /* 0x000000ffff127224 */ /* 0x000fd600078e00ff */
[----:B------:R-:W-:Y:S05]  /*0d00*/  @!P0 BRA `(.L_x_978) ;  /* 0x00000000002c8947 */ /* 0x000fea0003800000 */
[----:B0-234-:R-:W-:-:S07]  /*0d10*/  MOV R0, RZ ;  /* 0x000000ff00007202 */ /* 0x01dfce0000000f00 */
.L_x_980:
[----:B------:R-:W-:-:S06]  /*0d20*/  IMAD.IADD R2, R1, 0x1, R0 ;  /* 0x0000000101027824 */ /* 0x000fcc00078e0200 */
[----:B------:R-:W2:Y:S02]  /*0d30*/  LDL.U8 R2, [R2] ;  /* 0x0000000002027983 */ /* 0x000ea40000100000 */
[----:B--2---:R-:W-:-:S13]  /*0d40*/  ISETP.NE.AND P0, PT, R2, RZ, PT ;  /* 0x000000ff0200720c */ /* 0x004fda0003f05270 */
[----:B------:R-:W-:Y:S05]  /*0d50*/  @P0 BRA `(.L_x_979) ;  /* 0x0000000000140947 */ /* 0x000fea0003800000 */
[----:B------:R-:W-:-:S05]  /*0d60*/  VIADD R0, R0, 0x1 ;  /* 0x0000000100007836 */ /* 0x000fca0000000000 */
[----:B------:R-:W-:-:S13]  /*0d70*/  ISETP.NE.AND P0, PT, R0, R7, PT ;  /* 0x000000070000720c */ /* 0x000fda0003f05270 */
[----:B------:R-:W-:Y:S05]  /*0d80*/  @P0 BRA `(.L_x_980) ;  /* 0xfffffffc00e40947 */ /* 0x000fea000383ffff */
[----:B------:R-:W-:Y:S01]  /*0d90*/  IMAD.MOV.U32 R18, RZ, RZ, RZ ;  /* 0x000000ffff127224 */ /* 0x000fe200078e00ff */
[----:B------:R-:W-:Y:S06]  /*0da0*/  BRA `(.L_x_978) ;  /* 0x0000000000047947 */ /* 0x000fec0003800000 */
.L_x_979:
[----:B------:R-:W-:-:S07]  /*0db0*/  IADD3 R18, PT, PT, R0, 0x1, RZ ;  /* 0x0000000100127810 */ /* 0x000fce0007ffe0ff */
.L_x_978:
[----:B------:R-:W-:Y:S05]  /*0dc0*/  BSYNC.RECONVERGENT B0 ;  /* 0x0000000000007941 */ /* 0x000fea0003800200 */
.L_x_977:
[----:B------:R-:W-:Y:S01]  /*0dd0*/  ISETP.GE.AND P0, PT, R18, R5, PT ;  /* 0x000000051200720c */ /* 0x000fe20003f06270 */
[----:B------:R-:W-:-:S12]  /*0de0*/  BSSY.RECONVERGENT B6, `(.L_x_981) ;  /* 0x000000a000067945 */ /* 0x000fd80003800200 */
[----:B------:R-:W-:Y:S05]  /*0df0*/  @!P0 BRA `(.L_x_982) ;  /* 0x0000000000208947 */ /* 0x000fea0003800000 */
[----:B0-234-:R-:W-:Y:S01]  /*0e00*/  MOV R0, 0x1c0 ;  /* 0x000001c000007802 */ /* 0x01dfe20000000f00 */
[----:B------:R-:W0:Y:S01]  /*0e10*/  LDCU.64 UR4, c[0x4][0x1b8] ;  /* 0x01003700ff0477ac */ /* 0x000e220008000a00 */
[----:B-1----:R-:W-:Y:S02]  /*0e20*/  CS2R R6, SRZ ;  /* 0x0000000000067805 */ /* 0x002fe4000001ff00 */
[----:B------:R1:W2:Y:S01]  /*0e30*/  LDC.64 R2, c[0x4][R0] ;  /* 0x0100000000027b82 */ /* 0x0002a20000000a00 */
[----:B0-----:R-:W-:Y:S02]  /*0e40*/  IMAD.U32 R4, RZ, RZ, UR4 ;  /* 0x00000004ff047e24 */ /* 0x001fe4000f8e00ff */
[----:B-1----:R-:W-:-:S07]  /*0e50*/  IMAD.U32 R5, RZ, RZ, UR5 ;  /* 0x00000005ff057e24 */ /* 0x002fce000f8e00ff */
[----:B------:R-:W-:-:S07]  /*0e60*/  LEPC R20, `(.L_x_982) ;  /* 0x000000001014794e */ /* 0x000fce0000000000 */
[----:B--2---:R-:W-:Y:S05]  /*0e70*/  CALL.ABS.NOINC R2 ;  /* 0x0000000002007343 */ /* 0x004fea0003c00000 */
.L_x_982:
[----:B------:R-:W-:Y:S05]  /*0e80*/  BSYNC.RECONVERGENT B6 ;  /* 0x0000000000067941 */ /* 0x000fea0003800200 */
.L_x_981:
[----:B------:R-:W-:-:S13]  /*0e90*/  ISETP.NE.AND P0, PT, R18, RZ, PT ;  /* 0x000000ff1200720c */ /* 0x000fda0003f05270 */
[----:B------:R-:W-:Y:S05]  /*0ea0*/  @!P0 EXIT ;  /* 0x000000000000894d */ /* 0x000fea0003800000 */
[----:B------:R-:W-:Y:S01]  /*0eb0*/  STG.E desc[UR36][R16.64], R18 ;  /* 0x0000001210007986 */ /* 0x000fe2000c101924 */
[----:B------:R-:W-:Y:S05]  /*0ec0*/  EXIT ;  /* 0x000000000000794d */ /* 0x000fea0003800000 */
.L_x_983:
        /* <DEDUP_REMOVED lines=11> */
.L_x_1004:


//--------------------- .text._Z15colourCountFuncPiiS_ --------------------------
	.section	.text._Z15colourCountFuncPiiS_,"ax",@progbits
	.align	128
        .global         _Z15colourCountFuncPiiS_
        .type           _Z15colourCountFuncPiiS_,@function
        .size           _Z15colourCountFuncPiiS_,(.L_x_1005 - _Z15colourCountFuncPiiS_)
        .other          _Z15colourCountFuncPiiS_,@"STO_CUDA_ENTRY STV_DEFAULT"
_Z15colourCountFuncPiiS_:
.text._Z15colourCountFuncPiiS_:
        /* <DEDUP_REMOVED lines=10> */
[----:B0-----:R-:W-:-:S06]  /*00a0*/  IMAD.WIDE R2, R5, 0x4, R2 ;  /* 0x0000000405027825 */ /* 0x001fcc00078e0202 */
[----:B------:R-:W0:Y:S01]  /*00b0*/  LDC.64 R4, c[0x0][0x390] ;  /* 0x0000e400ff047b82 */ /* 0x000e220000000a00 */
[----:B-1----:R-:W0:Y:S01]  /*00c0*/  LDG.E R3, desc[UR4][R2.64] ;  /* 0x0000000402037981 */ /* 0x002e22000c1e1900 */
[----:B------:R-:W-:Y:S02]  /*00d0*/  HFMA2 R7, -RZ, RZ, 0, 5.9604644775390625e-08 ;  /* 0x00000001ff077431 */ /* 0x000fe400000001ff */
[----:B0-----:R-:W-:-:S05]  /*00e0*/  IMAD.WIDE R4, R3, 0x4, R4 ;  /* 0x0000000403047825 */ /* 0x001fca00078e0204 */
[----:B------:R-:W-:Y:S01]  /*00f0*/  STG.E desc[UR4][R4.64+-0x4], R7 ;  /* 0xfffffc0704007986 */ /* 0x000fe2000c101904 */
[----:B------:R-:W-:Y:S05]  /*0100*/  EXIT ;  /* 0x000000000000794d */ /* 0x000fea0003800000 */
.L_x_984:
        /* <DEDUP_REMOVED lines=15> */
.L_x_1005:


//--------------------- .nv.global.init           --------------------------
	.section	.nv.global.init,"aw",@progbits
	.align	4
.nv.global.init:
	.type		mrg32k3aM1SubSeq,@object
	.size		mrg32k3aM1SubSeq,(mrg32k3aM2SubSeq - mrg32k3aM1SubSeq)
mrg32k3aM1SubSeq:
        /*0000*/ 	.byte	0x0b, 0xcc, 0xee, 0x04, 0x73, 0x29, 0x8b, 0x6f, 0xf6, 0x53, 0x03, 0xf6, 0x23, 0xf6, 0xea, 0xda
        /* <DEDUP_REMOVED lines=125> */
	.type		mrg32k3aM2SubSeq,@object
	.size		mrg32k3aM2SubSeq,(mrg32k3aM1 - mrg32k3aM2SubSeq)
mrg32k3aM2SubSeq:
        /* <DEDUP_REMOVED lines=126> */
	.type		mrg32k3aM1,@object
	.size		mrg32k3aM1,(mrg32k3aM1Seq - mrg32k3aM1)
mrg32k3aM1:
        /* <DEDUP_REMOVED lines=144> */
	.type		mrg32k3aM1Seq,@object
	.size		mrg32k3aM1Seq,(mrg32k3aM2 - mrg32k3aM1Seq)
mrg32k3aM1Seq:
        /* <DEDUP_REMOVED lines=144> */
	.type		mrg32k3aM2,@object
	.size		mrg32k3aM2,(mrg32k3aM2Seq - mrg32k3aM2)
mrg32k3aM2:
        /* <DEDUP_REMOVED lines=144> */
	.type		mrg32k3aM2Seq,@object
	.size		mrg32k3aM2Seq,(precalc_xorwow_matrix - mrg32k3aM2Seq)
mrg32k3aM2Seq:
        /* <DEDUP_REMOVED lines=144> */
	.type		precalc_xorwow_matrix,@object
	.size		precalc_xorwow_matrix,(precalc_xorwow_offset_matrix - precalc_xorwow_matrix)
precalc_xorwow_matrix:
        /* <DEDUP_REMOVED lines=6400> */
	.type		precalc_xorwow_offset_matrix,@object
	.size		precalc_xorwow_offset_matrix,($str - precalc_xorwow_offset_matrix)
precalc_xorwow_offset_matrix:
        /* <DEDUP_REMOVED lines=6400> */
	.type		$str,@object
	.size		$str,(.L_56 - $str)
$str:
        /*353c0*/ 	.byte	0x52, 0x20, 0x44, 0x41, 0x4e, 0x47, 0x45, 0x52, 0x20, 0x44, 0x41, 0x4e, 0x47, 0x45, 0x52, 0x20
        /*353d0*/ 	.byte	0x44, 0x41, 0x4e, 0x47, 0x45, 0x52, 0x20, 0x44, 0x41, 0x4e, 0x47, 0x45, 0x52, 0x20, 0x44, 0x41
        /*353e0*/ 	.byte	0x4e, 0x47, 0x45, 0x52, 0x20, 0x44, 0x41, 0x4e, 0x47, 0x45, 0x52, 0x20, 0x44, 0x41, 0x4e, 0x47
        /*353f0*/ 	.byte	0x45, 0x52, 0x0a, 0x00
.L_56:


//--------------------- .nv.shared._ZN3cub18CUB_300001_SM_10006detail6reduce28DeviceReduceSingleTileKernelINS2_10policy_hubIiyN4cuda3std3__44plusIiEEE10Policy1000EPiSC_iS9_iiNS7_10__identityEEEvT0_T1_T2_T3_T4_T6_ --------------------------
	.section	.nv.shared._ZN3cub18CUB_300001_SM_10006detail6reduce28DeviceReduceSingleTileKernelINS2_10policy_hubIiyN4cuda3std3__44plusIiEEE10Policy1000EPiSC_iS9_iiNS7_10__identityEEEvT0_T1_T2_T3_T4_T6_,"aw",@nobits
	.sectionflags	@""
	.align	16
.nv.shared._ZN3cub18CUB_300001_SM_10006detail6reduce28DeviceReduceSingleTileKernelINS2_10policy_hubIiyN4cuda3std3__44plusIiEEE10Policy1000EPiSC_iS9_iiNS7_10__identityEEEvT0_T1_T2_T3_T4_T6_:
	.zero		1072


//--------------------- .nv.shared.reserved.0     --------------------------
	.section	.nv.shared.reserved.0,"aw",@nobits
	.weak		__nv_reservedSMEM_offset_0_alias
	.size		__nv_reservedSMEM_offset_0_alias, 0, 64
	.other		__nv_reservedSMEM_offset_0_alias,@"STO_CUDA_RESERVED_SHARED STV_DEFAULT"
__nv_reservedSMEM_offset_0_alias:
	.zero		0
	.zero		64


//--------------------- .nv.global                --------------------------
	.section	.nv.global,"aw",@nobits
	.align	4
.nv.global:
	.type		d_count,@object
	.size		d_count,(d_countNew - d_count)
d_count:
	.zero		4
	.type		d_countNew,@object
	.size		d_countNew,(_ZN33_INTERNAL_0c656c3b_4_k_cu_d_count6thrust24THRUST_300001_SM_1000_NS12placeholders2_8E - d_countNew)
d_countNew:
	.zero		4
	.type		_ZN33_INTERNAL_0c656c3b_4_k_cu_d_count6thrust24THRUST_300001_SM_1000_NS12placeholders2_8E,@object
	.size		_ZN33_INTERNAL_0c656c3b_4_k_cu_d_count6thrust24THRUST_300001_SM_1000_NS12placeholders2_8E,(_ZN33_INTERNAL_0c656c3b_4_k_cu_d_count4cuda3std3__435_GLOBAL__N__0c656c3b_4_k_cu_d_count6ignoreE - _ZN33_INTERNAL_0c656c3b_4_k_cu_d_count6thrust24THRUST_300001_SM_1000_NS12placeholders2_8E)
_ZN33_INTERNAL_0c656c3b_4_k_cu_d_count6thrust24THRUST_300001_SM_1000_NS12placeholders2_8E:
	.zero		1
	.type		_ZN33_INTERNAL_0c656c3b_4_k_cu_d_count4cuda3std3__435_GLOBAL__N__0c656c3b_4_k_cu_d_count6ignoreE,@object
	.size		_ZN33_INTERNAL_0c656c3b_4_k_cu_d_count4cuda3std3__435_GLOBAL__N__0c656c3b_4_k_cu_d_count6ignoreE,(_ZN33_INTERNAL_0c656c3b_4_k_cu_d_count4cuda3std6ranges3__45__cpo4dataE - _ZN33_INTERNAL_0c656c3b_4_k_cu_d_count4cuda3std3__435_GLOBAL__N__0c656c3b_4_k_cu_d_count6ignoreE)
_ZN33_INTERNAL_0c656c3b_4_k_cu_d_count4cuda3std3__435_GLOBAL__N__0c656c3b_4_k_cu_d_count6ignoreE:
	.zero		1
	.type		_ZN33_INTERNAL_0c656c3b_4_k_cu_d_count4cuda3std6ranges3__45__cpo4dataE,@object
	.size		_ZN33_INTERNAL_0c656c3b_4_k_cu_d_count4cuda3std6ranges3__45__cpo4dataE,(_ZN33_INTERNAL_0c656c3b_4_k_cu_d_count6thrust24THRUST_300001_SM_1000_NS6system3cpp3parE - _ZN33_INTERNAL_0c656c3b_4_k_cu_d_count4cuda3std6ranges3__45__cpo4dataE)
_ZN33_INTERNAL_0c656c3b_4_k_cu_d_count4cuda3std6ranges3__45__cpo4dataE:
	.zero		1
	.type		_ZN33_INTERNAL_0c656c3b_4_k_cu_d_count6thrust24THRUST_300001_SM_1000_NS6system3cpp3parE,@object
	.size		_ZN33_INTERNAL_0c656c3b_4_k_cu_d_count6thrust24THRUST_300001_SM_1000_NS6system3cpp3parE,(_ZN33_INTERNAL_0c656c3b_4_k_cu_d_count4cuda3std3__45__cpo5beginE - _ZN33_INTERNAL_0c656c3b_4_k_cu_d_count6thrust24THRUST_300001_SM_1000_NS6system3cpp3parE)
_ZN33_INTERNAL_0c656c3b_4_k_cu_d_count6thrust24THRUST_300001_SM_1000_NS6system3cpp3parE:
	.zero		1
	.type		_ZN33_INTERNAL_0c656c3b_4_k_cu_d_count4cuda3std3__45__cpo5beginE,@object
	.size		_ZN33_INTERNAL_0c656c3b_4_k_cu_d_count4cuda3std3__45__cpo5beginE,(_ZN33_INTERNAL_0c656c3b_4_k_cu_d_count4cuda3std6ranges3__45__cpo5beginE - _ZN33_INTERNAL_0c656c3b_4_k_cu_d_count4cuda3std3__45__cpo5beginE)
_ZN33_INTERNAL_0c656c3b_4_k_cu_d_count4cuda3std3__45__cpo5beginE:
	.zero		1
	.type		_ZN33_INTERNAL_0c656c3b_4_k_cu_d_count4cuda3std6ranges3__45__cpo5beginE,@object
	.size		_ZN33_INTERNAL_0c656c3b_4_k_cu_d_count4cuda3std6ranges3__45__cpo5beginE,(_ZN33_INTERNAL_0c656c3b_4_k_cu_d_count6thrust24THRUST_300001_SM_1000_NS6deviceE - _ZN33_INTERNAL_0c656c3b_4_k_cu_d_count4cuda3std6ranges3__45__cpo5beginE)
_ZN33_INTERNAL_0c656c3b_4_k_cu_d_count4cuda3std6ranges3__45__cpo5beginE:
	.zero		1
	.type		_ZN33_INTERNAL_0c656c3b_4_k_cu_d_count6thrust24THRUST_300001_SM_1000_NS6deviceE,@object
	.size		_ZN33_INTERNAL_0c656c3b_4_k_cu_d_count6thrust24THRUST_300001_SM_1000_NS6deviceE,(_ZN33_INTERNAL_0c656c3b_4_k_cu_d_count4cuda3std3__47nulloptE - _ZN33_INTERNAL_0c656c3b_4_k_cu_d_count6thrust24THRUST_300001_SM_1000_NS6deviceE)
_ZN33_INTERNAL_0c656c3b_4_k_cu_d_count6thrust24THRUST_300001_SM_1000_NS6deviceE:
	.zero		1
	.type		_ZN33_INTERNAL_0c656c3b_4_k_cu_d_count4cuda3std3__47nulloptE,@object
	.size		_ZN33_INTERNAL_0c656c3b_4_k_cu_d_count4cuda3std3__47nulloptE,(_ZN33_INTERNAL_0c656c3b_4_k_cu_d_count4cuda3std6ranges3__45__cpo8distanceE - _ZN33_INTERNAL_0c656c3b_4_k_cu_d_count4cuda3std3__47nulloptE)
_ZN33_INTERNAL_0c656c3b_4_k_cu_d_count4cuda3std3__47nulloptE:
	.zero		1
	.type		_ZN33_INTERNAL_0c656c3b_4_k_cu_d_count4cuda3std6ranges3__45__cpo8distanceE,@object
	.size		_ZN33_INTERNAL_0c656c3b_4_k_cu_d_count4cuda3std6ranges3__45__cpo8distanceE,(_ZN33_INTERNAL_0c656c3b_4_k_cu_d_count6thrust24THRUST_300001_SM_1000_NS12placeholders2_4E - _ZN33_INTERNAL_0c656c3b_4_k_cu_d_count4cuda3std6ranges3__45__cpo8distanceE)
_ZN33_INTERNAL_0c656c3b_4_k_cu_d_count4cuda3std6ranges3__45__cpo8distanceE:
	.zero		1
	.type		_ZN33_INTERNAL_0c656c3b_4_k_cu_d_count6thrust24THRUST_300001_SM_1000_NS12placeholders2_4E,@object
	.size		_ZN33_INTERNAL_0c656c3b_4_k_cu_d_count6thrust24THRUST_300001_SM_1000_NS12placeholders2_4E,(_ZN33_INTERNAL_0c656c3b_4_k_cu_d_count4cuda3std3__45__cpo6rbeginE - _ZN33_INTERNAL_0c656c3b_4_k_cu_d_count6thrust24THRUST_300001_SM_1000_NS12placeholders2_4E)
_ZN33_INTERNAL_0c656c3b_4_k_cu_d_count6thrust24THRUST_300001_SM_1000_NS12placeholders2_4E:
	.zero		1
	.type		_ZN33_INTERNAL_0c656c3b_4_k_cu_d_count4cuda3std3__45__cpo6rbeginE,@object
	.size		_ZN33_INTERNAL_0c656c3b_4_k_cu_d_count4cuda3std3__45__cpo6rbeginE,(_ZN33_INTERNAL_0c656c3b_4_k_cu_d_count4cuda3std6ranges3__45__cpo7advanceE - _ZN33_INTERNAL_0c656c3b_4_k_cu_d_count4cuda3std3__45__cpo6rbeginE)
_ZN33_INTERNAL_0c656c3b_4_k_cu_d_count4cuda3std3__45__cpo6rbeginE:
	.zero		1
	.type		_ZN33_INTERNAL_0c656c3b_4_k_cu_d_count4cuda3std6ranges3__45__cpo7advanceE,@object
	.size		_ZN33_INTERNAL_0c656c3b_4_k_cu_d_count4cuda3std6ranges3__45__cpo7advanceE,(_ZN33_INTERNAL_0c656c3b_4_k_cu_d_count6thrust24THRUST_300001_SM_1000_NS12placeholders2_6E - _ZN33_INTERNAL_0c656c3b_4_k_cu_d_count4cuda3std6ranges3__45__cpo7advanceE)
_ZN33_INTERNAL_0c656c3b_4_k_cu_d_count4cuda3std6ranges3__45__cpo7advanceE:
	.zero		1
	.type		_ZN33_INTERNAL_0c656c3b_4_k_cu_d_count6thrust24THRUST_300001_SM_1000_NS12placeholders2_6E,@object
	.size		_ZN33_INTERNAL_0c656c3b_4_k_cu_d_count6thrust24THRUST_300001_SM_1000_NS12placeholders2_6E,(_ZN33_INTERNAL_0c656c3b_4_k_cu_d_count4cuda3std3__45__cpo7crbeginE - _ZN33_INTERNAL_0c656c3b_4_k_cu_d_count6thrust24THRUST_300001_SM_1000_NS12placeholders2_6E)
_ZN33_INTERNAL_0c656c3b_4_k_cu_d_count6thrust24THRUST_300001_SM_1000_NS12placeholders2_6E:
	.zero		1
	.type		_ZN33_INTERNAL_0c656c3b_4_k_cu_d_count4cuda3std3__45__cpo7crbeginE,@object
	.size		_ZN33_INTERNAL_0c656c3b_4_k_cu_d_count4cuda3std3__45__cpo7crbeginE,(_ZN33_INTERNAL_0c656c3b_4_k_cu_d_count4cuda3std6ranges3__45__cpo4nextE - _ZN33_INTERNAL_0c656c3b_4_k_cu_d_count4cuda3std3__45__cpo7crbeginE)
_ZN33_INTERNAL_0c656c3b_4_k_cu_d_count4cuda3std3__45__cpo7crbeginE:
	.zero		1
	.type		_ZN33_INTERNAL_0c656c3b_4_k_cu_d_count4cuda3std6ranges3__45__cpo4nextE,@object
	.size		_ZN33_INTERNAL_0c656c3b_4_k_cu_d_count4cuda3std6ranges3__45__cpo4nextE,(_ZN33_INTERNAL_0c656c3b_4_k_cu_d_count6thrust24THRUST_300001_SM_1000_NS8cuda_cub10par_nosyncE - _ZN33_INTERNAL_0c656c3b_4_k_cu_d_count4cuda3std6ranges3__45__cpo4nextE)
_ZN33_INTERNAL_0c656c3b_4_k_cu_d_count4cuda3std6ranges3__45__cpo4nextE:
	.zero		1
	.type		_ZN33_INTERNAL_0c656c3b_4_k_cu_d_count6thrust24THRUST_300001_SM_1000_NS8cuda_cub10par_nosyncE,@object
	.size		_ZN33_INTERNAL_0c656c3b_4_k_cu_d_count6thrust24THRUST_300001_SM_1000_NS8cuda_cub10par_nosyncE,(_ZN33_INTERNAL_0c656c3b_4_k_cu_d_count4cuda3std6ranges3__45__cpo4swapE - _ZN33_INTERNAL_0c656c3b_4_k_cu_d_count6thrust24THRUST_300001_SM_1000_NS8cuda_cub10par_nosyncE)
_ZN33_INTERNAL_0c656c3b_4_k_cu_d_count6thrust24THRUST_300001_SM_1000_NS8cuda_cub10par_nosyncE:
	.zero		1
	.type		_ZN33_INTERNAL_0c656c3b_4_k_cu_d_count4cuda3std6ranges3__45__cpo4swapE,@object
	.size		_ZN33_INTERNAL_0c656c3b_4_k_cu_d_count4cuda3std6ranges3__45__cpo4swapE,(_ZN33_INTERNAL_0c656c3b_4_k_cu_d_count6thrust24THRUST_300001_SM_1000_NS12placeholders3_10E - _ZN33_INTERNAL_0c656c3b_4_k_cu_d_count4cuda3std6ranges3__45__cpo4swapE)
_ZN33_INTERNAL_0c656c3b_4_k_cu_d_count4cuda3std6ranges3__45__cpo4swapE:
	.zero		1
	.type		_ZN33_INTERNAL_0c656c3b_4_k_cu_d_count6thrust24THRUST_300001_SM_1000_NS12placeholders3_10E,@object
	.size		_ZN33_INTERNAL_0c656c3b_4_k_cu_d_count6thrust24THRUST_300001_SM_1000_NS12placeholders3_10E,(_ZN33_INTERNAL_0c656c3b_4_k_cu_d_count4cuda3std3__48in_placeE - _ZN33_INTERNAL_0c656c3b_4_k_cu_d_count6thrust24THRUST_300001_SM_1000_NS12placeholders3_10E)
_ZN33_INTERNAL_0c656c3b_4_k_cu_d_count6thrust24THRUST_300001_SM_1000_NS12placeholders3_10E:
	.zero		1
	.type		_ZN33_INTERNAL_0c656c3b_4_k_cu_d_count4cuda3std3__48in_placeE,@object
	.size		_ZN33_INTERNAL_0c656c3b_4_k_cu_d_count4cuda3std3__48in_placeE,(_ZN33_INTERNAL_0c656c3b_4_k_cu_d_count4cuda3std6ranges3__45__cpo4sizeE - _ZN33_INTERNAL_0c656c3b_4_k_cu_d_count4cuda3std3__48in_placeE)
_ZN33_INTERNAL_0c656c3b_4_k_cu_d_count4cuda3std3__48in_placeE:
	.zero		1
	.type		_ZN33_INTERNAL_0c656c3b_4_k_cu_d_count4cuda3std6ranges3__45__cpo4sizeE,@object
	.size		_ZN33_INTERNAL_0c656c3b_4_k_cu_d_count4cuda3std6ranges3__45__cpo4sizeE,(_ZN33_INTERNAL_0c656c3b_4_k_cu_d_count6thrust24THRUST_300001_SM_1000_NS12placeholders2_2E - _ZN33_INTERNAL_0c656c3b_4_k_cu_d_count4cuda3std6ranges3__45__cpo4sizeE)
_ZN33_INTERNAL_0c656c3b_4_k_cu_d_count4cuda3std6ranges3__45__cpo4sizeE:
	.zero		1
	.type		_ZN33_INTERNAL_0c656c3b_4_k_cu_d_count6thrust24THRUST_300001_SM_1000_NS12placeholders2_2E,@object
	.size		_ZN33_INTERNAL_0c656c3b_4_k_cu_d_count6thrust24THRUST_300001_SM_1000_NS12placeholders2_2E,(_ZN33_INTERNAL_0c656c3b_4_k_cu_d_count4cuda3std3__45__cpo6cbeginE - _ZN33_INTERNAL_0c656c3b_4_k_cu_d_count6thrust24THRUST_300001_SM_1000_NS12placeholders2_2E)
_ZN33_INTERNAL_0c656c3b_4_k_cu_d_count6thrust24THRUST_300001_SM_1000_NS12placeholders2_2E:
	.zero		1
	.type		_ZN33_INTERNAL_0c656c3b_4_k_cu_d_count4cuda3std3__45__cpo6cbeginE,@object
	.size		_ZN33_INTERNAL_0c656c3b_4_k_cu_d_count4cuda3std3__45__cpo6cbeginE,(_ZN33_INTERNAL_0c656c3b_4_k_cu_d_count4cuda3std6ranges3__45__cpo6cbeginE - _ZN33_INTERNAL_0c656c3b_4_k_cu_d_count4cuda3std3__45__cpo6cbeginE)
_ZN33_INTERNAL_0c656c3b_4_k_cu_d_count4cuda3std3__45__cpo6cbeginE:
	.zero		1
	.type		_ZN33_INTERNAL_0c656c3b_4_k_cu_d_count4cuda3std6ranges3__45__cpo6cbeginE,@object
	.size		_ZN33_INTERNAL_0c656c3b_4_k_cu_d_count4cuda3std6ranges3__45__cpo6cbeginE,(_ZN33_INTERNAL_0c656c3b_4_k_cu_d_count6thrust24THRUST_300001_SM_1000_NS12placeholders2_7E - _ZN33_INTERNAL_0c656c3b_4_k_cu_d_count4cuda3std6ranges3__45__cpo6cbeginE)
_ZN33_INTERNAL_0c656c3b_4_k_cu_d_count4cuda3std6ranges3__45__cpo6cbeginE:
	.zero		1
	.type		_ZN33_INTERNAL_0c656c3b_4_k_cu_d_count6thrust24THRUST_300001_SM_1000_NS12placeholders2_7E,@object
	.size		_ZN33_INTERNAL_0c656c3b_4_k_cu_d_count6thrust24THRUST_300001_SM_1000_NS12placeholders2_7E,(_ZN33_INTERNAL_0c656c3b_4_k_cu_d_count4cuda3std3__45__cpo5crendE - _ZN33_INTERNAL_0c656c3b_4_k_cu_d_count6thrust24THRUST_300001_SM_1000_NS12placeholders2_7E)
_ZN33_INTERNAL_0c656c3b_4_k_cu_d_count6thrust24THRUST_300001_SM_1000_NS12placeholders2_7E:
	.zero		1
	.type		_ZN33_INTERNAL_0c656c3b_4_k_cu_d_count4cuda3std3__45__cpo5crendE,@object
	.size		_ZN33_INTERNAL_0c656c3b_4_k_cu_d_count4cuda3std3__45__cpo5crendE,(_ZN33_INTERNAL_0c656c3b_4_k_cu_d_count4cuda3std6ranges3__45__cpo4prevE - _ZN33_INTERNAL_0c656c3b_4_k_cu_d_count4cuda3std3__45__cpo5crendE)
_ZN33_INTERNAL_0c656c3b_4_k_cu_d_count4cuda3std3__45__cpo5crendE:
	.zero		1
	.type		_ZN33_INTERNAL_0c656c3b_4_k_cu_d_count4cuda3std6ranges3__45__cpo4prevE,@object
	.size		_ZN33_INTERNAL_0c656c3b_4_k_cu_d_count4cuda3std6ranges3__45__cpo4prevE,(_ZN33_INTERNAL_0c656c3b_4_k_cu_d_count6thrust24THRUST_300001_SM_1000_NS6system6detail10sequential3seqE - _ZN33_INTERNAL_0c656c3b_4_k_cu_d_count4cuda3std6ranges3__45__cpo4prevE)
_ZN33_INTERNAL_0c656c3b_4_k_cu_d_count4cuda3std6ranges3__45__cpo4prevE:
	.zero		1
	.type		_ZN33_INTERNAL_0c656c3b_4_k_cu_d_count6thrust24THRUST_300001_SM_1000_NS6system6detail10sequential3seqE,@object
	.size		_ZN33_INTERNAL_0c656c3b_4_k_cu_d_count6thrust24THRUST_300001_SM_1000_NS6system6detail10sequential3seqE,(_ZN33_INTERNAL_0c656c3b_4_k_cu_d_count4cuda3std6ranges3__45__cpo9iter_moveE - _ZN33_INTERNAL_0c656c3b_4_k_cu_d_count6thrust24THRUST_300001_SM_1000_NS6system6detail10sequential3seqE)
_ZN33_INTERNAL_0c656c3b_4_k_cu_d_count6thrust24THRUST_300001_SM_1000_NS6system6detail10sequential3seqE:
	.zero		1
	.type		_ZN33_INTERNAL_0c656c3b_4_k_cu_d_count4cuda3std6ranges3__45__cpo9iter_moveE,@object
	.size		_ZN33_INTERNAL_0c656c3b_4_k_cu_d_count4cuda3std6ranges3__45__cpo9iter_moveE,(_ZN33_INTERNAL_0c656c3b_4_k_cu_d_count6thrust24THRUST_300001_SM_1000_NS3seqE - _ZN33_INTERNAL_0c656c3b_4_k_cu_d_count4cuda3std6ranges3__45__cpo9iter_moveE)
_ZN33_INTERNAL_0c656c3b_4_k_cu_d_count4cuda3std6ranges3__45__cpo9iter_moveE:
	.zero		1
	.type		_ZN33_INTERNAL_0c656c3b_4_k_cu_d_count6thrust24THRUST_300001_SM_1000_NS3seqE,@object
	.size		_ZN33_INTERNAL_0c656c3b_4_k_cu_d_count6thrust24THRUST_300001_SM_1000_NS3seqE,(_ZN33_INTERNAL_0c656c3b_4_k_cu_d_count4cuda3std3__420unreachable_sentinelE - _ZN33_INTERNAL_0c656c3b_4_k_cu_d_count6thrust24THRUST_300001_SM_1000_NS3seqE)
_ZN33_INTERNAL_0c656c3b_4_k_cu_d_count6thrust24THRUST_300001_SM_1000_NS3seqE:
	.zero		1
	.type		_ZN33_INTERNAL_0c656c3b_4_k_cu_d_count4cuda3std3__420unreachable_sentinelE,@object
	.size		_ZN33_INTERNAL_0c656c3b_4_k_cu_d_count4cuda3std3__420unreachable_sentinelE,(_ZN33_INTERNAL_0c656c3b_4_k_cu_d_count4cuda3std6ranges3__45__cpo5ssizeE - _ZN33_INTERNAL_0c656c3b_4_k_cu_d_count4cuda3std3__420unreachable_sentinelE)
_ZN33_INTERNAL_0c656c3b_4_k_cu_d_count4cuda3std3__420unreachable_sentinelE:
	.zero		1
	.type		_ZN33_INTERNAL_0c656c3b_4_k_cu_d_count4cuda3std6ranges3__45__cpo5ssizeE,@object
	.size		_ZN33_INTERNAL_0c656c3b_4_k_cu_d_count4cuda3std6ranges3__45__cpo5ssizeE,(_ZN33_INTERNAL_0c656c3b_4_k_cu_d_count6thrust24THRUST_300001_SM_1000_NS12placeholders2_3E - _ZN33_INTERNAL_0c656c3b_4_k_cu_d_count4cuda3std6ranges3__45__cpo5ssizeE)
_ZN33_INTERNAL_0c656c3b_4_k_cu_d_count4cuda3std6ranges3__45__cpo5ssizeE:
	.zero		1
	.type		_ZN33_INTERNAL_0c656c3b_4_k_cu_d_count6thrust24THRUST_300001_SM_1000_NS12placeholders2_3E,@object
	.size		_ZN33_INTERNAL_0c656c3b_4_k_cu_d_count6thrust24THRUST_300001_SM_1000_NS12placeholders2_3E,(_ZN33_INTERNAL_0c656c3b_4_k_cu_d_count4cuda3std3__45__cpo4cendE - _ZN33_INTERNAL_0c656c3b_4_k_cu_d_count6thrust24THRUST_300001_SM_1000_NS12placeholders2_3E)
_ZN33_INTERNAL_0c656c3b_4_k_cu_d_count6thrust24THRUST_300001_SM_1000_NS12placeholders2_3E:
	.zero		1
	.type		_ZN33_INTERNAL_0c656c3b_4_k_cu_d_count4cuda3std3__45__cpo4cendE,@object
	.size		_ZN33_INTERNAL_0c656c3b_4_k_cu_d_count4cuda3std3__45__cpo4cendE,(_ZN33_INTERNAL_0c656c3b_4_k_cu_d_count4cuda3std6ranges3__45__cpo4cendE - _ZN33_INTERNAL_0c656c3b_4_k_cu_d_count4cuda3std3__45__cpo4cendE)
_ZN33_INTERNAL_0c656c3b_4_k_cu_d_count4cuda3std3__45__cpo4cendE:
	.zero		1
	.type		_ZN33_INTERNAL_0c656c3b_4_k_cu_d_count4cuda3std6ranges3__45__cpo4cendE,@object
	.size		_ZN33_INTERNAL_0c656c3b_4_k_cu_d_count4cuda3std6ranges3__45__cpo4cendE,(_ZN33_INTERNAL_0c656c3b_4_k_cu_d_count6thrust24THRUST_300001_SM_1000_NS12placeholders2_9E - _ZN33_INTERNAL_0c656c3b_4_k_cu_d_count4cuda3std6ranges3__45__cpo4cendE)
_ZN33_INTERNAL_0c656c3b_4_k_cu_d_count4cuda3std6ranges3__45__cpo4cendE:
	.zero		1
	.type		_ZN33_INTERNAL_0c656c3b_4_k_cu_d_count6thrust24THRUST_300001_SM_1000_NS12placeholders2_9E,@object
	.size		_ZN33_INTERNAL_0c656c3b_4_k_cu_d_count6thrust24THRUST_300001_SM_1000_NS12placeholders2_9E,(_ZN33_INTERNAL_0c656c3b_4_k_cu_d_count4cuda3std3__419piecewise_constructE - _ZN33_INTERNAL_0c656c3b_4_k_cu_d_count6thrust24THRUST_300001_SM_1000_NS12placeholders2_9E)
_ZN33_INTERNAL_0c656c3b_4_k_cu_d_count6thrust24THRUST_300001_SM_1000_NS12placeholders2_9E:
	.zero		1
	.type		_ZN33_INTERNAL_0c656c3b_4_k_cu_d_count4cuda3std3__419piecewise_constructE,@object
	.size		_ZN33_INTERNAL_0c656c3b_4_k_cu_d_count4cuda3std3__419piecewise_constructE,(_ZN33_INTERNAL_0c656c3b_4_k_cu_d_count4cuda3std6ranges3__45__cpo5cdataE - _ZN33_INTERNAL_0c656c3b_4_k_cu_d_count4cuda3std3__419piecewise_constructE)
_ZN33_INTERNAL_0c656c3b_4_k_cu_d_count4cuda3std3__419piecewise_constructE:
	.zero		1
	.type		_ZN33_INTERNAL_0c656c3b_4_k_cu_d_count4cuda3std6ranges3__45__cpo5cdataE,@object
	.size		_ZN33_INTERNAL_0c656c3b_4_k_cu_d_count4cuda3std6ranges3__45__cpo5cdataE,(_ZN33_INTERNAL_0c656c3b_4_k_cu_d_count6thrust24THRUST_300001_SM_1000_NS12placeholders2_1E - _ZN33_INTERNAL_0c656c3b_4_k_cu_d_count4cuda3std6ranges3__45__cpo5cdataE)
_ZN33_INTERNAL_0c656c3b_4_k_cu_d_count4cuda3std6ranges3__45__cpo5cdataE:
	.zero		1
	.type		_ZN33_INTERNAL_0c656c3b_4_k_cu_d_count6thrust24THRUST_300001_SM_1000_NS12placeholders2_1E,@object
	.size		_ZN33_INTERNAL_0c656c3b_4_k_cu_d_count6thrust24THRUST_300001_SM_1000_NS12placeholders2_1E,(_ZN33_INTERNAL_0c656c3b_4_k_cu_d_count4cuda3std3__45__cpo3endE - _ZN33_INTERNAL_0c656c3b_4_k_cu_d_count6thrust24THRUST_300001_SM_1000_NS12placeholders2_1E)
_ZN33_INTERNAL_0c656c3b_4_k_cu_d_count6thrust24THRUST_300001_SM_1000_NS12placeholders2_1E:
	.zero		1
	.type		_ZN33_INTERNAL_0c656c3b_4_k_cu_d_count4cuda3std3__45__cpo3endE,@object
	.size		_ZN33_INTERNAL_0c656c3b_4_k_cu_d_count4cuda3std3__45__cpo3endE,(_ZN33_INTERNAL_0c656c3b_4_k_cu_d_count4cuda3std6ranges3__45__cpo3endE - _ZN33_INTERNAL_0c656c3b_4_k_cu_d_count4cuda3std3__45__cpo3endE)
_ZN33_INTERNAL_0c656c3b_4_k_cu_d_count4cuda3std3__45__cpo3endE:
	.zero		1
	.type		_ZN33_INTERNAL_0c656c3b_4_k_cu_d_count4cuda3std6ranges3__45__cpo3endE,@object
	.size		_ZN33_INTERNAL_0c656c3b_4_k_cu_d_count4cuda3std6ranges3__45__cpo3endE,(_ZN33_INTERNAL_0c656c3b_4_k_cu_d_count6thrust24THRUST_300001_SM_1000_NS12placeholders2_5E - _ZN33_INTERNAL_0c656c3b_4_k_cu_d_count4cuda3std6ranges3__45__cpo3endE)
_ZN33_INTERNAL_0c656c3b_4_k_cu_d_count4cuda3std6ranges3__45__cpo3endE:
	.zero		1
	.type		_ZN33_INTERNAL_0c656c3b_4_k_cu_d_count6thrust24THRUST_300001_SM_1000_NS12placeholders2_5E,@object
	.size		_ZN33_INTERNAL_0c656c3b_4_k_cu_d_count6thrust24THRUST_300001_SM_1000_NS12placeholders2_5E,(_ZN33_INTERNAL_0c656c3b_4_k_cu_d_count4cuda3std3__45__cpo4rendE - _ZN33_INTERNAL_0c656c3b_4_k_cu_d_count6thrust24THRUST_300001_SM_1000_NS12placeholders2_5E)
_ZN33_INTERNAL_0c656c3b_4_k_cu_d_count6thrust24THRUST_300001_SM_1000_NS12placeholders2_5E:
	.zero		1
	.type		_ZN33_INTERNAL_0c656c3b_4_k_cu_d_count4cuda3std3__45__cpo4rendE,@object
	.size		_ZN33_INTERNAL_0c656c3b_4_k_cu_d_count4cuda3std3__45__cpo4rendE,(_ZN33_INTERNAL_0c656c3b_4_k_cu_d_count4cuda3std6ranges3__45__cpo9iter_swapE - _ZN33_INTERNAL_0c656c3b_4_k_cu_d_count4cuda3std3__45__cpo4rendE)
_ZN33_INTERNAL_0c656c3b_4_k_cu_d_count4cuda3std3__45__cpo4rendE:
	.zero		1
	.type		_ZN33_INTERNAL_0c656c3b_4_k_cu_d_count4cuda3std6ranges3__45__cpo9iter_swapE,@object
	.size		_ZN33_INTERNAL_0c656c3b_4_k_cu_d_count4cuda3std6ranges3__45__cpo9iter_swapE,(_ZN33_INTERNAL_0c656c3b_4_k_cu_d_count4cuda3std3__48unexpectE - _ZN33_INTERNAL_0c656c3b_4_k_cu_d_count4cuda3std6ranges3__45__cpo9iter_swapE)
_ZN33_INTERNAL_0c656c3b_4_k_cu_d_count4cuda3std6ranges3__45__cpo9iter_swapE:
	.zero		1
	.type		_ZN33_INTERNAL_0c656c3b_4_k_cu_d_count4cuda3std3__48unexpectE,@object
	.size		_ZN33_INTERNAL_0c656c3b_4_k_cu_d_count4cuda3std3__48unexpectE,(_ZN33_INTERNAL_0c656c3b_4_k_cu_d_count6thrust24THRUST_300001_SM_1000_NS8cuda_cub3parE - _ZN33_INTERNAL_0c656c3b_4_k_cu_d_count4cuda3std3__48unexpectE)
_ZN33_INTERNAL_0c656c3b_4_k_cu_d_count4cuda3std3__48unexpectE:
	.zero		1
	.type		_ZN33_INTERNAL_0c656c3b_4_k_cu_d_count6thrust24THRUST_300001_SM_1000_NS8cuda_cub3parE,@object
	.size		_ZN33_INTERNAL_0c656c3b_4_k_cu_d_count6thrust24THRUST_300001_SM_1000_NS8cuda_cub3parE,(.L_40 - _ZN33_INTERNAL_0c656c3b_4_k_cu_d_count6thrust24THRUST_300001_SM_1000_NS8cuda_cub3parE)
_ZN33_INTERNAL_0c656c3b_4_k_cu_d_count6thrust24THRUST_300001_SM_1000_NS8cuda_cub3parE:
	.zero		1
.L_40:


//--------------------- .nv.shared._ZN3cub18CUB_300001_SM_10006detail6reduce18DeviceReduceKernelINS2_10policy_hubIiyN4cuda3std3__44plusIiEEE10Policy1000EN6thrust24THRUST_300001_SM_1000_NS10device_ptrIiEEyS9_iNS7_10__identityEEEvT0_PT3_T1_NS0_13GridEvenShareISK_EET2_T4_ --------------------------
	.section	.nv.shared._ZN3cub18CUB_300001_SM_10006detail6reduce18DeviceReduceKernelINS2_10policy_hubIiyN4cuda3std3__44plusIiEEE10Policy1000EN6thrust24THRUST_300001_SM_1000_NS10device_ptrIiEEyS9_iNS7_10__identityEEEvT0_PT3_T1_NS0_13GridEvenShareISK_EET2_T4_,"aw",@nobits
	.sectionflags	@""
	.align	16
.nv.shared._ZN3cub18CUB_300001_SM_10006detail6reduce18DeviceReduceKernelINS2_10policy_hubIiyN4cuda3std3__44plusIiEEE10Policy1000EN6thrust24THRUST_300001_SM_1000_NS10device_ptrIiEEyS9_iNS7_10__identityEEEvT0_PT3_T1_NS0_13GridEvenShareISK_EET2_T4_:
	.zero		1072


//--------------------- .nv.shared._ZN3cub18CUB_300001_SM_10006detail6reduce28DeviceReduceSingleTileKernelINS2_10policy_hubIiyN4cuda3std3__44plusIiEEE10Policy1000EN6thrust24THRUST_300001_SM_1000_NS10device_ptrIiEEPiyS9_iiNS7_10__identityEEEvT0_T1_T2_T3_T4_T6_ --------------------------
	.section	.nv.shared._ZN3cub18CUB_300001_SM_10006detail6reduce28DeviceReduceSingleTileKernelINS2_10policy_hubIiyN4cuda3std3__44plusIiEEE10Policy1000EN6thrust24THRUST_300001_SM_1000_NS10device_ptrIiEEPiyS9_iiNS7_10__identityEEEvT0_T1_T2_T3_T4_T6_,"aw",@nobits
	.sectionflags	@""
	.align	16
.nv.shared._ZN3cub18CUB_300001_SM_10006detail6reduce28DeviceReduceSingleTileKernelINS2_10policy_hubIiyN4cuda3std3__44plusIiEEE10Policy1000EN6thrust24THRUST_300001_SM_1000_NS10device_ptrIiEEPiyS9_iiNS7_10__identityEEEvT0_T1_T2_T3_T4_T6_:
	.zero		1072


//--------------------- .nv.shared._ZN3cub18CUB_300001_SM_10006detail6reduce28DeviceReduceSingleTileKernelINS2_10policy_hubIijN4cuda3std3__44plusIiEEE10Policy1000EPiSC_iS9_iiNS7_10__identityEEEvT0_T1_T2_T3_T4_T6_ --------------------------
	.section	.nv.shared._ZN3cub18CUB_300001_SM_10006detail6reduce28DeviceReduceSingleTileKernelINS2_10policy_hubIijN4cuda3std3__44plusIiEEE10Policy1000EPiSC_iS9_iiNS7_10__identityEEEvT0_T1_T2_T3_T4_T6_,"aw",@nobits
	.sectionflags	@""
	.align	16
.nv.shared._ZN3cub18CUB_300001_SM_10006detail6reduce28DeviceReduceSingleTileKernelINS2_10policy_hubIijN4cuda3std3__44plusIiEEE10Policy1000EPiSC_iS9_iiNS7_10__identityEEEvT0_T1_T2_T3_T4_T6_:
	.zero		1072


//--------------------- .nv.shared._ZN3cub18CUB_300001_SM_10006detail6reduce18DeviceReduceKernelINS2_10policy_hubIijN4cuda3std3__44plusIiEEE10Policy1000EN6thrust24THRUST_300001_SM_1000_NS10device_ptrIiEEjS9_iNS7_10__identityEEEvT0_PT3_T1_NS0_13GridEvenShareISK_EET2_T4_ --------------------------
	.section	.nv.shared._ZN3cub18CUB_300001_SM_10006detail6reduce18DeviceReduceKernelINS2_10policy_hubIijN4cuda3std3__44plusIiEEE10Policy1000EN6thrust24THRUST_300001_SM_1000_NS10device_ptrIiEEjS9_iNS7_10__identityEEEvT0_PT3_T1_NS0_13GridEvenShareISK_EET2_T4_,"aw",@nobits
	.sectionflags	@""
	.align	16
.nv.shared._ZN3cub18CUB_300001_SM_10006detail6reduce18DeviceReduceKernelINS2_10policy_hubIijN4cuda3std3__44plusIiEEE10Policy1000EN6thrust24THRUST_300001_SM_1000_NS10device_ptrIiEEjS9_iNS7_10__identityEEEvT0_PT3_T1_NS0_13GridEvenShareISK_EET2_T4_:
	.zero		1072


//--------------------- .nv.shared._ZN3cub18CUB_300001_SM_10006detail6reduce28DeviceReduceSingleTileKernelINS2_10policy_hubIijN4cuda3std3__44plusIiEEE10Policy1000EN6thrust24THRUST_300001_SM_1000_NS10device_ptrIiEEPijS9_iiNS7_10__identityEEEvT0_T1_T2_T3_T4_T6_ --------------------------
	.section	.nv.shared._ZN3cub18CUB_300001_SM_10006detail6reduce28DeviceReduceSingleTileKernelINS2_10policy_hubIijN4cuda3std3__44plusIiEEE10Policy1000EN6thrust24THRUST_300001_SM_1000_NS10device_ptrIiEEPijS9_iiNS7_10__identityEEEvT0_T1_T2_T3_T4_T6_,"aw",@nobits
	.sectionflags	@""
	.align	16
.nv.shared._ZN3cub18CUB_300001_SM_10006detail6reduce28DeviceReduceSingleTileKernelINS2_10policy_hubIijN4cuda3std3__44plusIiEEE10Policy1000EN6thrust24THRUST_300001_SM_1000_NS10device_ptrIiEEPijS9_iiNS7_10__identityEEEvT0_T1_T2_T3_T4_T6_:
	.zero		1072


//--------------------- .nv.shared._ZN3cub18CUB_300001_SM_10006detail11EmptyKernelIvEEvv --------------------------
	.section	.nv.shared._ZN3cub18CUB_300001_SM_10006detail11EmptyKernelIvEEvv,"aw",@nobits
	.sectionflags	@""
	.align	16
	.zero		1024


//--------------------- .nv.shared._ZN6thrust24THRUST_300001_SM_1000_NS8cuda_cub4core6detail13_kernel_agentINS1_8__reduce11ReduceAgentIPN4cuda3std3__45tupleIJilEEESC_SB_lNS1_9__extrema9arg_max_fIilNS9_4lessIiEEEEEEJSC_SC_iSH_EEEvDpT0_ --------------------------
	.section	.nv.shared._ZN6thrust24THRUST_300001_SM_1000_NS8cuda_cub4core6detail13_kernel_agentINS1_8__reduce11ReduceAgentIPN4cuda3std3__45tupleIJilEEESC_SB_lNS1_9__extrema9arg_max_fIilNS9_4lessIiEEEEEEJSC_SC_iSH_EEEvDpT0_,"aw",@nobits
	.sectionflags	@""
	.align	16
	.zero		1024


//--------------------- .nv.shared._ZN6thrust24THRUST_300001_SM_1000_NS8cuda_cub4core6detail13_kernel_agentINS1_8__reduce10DrainAgentIlEEJN3cub18CUB_300001_SM_10009GridQueueIyEElEEEvDpT0_ --------------------------
	.section	.nv.shared._ZN6thrust24THRUST_300001_SM_1000_NS8cuda_cub4core6detail13_kernel_agentINS1_8__reduce10DrainAgentIlEEJN3cub18CUB_300001_SM_10009GridQueueIyEElEEEvDpT0_,"aw",@nobits
	.sectionflags	@""
	.align	16
	.zero		1024


//--------------------- .nv.shared._ZN6thrust24THRUST_300001_SM_1000_NS8cuda_cub4core6detail13_kernel_agentINS1_8__reduce11ReduceAgentINS0_12zip_iteratorIN4cuda3std3__45tupleIJNS0_10device_ptrIiEENS0_17counting_iteratorIlNS0_11use_defaultESF_SF_EEEEEEEPNSB_IJilEEESJ_lNS1_9__extrema9arg_max_fIilNSA_4lessIiEEEEEEJSI_SK_lN3cub18CUB_300001_SM_100013GridEvenShareIlEENSS_9GridQueueIyEESP_EEEvDpT0_ --------------------------
	.section	.nv.shared._ZN6thrust24THRUST_300001_SM_1000_NS8cuda_cub4core6detail13_kernel_agentINS1_8__reduce11ReduceAgentINS0_12zip_iteratorIN4cuda3std3__45tupleIJNS0_10device_ptrIiEENS0_17counting_iteratorIlNS0_11use_defaultESF_SF_EEEEEEEPNSB_IJilEEESJ_lNS1_9__extrema9arg_max_fIilNSA_4lessIiEEEEEEJSI_SK_lN3cub18CUB_300001_SM_100013GridEvenShareIlEENSS_9GridQueueIyEESP_EEEvDpT0_,"aw",@nobits
	.sectionflags	@""
	.align	16
	.zero		1024


//--------------------- .nv.shared._ZN6thrust24THRUST_300001_SM_1000_NS8cuda_cub4core6detail13_kernel_agentINS1_8__reduce11ReduceAgentINS0_12zip_iteratorIN4cuda3std3__45tupleIJNS0_10device_ptrIiEENS0_17counting_iteratorIlNS0_11use_defaultESF_SF_EEEEEEEPNSB_IJilEEESJ_lNS1_9__extrema9arg_max_fIilNSA_4lessIiEEEEEEJSI_SK_lSP_EEEvDpT0_ --------------------------
	.section	.nv.shared._ZN6thrust24THRUST_300001_SM_1000_NS8cuda_cub4core6detail13_kernel_agentINS1_8__reduce11ReduceAgentINS0_12zip_iteratorIN4cuda3std3__45tupleIJNS0_10device_ptrIiEENS0_17counting_iteratorIlNS0_11use_defaultESF_SF_EEEEEEEPNSB_IJilEEESJ_lNS1_9__extrema9arg_max_fIilNSA_4lessIiEEEEEEJSI_SK_lSP_EEEvDpT0_,"aw",@nobits
	.sectionflags	@""
	.align	16
	.zero		1024


//--------------------- .nv.shared._ZN6thrust24THRUST_300001_SM_1000_NS8cuda_cub4core6detail13_kernel_agentINS1_8__reduce11ReduceAgentIPN4cuda3std3__45tupleIJilEEESC_SB_iNS1_9__extrema9arg_max_fIilNS9_4lessIiEEEEEEJSC_SC_iSH_EEEvDpT0_ --------------------------
	.section	.nv.shared._ZN6thrust24THRUST_300001_SM_1000_NS8cuda_cub4core6detail13_kernel_agentINS1_8__reduce11ReduceAgentIPN4cuda3std3__45tupleIJilEEESC_SB_iNS1_9__extrema9arg_max_fIilNS9_4lessIiEEEEEEJSC_SC_iSH_EEEvDpT0_,"aw",@nobits
	.sectionflags	@""
	.align	16
	.zero		1024


//--------------------- .nv.shared._ZN6thrust24THRUST_300001_SM_1000_NS8cuda_cub4core6detail13_kernel_agentINS1_8__reduce10DrainAgentIiEEJN3cub18CUB_300001_SM_10009GridQueueIjEEiEEEvDpT0_ --------------------------
	.section	.nv.shared._ZN6thrust24THRUST_300001_SM_1000_NS8cuda_cub4core6detail13_kernel_agentINS1_8__reduce10DrainAgentIiEEJN3cub18CUB_300001_SM_10009GridQueueIjEEiEEEvDpT0_,"aw",@nobits
	.sectionflags	@""
	.align	16
	.zero		1024


//--------------------- .nv.shared._ZN6thrust24THRUST_300001_SM_1000_NS8cuda_cub4core6detail13_kernel_agentINS1_8__reduce11ReduceAgentINS0_12zip_iteratorIN4cuda3std3__45tupleIJNS0_10device_ptrIiEENS0_17counting_iteratorIlNS0_11use_defaultESF_SF_EEEEEEEPNSB_IJilEEESJ_iNS1_9__extrema9arg_max_fIilNSA_4lessIiEEEEEEJSI_SK_iN3cub18CUB_300001_SM_100013GridEvenShareIiEENSS_9GridQueueIjEESP_EEEvDpT0_ --------------------------
	.section	.nv.shared._ZN6thrust24THRUST_300001_SM_1000_NS8cuda_cub4core6detail13_kernel_agentINS1_8__reduce11ReduceAgentINS0_12zip_iteratorIN4cuda3std3__45tupleIJNS0_10device_ptrIiEENS0_17counting_iteratorIlNS0_11use_defaultESF_SF_EEEEEEEPNSB_IJilEEESJ_iNS1_9__extrema9arg_max_fIilNSA_4lessIiEEEEEEJSI_SK_iN3cub18CUB_300001_SM_100013GridEvenShareIiEENSS_9GridQueueIjEESP_EEEvDpT0_,"aw",@nobits
	.sectionflags	@""
	.align	16
	.zero		1024


//--------------------- .nv.shared._ZN6thrust24THRUST_300001_SM_1000_NS8cuda_cub4core6detail13_kernel_agentINS1_8__reduce11ReduceAgentINS0_12zip_iteratorIN4cuda3std3__45tupleIJNS0_10device_ptrIiEENS0_17counting_iteratorIlNS0_11use_defaultESF_SF_EEEEEEEPNSB_IJilEEESJ_iNS1_9__extrema9arg_max_fIilNSA_4lessIiEEEEEEJSI_SK_iSP_EEEvDpT0_ --------------------------
	.section	.nv.shared._ZN6thrust24THRUST_300001_SM_1000_NS8cuda_cub4core6detail13_kernel_agentINS1_8__reduce11ReduceAgentINS0_12zip_iteratorIN4cuda3std3__45tupleIJNS0_10device_ptrIiEENS0_17counting_iteratorIlNS0_11use_defaultESF_SF_EEEEEEEPNSB_IJilEEESJ_iNS1_9__extrema9arg_max_fIilNSA_4lessIiEEEEEEJSI_SK_iSP_EEEvDpT0_,"aw",@nobits
	.sectionflags	@""
	.align	16
	.zero		1024


//--------------------- .nv.shared._Z10degreeCalcPiS_S_ii --------------------------
	.section	.nv.shared._Z10degreeCalcPiS_S_ii,"aw",@nobits
	.sectionflags	@""
	.align	16
	.zero		1024


//--------------------- .nv.shared._Z15randomNumberingP17curandStateXORWOWPiii --------------------------
	.section	.nv.shared._Z15randomNumberingP17curandStateXORWOWPiii,"aw",@nobits
	.sectionflags	@""
	.align	16
	.zero		1024


//--------------------- .nv.shared._Z12setup_kernelP17curandStateXORWOWm --------------------------
	.section	.nv.shared._Z12setup_kernelP17curandStateXORWOWm,"aw",@nobits
	.sectionflags	@""
	.align	16
	.zero		1024


//--------------------- .nv.shared._Z12colourMinMaxPiS_S_iiS_i --------------------------
	.section	.nv.shared._Z12colourMinMaxPiS_S_iiS_i,"aw",@nobits
	.sectionflags	@""
	.align	16
	.zero		1024


//--------------------- .nv.shared._Z26propagationColouringNewestPiS_S_iiS_S_ --------------------------
	.section	.nv.shared._Z26propagationColouringNewestPiS_S_iiS_S_,"aw",@nobits
	.sectionflags	@""
	.align	16
	.zero		1024


//--------------------- .nv.shared._Z15colourCountFuncPiiS_ --------------------------
	.section	.nv.shared._Z15colourCountFuncPiiS_,"aw",@nobits
	.sectionflags	@""
	.align	16
	.zero		1024


//--------------------- .nv.constant0._ZN3cub18CUB_300001_SM_10006detail6reduce28DeviceReduceSingleTileKernelINS2_10policy_hubIiyN4cuda3std3__44plusIiEEE10Policy1000EPiSC_iS9_iiNS7_10__identityEEEvT0_T1_T2_T3_T4_T6_ --------------------------
	.section	.nv.constant0._ZN3cub18CUB_300001_SM_10006detail6reduce28DeviceReduceSingleTileKernelINS2_10policy_hubIiyN4cuda3std3__44plusIiEEE10Policy1000EPiSC_iS9_iiNS7_10__identityEEEvT0_T1_T2_T3_T4_T6_,"a",@progbits
	.sectionflags	@""
	.align	4
.nv.constant0._ZN3cub18CUB_300001_SM_10006detail6reduce28DeviceReduceSingleTileKernelINS2_10policy_hubIiyN4cuda3std3__44plusIiEEE10Policy1000EPiSC_iS9_iiNS7_10__identityEEEvT0_T1_T2_T3_T4_T6_:
	.zero		925


//--------------------- .nv.constant0._ZN3cub18CUB_300001_SM_10006detail6reduce18DeviceReduceKernelINS2_10policy_hubIiyN4cuda3std3__44plusIiEEE10Policy1000EN6thrust24THRUST_300001_SM_1000_NS10device_ptrIiEEyS9_iNS7_10__identityEEEvT0_PT3_T1_NS0_13GridEvenShareISK_EET2_T4_ --------------------------
	.section	.nv.constant0._ZN3cub18CUB_300001_SM_10006detail6reduce18DeviceReduceKernelINS2_10policy_hubIiyN4cuda3std3__44plusIiEEE10Policy1000EN6thrust24THRUST_300001_SM_1000_NS10device_ptrIiEEyS9_iNS7_10__identityEEEvT0_PT3_T1_NS0_13GridEvenShareISK_EET2_T4_,"a",@progbits
	.sectionflags	@""
	.align	4
.nv.constant0._ZN3cub18CUB_300001_SM_10006detail6reduce18DeviceReduceKernelINS2_10policy_hubIiyN4cuda3std3__44plusIiEEE10Policy1000EN6thrust24THRUST_300001_SM_1000_NS10device_ptrIiEEyS9_iNS7_10__identityEEEvT0_PT3_T1_NS0_13GridEvenShareISK_EET2_T4_:
	.zero		994


//--------------------- .nv.constant0._ZN3cub18CUB_300001_SM_10006detail6reduce28DeviceReduceSingleTileKernelINS2_10policy_hubIiyN4cuda3std3__44plusIiEEE10Policy1000EN6thrust24THRUST_300001_SM_1000_NS10device_ptrIiEEPiyS9_iiNS7_10__identityEEEvT0_T1_T2_T3_T4_T6_ --------------------------
	.section	.nv.constant0._ZN3cub18CUB_300001_SM_10006detail6reduce28DeviceReduceSingleTileKernelINS2_10policy_hubIiyN4cuda3std3__44plusIiEEE10Policy1000EN6thrust24THRUST_300001_SM_1000_NS10device_ptrIiEEPiyS9_iiNS7_10__identityEEEvT0_T1_T2_T3_T4_T6_,"a",@progbits
	.sectionflags	@""
	.align	4
.nv.constant0._ZN3cub18CUB_300001_SM_10006detail6reduce28DeviceReduceSingleTileKernelINS2_10policy_hubIiyN4cuda3std3__44plusIiEEE10Policy1000EN6thrust24THRUST_300001_SM_1000_NS10device_ptrIiEEPiyS9_iiNS7_10__identityEEEvT0_T1_T2_T3_T4_T6_:
	.zero		929


//--------------------- .nv.constant0._ZN3cub18CUB_300001_SM_10006detail6reduce28DeviceReduceSingleTileKernelINS2_10policy_hubIijN4cuda3std3__44plusIiEEE10Policy1000EPiSC_iS9_iiNS7_10__identityEEEvT0_T1_T2_T3_T4_T6_ --------------------------
	.section	.nv.constant0._ZN3cub18CUB_300001_SM_10006detail6reduce28DeviceReduceSingleTileKernelINS2_10policy_hubIijN4cuda3std3__44plusIiEEE10Policy1000EPiSC_iS9_iiNS7_10__identityEEEvT0_T1_T2_T3_T4_T6_,"a",@progbits
	.sectionflags	@""
	.align	4
.nv.constant0._ZN3cub18CUB_300001_SM_10006detail6reduce28DeviceReduceSingleTileKernelINS2_10policy_hubIijN4cuda3std3__44plusIiEEE10Policy1000EPiSC_iS9_iiNS7_10__identityEEEvT0_T1_T2_T3_T4_T6_:
	.zero		925


//--------------------- .nv.constant0._ZN3cub18CUB_300001_SM_10006detail6reduce18DeviceReduceKernelINS2_10policy_hubIijN4cuda3std3__44plusIiEEE10Policy1000EN6thrust24THRUST_300001_SM_1000_NS10device_ptrIiEEjS9_iNS7_10__identityEEEvT0_PT3_T1_NS0_13GridEvenShareISK_EET2_T4_ --------------------------
	.section	.nv.constant0._ZN3cub18CUB_300001_SM_10006detail6reduce18DeviceReduceKernelINS2_10policy_hubIijN4cuda3std3__44plusIiEEE10Policy1000EN6thrust24THRUST_300001_SM_1000_NS10device_ptrIiEEjS9_iNS7_10__identityEEEvT0_PT3_T1_NS0_13GridEvenShareISK_EET2_T4_,"a",@progbits
	.sectionflags	@""
	.align	4
.nv.constant0._ZN3cub18CUB_300001_SM_10006detail6reduce18DeviceReduceKernelINS2_10policy_hubIijN4cuda3std3__44plusIiEEE10Policy1000EN6thrust24THRUST_300001_SM_1000_NS10device_ptrIiEEjS9_iNS7_10__identityEEEvT0_PT3_T1_NS0_13GridEvenShareISK_EET2_T4_:
	.zero		958


//--------------------- .nv.constant0._ZN3cub18CUB_300001_SM_10006detail6reduce28DeviceReduceSingleTileKernelINS2_10policy_hubIijN4cuda3std3__44plusIiEEE10Policy1000EN6thrust24THRUST_300001_SM_1000_NS10device_ptrIiEEPijS9_iiNS7_10__identityEEEvT0_T1_T2_T3_T4_T6_ --------------------------
	.section	.nv.constant0._ZN3cub18CUB_300001_SM_10006detail6reduce28DeviceReduceSingleTileKernelINS2_10policy_hubIijN4cuda3std3__44plusIiEEE10Policy1000EN6thrust24THRUST_300001_SM_1000_NS10device_ptrIiEEPijS9_iiNS7_10__identityEEEvT0_T1_T2_T3_T4_T6_,"a",@progbits
	.sectionflags	@""
	.align	4
.nv.constant0._ZN3cub18CUB_300001_SM_10006detail6reduce28DeviceReduceSingleTileKernelINS2_10policy_hubIijN4cuda3std3__44plusIiEEE10Policy1000EN6thrust24THRUST_300001_SM_1000_NS10device_ptrIiEEPijS9_iiNS7_10__identityEEEvT0_T1_T2_T3_T4_T6_:
	.zero		925


//--------------------- .nv.constant0._ZN3cub18CUB_300001_SM_10006detail11EmptyKernelIvEEvv --------------------------
	.section	.nv.constant0._ZN3cub18CUB_300001_SM_10006detail11EmptyKernelIvEEvv,"a",@progbits
	.sectionflags	@""
	.align	4
.nv.constant0._ZN3cub18CUB_300001_SM_10006detail11EmptyKernelIvEEvv:
	.zero		896


//--------------------- .nv.constant0._ZN6thrust24THRUST_300001_SM_1000_NS8cuda_cub4core6detail13_kernel_agentINS1_8__reduce11ReduceAgentIPN4cuda3std3__45tupleIJilEEESC_SB_lNS1_9__extrema9arg_max_fIilNS9_4lessIiEEEEEEJSC_SC_iSH_EEEvDpT0_ --------------------------
	.section	.nv.constant0._ZN6thrust24THRUST_300001_SM_1000_NS8cuda_cub4core6detail13_kernel_agentINS1_8__reduce11ReduceAgentIPN4cuda3std3__45tupleIJilEEESC_SB_lNS1_9__extrema9arg_max_fIilNS9_4lessIiEEEEEEJSC_SC_iSH_EEEvDpT0_,"a",@progbits
	.sectionflags	@""
	.align	4
.nv.constant0._ZN6thrust24THRUST_300001_SM_1000_NS8cuda_cub4core6detail13_kernel_agentINS1_8__reduce11ReduceAgentIPN4cuda3std3__45tupleIJilEEESC_SB_lNS1_9__extrema9arg_max_fIilNS9_4lessIiEEEEEEJSC_SC_iSH_EEEvDpT0_:
	.zero		917


//--------------------- .nv.constant0._ZN6thrust24THRUST_300001_SM_1000_NS8cuda_cub4core6detail13_kernel_agentINS1_8__reduce10DrainAgentIlEEJN3cub18CUB_300001_SM_10009GridQueueIyEElEEEvDpT0_ --------------------------
	.section	.nv.constant0._ZN6thrust24THRUST_300001_SM_1000_NS8cuda_cub4core6detail13_kernel_agentINS1_8__reduce10DrainAgentIlEEJN3cub18CUB_300001_SM_10009GridQueueIyEElEEEvDpT0_,"a",@progbits
	.sectionflags	@""
	.align	4
.nv.constant0._ZN6thrust24THRUST_300001_SM_1000_NS8cuda_cub4core6detail13_kernel_agentINS1_8__reduce10DrainAgentIlEEJN3cub18CUB_300001_SM_10009GridQueueIyEElEEEvDpT0_:
	.zero		912


//--------------------- .nv.constant0._ZN6thrust24THRUST_300001_SM_1000_NS8cuda_cub4core6detail13_kernel_agentINS1_8__reduce11ReduceAgentINS0_12zip_iteratorIN4cuda3std3__45tupleIJNS0_10device_ptrIiEENS0_17counting_iteratorIlNS0_11use_defaultESF_SF_EEEEEEEPNSB_IJilEEESJ_lNS1_9__extrema9arg_max_fIilNSA_4lessIiEEEEEEJSI_SK_lN3cub18CUB_300001_SM_100013GridEvenShareIlEENSS_9GridQueueIyEESP_EEEvDpT0_ --------------------------
	.section	.nv.constant0._ZN6thrust24THRUST_300001_SM_1000_NS8cuda_cub4core6detail13_kernel_agentINS1_8__reduce11ReduceAgentINS0_12zip_iteratorIN4cuda3std3__45tupleIJNS0_10device_ptrIiEENS0_17counting_iteratorIlNS0_11use_defaultESF_SF_EEEEEEEPNSB_IJilEEESJ_lNS1_9__extrema9arg_max_fIilNSA_4lessIiEEEEEEJSI_SK_lN3cub18CUB_300001_SM_100013GridEvenShareIlEENSS_9GridQueueIyEESP_EEEvDpT0_,"a",@progbits
	.sectionflags	@""
	.align	4
.nv.constant0._ZN6thrust24THRUST_300001_SM_1000_NS8cuda_cub4core6detail13_kernel_agentINS1_8__reduce11ReduceAgentINS0_12zip_iteratorIN4cuda3std3__45tupleIJNS0_10device_ptrIiEENS0_17counting_iteratorIlNS0_11use_defaultESF_SF_EEEEEEEPNSB_IJilEEESJ_lNS1_9__extrema9arg_max_fIilNSA_4lessIiEEEEEEJSI_SK_lN3cub18CUB_300001_SM_100013GridEvenShareIlEENSS_9GridQueueIyEESP_EEEvDpT0_:
	.zero		1009


//--------------------- .nv.constant0._ZN6thrust24THRUST_300001_SM_1000_NS8cuda_cub4core6detail13_kernel_agentINS1_8__reduce11ReduceAgentINS0_12zip_iteratorIN4cuda3std3__45tupleIJNS0_10device_ptrIiEENS0_17counting_iteratorIlNS0_11use_defaultESF_SF_EEEEEEEPNSB_IJilEEESJ_lNS1_9__extrema9arg_max_fIilNSA_4lessIiEEEEEEJSI_SK_lSP_EEEvDpT0_ --------------------------
	.section	.nv.constant0._ZN6thrust24THRUST_300001_SM_1000_NS8cuda_cub4core6detail13_kernel_agentINS1_8__reduce11ReduceAgentINS0_12zip_iteratorIN4cuda3std3__45tupleIJNS0_10device_ptrIiEENS0_17counting_iteratorIlNS0_11use_defaultESF_SF_EEEEEEEPNSB_IJilEEESJ_lNS1_9__extrema9arg_max_fIilNSA_4lessIiEEEEEEJSI_SK_lSP_EEEvDpT0_,"a",@progbits
	.sectionflags	@""
	.align	4
.nv.constant0._ZN6thrust24THRUST_300001_SM_1000_NS8cuda_cub4core6detail13_kernel_agentINS1_8__reduce11ReduceAgentINS0_12zip_iteratorIN4cuda3std3__45tupleIJNS0_10device_ptrIiEENS0_17counting_iteratorIlNS0_11use_defaultESF_SF_EEEEEEEPNSB_IJilEEESJ_lNS1_9__extrema9arg_max_fIilNSA_4lessIiEEEEEEJSI_SK_lSP_EEEvDpT0_:
	.zero		929


//--------------------- .nv.constant0._ZN6thrust24THRUST_300001_SM_1000_NS8cuda_cub4core6detail13_kernel_agentINS1_8__reduce11ReduceAgentIPN4cuda3std3__45tupleIJilEEESC_SB_iNS1_9__extrema9arg_max_fIilNS9_4lessIiEEEEEEJSC_SC_iSH_EEEvDpT0_ --------------------------
	.section	.nv.constant0._ZN6thrust24THRUST_300001_SM_1000_NS8cuda_cub4core6detail13_kernel_agentINS1_8__reduce11ReduceAgentIPN4cuda3std3__45tupleIJilEEESC_SB_iNS1_9__extrema9arg_max_fIilNS9_4lessIiEEEEEEJSC_SC_iSH_EEEvDpT0_,"a",@progbits
	.sectionflags	@""
	.align	4
.nv.constant0._ZN6thrust24THRUST_300001_SM_1000_NS8cuda_cub4core6detail13_kernel_agentINS1_8__reduce11ReduceAgentIPN4cuda3std3__45tupleIJilEEESC_SB_iNS1_9__extrema9arg_max_fIilNS9_4lessIiEEEEEEJSC_SC_iSH_EEEvDpT0_:
	.zero		917


//--------------------- .nv.constant0._ZN6thrust24THRUST_300001_SM_1000_NS8cuda_cub4core6detail13_kernel_agentINS1_8__reduce10DrainAgentIiEEJN3cub18CUB_300001_SM_10009GridQueueIjEEiEEEvDpT0_ --------------------------
	.section	.nv.constant0._ZN6thrust24THRUST_300001_SM_1000_NS8cuda_cub4core6detail13_kernel_agentINS1_8__reduce10DrainAgentIiEEJN3cub18CUB_300001_SM_10009GridQueueIjEEiEEEvDpT0_,"a",@progbits
	.sectionflags	@""
	.align	4
.nv.constant0._ZN6thrust24THRUST_300001_SM_1000_NS8cuda_cub4core6detail13_kernel_agentINS1_8__reduce10DrainAgentIiEEJN3cub18CUB_300001_SM_10009GridQueueIjEEiEEEvDpT0_:
	.zero		908


//--------------------- .nv.constant0._ZN6thrust24THRUST_300001_SM_1000_NS8cuda_cub4core6detail13_kernel_agentINS1_8__reduce11ReduceAgentINS0_12zip_iteratorIN4cuda3std3__45tupleIJNS0_10device_ptrIiEENS0_17counting_iteratorIlNS0_11use_defaultESF_SF_EEEEEEEPNSB_IJilEEESJ_iNS1_9__extrema9arg_max_fIilNSA_4lessIiEEEEEEJSI_SK_iN3cub18CUB_300001_SM_100013GridEvenShareIiEENSS_9GridQueueIjEESP_EEEvDpT0_ --------------------------
	.section	.nv.constant0._ZN6thrust24THRUST_300001_SM_1000_NS8cuda_cub4core6detail13_kernel_agentINS1_8__reduce11ReduceAgentINS0_12zip_iteratorIN4cuda3std3__45tupleIJNS0_10device_ptrIiEENS0_17counting_iteratorIlNS0_11use_defaultESF_SF_EEEEEEEPNSB_IJilEEESJ_iNS1_9__extrema9arg_max_fIilNSA_4lessIiEEEEEEJSI_SK_iN3cub18CUB_300001_SM_100013GridEvenShareIiEENSS_9GridQueueIjEESP_EEEvDpT0_,"a",@progbits
	.sectionflags	@""
	.align	4
.nv.constant0._ZN6thrust24THRUST_300001_SM_1000_NS8cuda_cub4core6detail13_kernel_agentINS1_8__reduce11ReduceAgentINS0_12zip_iteratorIN4cuda3std3__45tupleIJNS0_10device_ptrIiEENS0_17counting_iteratorIlNS0_11use_defaultESF_SF_EEEEEEEPNSB_IJilEEESJ_iNS1_9__extrema9arg_max_fIilNSA_4lessIiEEEEEEJSI_SK_iN3cub18CUB_300001_SM_100013GridEvenShareIiEENSS_9GridQueueIjEESP_EEEvDpT0_:
	.zero		977


//--------------------- .nv.constant0._ZN6thrust24THRUST_300001_SM_1000_NS8cuda_cub4core6detail13_kernel_agentINS1_8__reduce11ReduceAgentINS0_12zip_iteratorIN4cuda3std3__45tupleIJNS0_10device_ptrIiEENS0_17counting_iteratorIlNS0_11use_defaultESF_SF_EEEEEEEPNSB_IJilEEESJ_iNS1_9__extrema9arg_max_fIilNSA_4lessIiEEEEEEJSI_SK_iSP_EEEvDpT0_ --------------------------
	.section	.nv.constant0._ZN6thrust24THRUST_300001_SM_1000_NS8cuda_cub4core6detail13_kernel_agentINS1_8__reduce11ReduceAgentINS0_12zip_iteratorIN4cuda3std3__45tupleIJNS0_10device_ptrIiEENS0_17counting_iteratorIlNS0_11use_defaultESF_SF_EEEEEEEPNSB_IJilEEESJ_iNS1_9__extrema9arg_max_fIilNSA_4lessIiEEEEEEJSI_SK_iSP_EEEvDpT0_,"a",@progbits
	.sectionflags	@""
	.align	4
.nv.constant0._ZN6thrust24THRUST_300001_SM_1000_NS8cuda_cub4core6detail13_kernel_agentINS1_8__reduce11ReduceAgentINS0_12zip_iteratorIN4cuda3std3__45tupleIJNS0_10device_ptrIiEENS0_17counting_iteratorIlNS0_11use_defaultESF_SF_EEEEEEEPNSB_IJilEEESJ_iNS1_9__extrema9arg_max_fIilNSA_4lessIiEEEEEEJSI_SK_iSP_EEEvDpT0_:
	.zero		925


//--------------------- .nv.constant0._Z10degreeCalcPiS_S_ii --------------------------
	.section	.nv.constant0._Z10degreeCalcPiS_S_ii,"a",@progbits
	.sectionflags	@""
	.align	4
.nv.constant0._Z10degreeCalcPiS_S_ii:
	.zero		928


//--------------------- .nv.constant0._Z15randomNumberingP17curandStateXORWOWPiii --------------------------
	.section	.nv.constant0._Z15randomNumberingP17curandStateXORWOWPiii,"a",@progbits
	.sectionflags	@""
	.align	4
.nv.constant0._Z15randomNumberingP17curandStateXORWOWPiii:
	.zero		920


//--------------------- .nv.constant0._Z12setup_kernelP17curandStateXORWOWm --------------------------
	.section	.nv.constant0._Z12setup_kernelP17curandStateXORWOWm,"a",@progbits
	.sectionflags	@""
	.align	4
.nv.constant0._Z12setup_kernelP17curandStateXORWOWm:
	.zero		912


//--------------------- .nv.constant0._Z12colourMinMaxPiS_S_iiS_i --------------------------
	.section	.nv.constant0._Z12colourMinMaxPiS_S_iiS_i,"a",@progbits
	.sectionflags	@""
	.align	4
.nv.constant0._Z12colourMinMaxPiS_S_iiS_i:
	.zero		940


//--------------------- .nv.constant0._Z26propagationColouringNewestPiS_S_iiS_S_ --------------------------
	.section	.nv.constant0._Z26propagationColouringNewestPiS_S_iiS_S_,"a",@progbits
	.sectionflags	@""
	.align	4
.nv.constant0._Z26propagationColouringNewestPiS_S_iiS_S_:
	.zero		944


//--------------------- .nv.constant0._Z15colourCountFuncPiiS_ --------------------------
	.section	.nv.constant0._Z15colourCountFuncPiiS_,"a",@progbits
	.sectionflags	@""
	.align	4
.nv.constant0._Z15colourCountFuncPiiS_:
	.zero		920


//--------------------- SYMBOLS --------------------------

	.type		.nv.reservedSmem.offset0,@object
	.size		.nv.reservedSmem.offset0,0x4
	.type		.nv.reservedSmem.cap,@object
	.size		.nv.reservedSmem.cap,0x4
	.type		vprintf,@function
